	.target	sm_90a

	.elftype	@"ET_EXEC"


//--------------------- .note.nv.tkinfo           --------------------------
	.section	.note.nv.tkinfo,"",@"SHT_NOTE"
	.sectionflags	@"SHF_NOTE_NV_TKINFO"
	.tkinfo
        /*0018*/ 	.word	0x00000002
        /*0030*/ 	.string	""
        /*0030*/ 	.string	"ptxas"
        /*0030*/ 	.string	"Cuda compilation tools, release 13.0, V13.0.88"
        /*0030*/ 	.string	"Build cuda_13.0.r13.0/compiler.36424714_0"
        /*0030*/ 	.string	"-arch sm_90a -m 64 "



//--------------------- .note.nv.cuinfo           --------------------------
	.section	.note.nv.cuinfo,"",@"SHT_NOTE"
	.sectionflags	@"SHF_NOTE_NV_CUINFO"
        /*0018*/ 	.short	0x0002
        /*001a*/ 	.short	0x005a
        /*001c*/ 	.short	0x0082
	.zero		2


//--------------------- .nv.info                  --------------------------
	.section	.nv.info,"",@"SHT_CUDA_INFO"
	.align	4


	//----- nvinfo : EIATTR_REGCOUNT
	.align		4
        /*0000*/ 	.byte	0x04, 0x2f
        /*0002*/ 	.short	(.L_12 - .L_11)
	.align		4
.L_11:
        /*0004*/ 	.word	index@(_ZN7cutlass13device_kernelIN5flash22FlashAttnBwdPreprocessIN4cute5tupleIJNS3_1CILi64EEENS5_ILi128EEEEEENS_6half_tEfNS_4arch4Sm80ELb1ELb1EEEEEvNT_6ParamsE)
        /*0008*/ 	.word	0x00000040


	//----- nvinfo : EIATTR_FRAME_SIZE
	.align		4
.L_12:
        /*000c*/ 	.byte	0x04, 0x11
        /*000e*/ 	.short	(.L_14 - .L_13)
	.align		4
.L_13:
        /*0010*/ 	.word	index@(_ZN7cutlass13device_kernelIN5flash22FlashAttnBwdPreprocessIN4cute5tupleIJNS3_1CILi64EEENS5_ILi128EEEEEENS_6half_tEfNS_4arch4Sm80ELb1ELb1EEEEEvNT_6ParamsE)
        /*0014*/ 	.word	0x00000000


	//----- nvinfo : EIATTR_REGCOUNT
	.align		4
.L_14:
        /*0018*/ 	.byte	0x04, 0x2f
        /*001a*/ 	.short	(.L_16 - .L_15)
	.align		4
.L_15:
        /*001c*/ 	.word	index@(_ZN7cutlass13device_kernelIN5flash19enable_sm80_to_sm89INS1_16FlashAttnBwdSm80INS1_25CollectiveMainloopBwdSm80ILi2ELi2EN4cute5tupleIJNS5_1CILi64EEENS7_ILi128EEES9_EEENS_6half_tEfNS_4arch4Sm80ELb1ELb0ELb0ELb1ELb1ELb0ELb0ELb0ELi2ELi2ELi2ELi2ELb0EEENS1_24CollectiveEpilogueBwdGQAISA_fSD_Li256ELb1ELb1EEENS1_25SingleTileBwdLPTSchedulerILb1ELi128ELb1EEEEEEEEEvNT_6ParamsE)
        /*0020*/ 	.word	0x00000004


	//----- nvinfo : EIATTR_FRAME_SIZE
	.align		4
.L_16:
        /*0024*/ 	.byte	0x04, 0x11
        /*0026*/ 	.short	(.L_18 - .L_17)
	.align		4
.L_17:
        /*0028*/ 	.word	index@(_ZN7cutlass13device_kernelIN5flash19enable_sm80_to_sm89INS1_16FlashAttnBwdSm80INS1_25CollectiveMainloopBwdSm80ILi2ELi2EN4cute5tupleIJNS5_1CILi64EEENS7_ILi128EEES9_EEENS_6half_tEfNS_4arch4Sm80ELb1ELb0ELb0ELb1ELb1ELb0ELb0ELb0ELi2ELi2ELi2ELi2ELb0EEENS1_24CollectiveEpilogueBwdGQAISA_fSD_Li256ELb1ELb1EEENS1_25SingleTileBwdLPTSchedulerILb1ELi128ELb1EEEEEEEEEvNT_6ParamsE)
        /*002c*/ 	.word	0x00000000


	//----- nvinfo : EIATTR_REGCOUNT
	.align		4
.L_18:
        /*0030*/ 	.byte	0x04, 0x2f
        /*0032*/ 	.short	(.L_20 - .L_19)
	.align		4
.L_19:
        /*0034*/ 	.word	index@(_ZN7cutlass13device_kernelIN5flash32FlashAttnBwdPostprocessConvertdQIN4cute5tupleIJNS3_1CILi64EEENS5_ILi128EEEEEENS_6half_tEfNS_4arch4Sm80ELi256ENS3_8TiledMMAINS3_8MMA_AtomIJNS3_28SM80_16x8x16_F32F16F16F32_TNEEEENS3_6LayoutINS4_IJNS5_ILi2EEENS5_ILi4EEENS5_ILi1EEEEEENS4_IJSJ_SH_NS5_ILi0EEEEEEEENS4_IJNS5_ILi32EEES6_NS5_ILi16EEEEEEEELb0EEEEEvNT_6ParamsE)
        /*0038*/ 	.word	0x00000037


	//----- nvinfo : EIATTR_FRAME_SIZE
	.align		4
.L_20:
        /*003c*/ 	.byte	0x04, 0x11
        /*003e*/ 	.short	(.L_22 - .L_21)
	.align		4
.L_21:
        /*0040*/ 	.word	index@(_ZN7cutlass13device_kernelIN5flash32FlashAttnBwdPostprocessConvertdQIN4cute5tupleIJNS3_1CILi64EEENS5_ILi128EEEEEENS_6half_tEfNS_4arch4Sm80ELi256ENS3_8TiledMMAINS3_8MMA_AtomIJNS3_28SM80_16x8x16_F32F16F16F32_TNEEEENS3_6LayoutINS4_IJNS5_ILi2EEENS5_ILi4EEENS5_ILi1EEEEEENS4_IJSJ_SH_NS5_ILi0EEEEEEEENS4_IJNS5_ILi32EEES6_NS5_ILi16EEEEEEEELb0EEEEEvNT_6ParamsE)
        /*0044*/ 	.word	0x00000000


	//----- nvinfo : EIATTR_REGCOUNT
	.align		4
.L_22:
        /*0048*/ 	.byte	0x04, 0x2f
        /*004a*/ 	.short	(.L_24 - .L_23)
	.align		4
.L_23:
        /*004c*/ 	.word	index@(_ZN7cutlass13device_kernelIN5flash32FlashAttnBwdPostprocessConvertdQIN4cute5tupleIJNS3_1CILi128EEES6_EEENS_6half_tEfNS_4arch4Sm80ELi256ENS3_8TiledMMAINS3_8MMA_AtomIJNS3_28SM80_16x8x16_F32F16F16F32_TNEEEENS3_6LayoutINS4_IJNS5_ILi2EEENS5_ILi4EEENS5_ILi1EEEEEENS4_IJSI_SG_NS5_ILi0EEEEEEEENS4_IJNS5_ILi32EEENS5_ILi64EEENS5_ILi16EEEEEEEELb0EEEEEvNT_6ParamsE)
        /*0050*/ 	.word	0x00000058


	//----- nvinfo : EIATTR_FRAME_SIZE
	.align		4
.L_24:
        /*0054*/ 	.byte	0x04, 0x11
        /*0056*/ 	.short	(.L_26 - .L_25)
	.align		4
.L_25:
        /*0058*/ 	.word	index@(_ZN7cutlass13device_kernelIN5flash32FlashAttnBwdPostprocessConvertdQIN4cute5tupleIJNS3_1CILi128EEES6_EEENS_6half_tEfNS_4arch4Sm80ELi256ENS3_8TiledMMAINS3_8MMA_AtomIJNS3_28SM80_16x8x16_F32F16F16F32_TNEEEENS3_6LayoutINS4_IJNS5_ILi2EEENS5_ILi4EEENS5_ILi1EEEEEENS4_IJSI_SG_NS5_ILi0EEEEEEEENS4_IJNS5_ILi32EEENS5_ILi64EEENS5_ILi16EEEEEEEELb0EEEEEvNT_6ParamsE)
        /*005c*/ 	.word	0x00000000


	//----- nvinfo : EIATTR_REGCOUNT
	.align		4
.L_26:
        /*0060*/ 	.byte	0x04, 0x2f
        /*0062*/ 	.short	(.L_28 - .L_27)
	.align		4
.L_27:
        /*0064*/ 	.word	index@(_ZN7cutlass13device_kernelIN5flash19enable_sm80_to_sm89INS1_16FlashAttnBwdSm80INS1_25CollectiveMainloopBwdSm80ILi2ELi2EN4cute5tupleIJNS5_1CILi64EEENS7_ILi128EEES9_EEENS_6half_tEfNS_4arch4Sm80ELb1ELb0ELb0ELb1ELb0ELb0ELb0ELb0ELi2ELi2ELi2ELi2ELb0EEENS1_24CollectiveEpilogueBwdGQAISA_fSD_Li256ELb1ELb0EEENS1_25SingleTileBwdLPTSchedulerILb1ELi128ELb0EEEEEEEEEvNT_6ParamsE)
        /*0068*/ 	.word	0x00000004


	//----- nvinfo : EIATTR_FRAME_SIZE
	.align		4
.L_28:
        /*006c*/ 	.byte	0x04, 0x11
        /*006e*/ 	.short	(.L_30 - .L_29)
	.align		4
.L_29:
        /*0070*/ 	.word	index@(_ZN7cutlass13device_kernelIN5flash19enable_sm80_to_sm89INS1_16FlashAttnBwdSm80INS1_25CollectiveMainloopBwdSm80ILi2ELi2EN4cute5tupleIJNS5_1CILi64EEENS7_ILi128EEES9_EEENS_6half_tEfNS_4arch4Sm80ELb1ELb0ELb0ELb1ELb0ELb0ELb0ELb0ELi2ELi2ELi2ELi2ELb0EEENS1_24CollectiveEpilogueBwdGQAISA_fSD_Li256ELb1ELb0EEENS1_25SingleTileBwdLPTSchedulerILb1ELi128ELb0EEEEEEEEEvNT_6ParamsE)
        /*0074*/ 	.word	0x00000000


	//----- nvinfo : EIATTR_REGCOUNT
	.align		4
.L_30:
        /*0078*/ 	.byte	0x04, 0x2f
        /*007a*/ 	.short	(.L_32 - .L_31)
	.align		4
.L_31:
        /*007c*/ 	.word	index@(_ZN7cutlass13device_kernelIN5flash19enable_sm80_to_sm89INS1_16FlashAttnBwdSm80INS1_25CollectiveMainloopBwdSm80ILi2ELi2EN4cute5tupleIJNS5_1CILi64EEENS7_ILi128EEES9_EEENS_6half_tEfNS_4arch4Sm80ELb1ELb0ELb0ELb1ELb1ELb0ELb0ELb0ELi2ELi2ELi2ELi2ELb0EEENS1_21CollectiveEpilogueBwdISA_SB_SD_Li256ELb1ELb0ELi4EEENS1_25SingleTileBwdLPTSchedulerILb1ELi128ELb1EEEEEEEEEvNT_6ParamsE)
        /*0080*/ 	.word	0x00000004


	//----- nvinfo : EIATTR_FRAME_SIZE
	.align		4
.L_32:
        /*0084*/ 	.byte	0x04, 0x11
        /*0086*/ 	.short	(.L_34 - .L_33)
	.align		4
.L_33:
        /*0088*/ 	.word	index@(_ZN7cutlass13device_kernelIN5flash19enable_sm80_to_sm89INS1_16FlashAttnBwdSm80INS1_25CollectiveMainloopBwdSm80ILi2ELi2EN4cute5tupleIJNS5_1CILi64EEENS7_ILi128EEES9_EEENS_6half_tEfNS_4arch4Sm80ELb1ELb0ELb0ELb1ELb1ELb0ELb0ELb0ELi2ELi2ELi2ELi2ELb0EEENS1_21CollectiveEpilogueBwdISA_SB_SD_Li256ELb1ELb0ELi4EEENS1_25SingleTileBwdLPTSchedulerILb1ELi128ELb1EEEEEEEEEvNT_6ParamsE)
        /*008c*/ 	.word	0x00000000


	//----- nvinfo : EIATTR_REGCOUNT
	.align		4
.L_34:
        /*0090*/ 	.byte	0x04, 0x2f
        /*0092*/ 	.short	(.L_36 - .L_35)
	.align		4
.L_35:
        /*0094*/ 	.word	index@(_ZN7cutlass13device_kernelIN5flash19enable_sm80_to_sm89INS1_16FlashAttnBwdSm80INS1_25CollectiveMainloopBwdSm80ILi2ELi2EN4cute5tupleIJNS5_1CILi64EEENS7_ILi128EEES9_EEENS_6half_tEfNS_4arch4Sm80ELb1ELb0ELb0ELb1ELb0ELb0ELb0ELb0ELi2ELi2ELi2ELi2ELb0EEENS1_21CollectiveEpilogueBwdISA_SB_SD_Li256ELb1ELb0ELi4EEENS1_25SingleTileBwdLPTSchedulerILb1ELi128ELb0EEEEEEEEEvNT_6ParamsE)
        /*0098*/ 	.word	0x00000004


	//----- nvinfo : EIATTR_FRAME_SIZE
	.align		4
.L_36:
        /*009c*/ 	.byte	0x04, 0x11
        /*009e*/ 	.short	(.L_38 - .L_37)
	.align		4
.L_37:
        /*00a0*/ 	.word	index@(_ZN7cutlass13device_kernelIN5flash19enable_sm80_to_sm89INS1_16FlashAttnBwdSm80INS1_25CollectiveMainloopBwdSm80ILi2ELi2EN4cute5tupleIJNS5_1CILi64EEENS7_ILi128EEES9_EEENS_6half_tEfNS_4arch4Sm80ELb1ELb0ELb0ELb1ELb0ELb0ELb0ELb0ELi2ELi2ELi2ELi2ELb0EEENS1_21CollectiveEpilogueBwdISA_SB_SD_Li256ELb1ELb0ELi4EEENS1_25SingleTileBwdLPTSchedulerILb1ELi128ELb0EEEEEEEEEvNT_6ParamsE)
        /*00a4*/ 	.word	0x00000000


	//----- nvinfo : EIATTR_REGCOUNT
	.align		4
.L_38:
        /*00a8*/ 	.byte	0x04, 0x2f
        /*00aa*/ 	.short	(.L_40 - .L_39)
	.align		4
.L_39:
        /*00ac*/ 	.word	index@(_ZN7cutlass13device_kernelIN5flash22FlashAttnBwdPreprocessIN4cute5tupleIJNS3_1CILi64EEENS5_ILi128EEEEEENS_6half_tEfNS_4arch4Sm80ELb1ELb0EEEEEvNT_6ParamsE)
        /*00b0*/ 	.word	0x00000040


	//----- nvinfo : EIATTR_FRAME_SIZE
	.align		4
.L_40:
        /*00b4*/ 	.byte	0x04, 0x11
        /*00b6*/ 	.short	(.L_42 - .L_41)
	.align		4
.L_41:
        /*00b8*/ 	.word	index@(_ZN7cutlass13device_kernelIN5flash22FlashAttnBwdPreprocessIN4cute5tupleIJNS3_1CILi64EEENS5_ILi128EEEEEENS_6half_tEfNS_4arch4Sm80ELb1ELb0EEEEEvNT_6ParamsE)
        /*00bc*/ 	.word	0x00000000


	//----- nvinfo : EIATTR_REGCOUNT
	.align		4
.L_42:
        /*00c0*/ 	.byte	0x04, 0x2f
        /*00c2*/ 	.short	(.L_44 - .L_43)
	.align		4
.L_43:
        /*00c4*/ 	.word	index@(_ZN7cutlass13device_kernelIN5flash19enable_sm80_to_sm89INS1_16FlashAttnBwdSm80INS1_25CollectiveMainloopBwdSm80ILi2ELi2EN4cute5tupleIJNS5_1CILi64EEENS7_ILi128EEES9_EEENS_6half_tEfNS_4arch4Sm80ELb1ELb0ELb0ELb0ELb1ELb0ELb0ELb0ELi2ELi2ELi2ELi2ELb0EEENS1_24CollectiveEpilogueBwdGQAISA_fSD_Li256ELb0ELb1EEENS1_25SingleTileBwdLPTSchedulerILb0ELi128ELb1EEEEEEEEEvNT_6ParamsE)
        /*00c8*/ 	.word	0x00000004


	//----- nvinfo : EIATTR_FRAME_SIZE
	.align		4
.L_44:
        /*00cc*/ 	.byte	0x04, 0x11
        /*00ce*/ 	.short	(.L_46 - .L_45)
	.align		4
.L_45:
        /*00d0*/ 	.word	index@(_ZN7cutlass13device_kernelIN5flash19enable_sm80_to_sm89INS1_16FlashAttnBwdSm80INS1_25CollectiveMainloopBwdSm80ILi2ELi2EN4cute5tupleIJNS5_1CILi64EEENS7_ILi128EEES9_EEENS_6half_tEfNS_4arch4Sm80ELb1ELb0ELb0ELb0ELb1ELb0ELb0ELb0ELi2ELi2ELi2ELi2ELb0EEENS1_24CollectiveEpilogueBwdGQAISA_fSD_Li256ELb0ELb1EEENS1_25SingleTileBwdLPTSchedulerILb0ELi128ELb1EEEEEEEEEvNT_6ParamsE)
        /*00d4*/ 	.word	0x00000000


	//----- nvinfo : EIATTR_REGCOUNT
	.align		4
.L_46:
        /*00d8*/ 	.byte	0x04, 0x2f
        /*00da*/ 	.short	(.L_48 - .L_47)
	.align		4
.L_47:
        /*00dc*/ 	.word	index@(_ZN7cutlass13device_kernelIN5flash19enable_sm80_to_sm89INS1_16FlashAttnBwdSm80INS1_25CollectiveMainloopBwdSm80ILi2ELi2EN4cute5tupleIJNS5_1CILi64EEENS7_ILi128EEES9_EEENS_6half_tEfNS_4arch4Sm80ELb1ELb0ELb0ELb0ELb0ELb0ELb0ELb0ELi2ELi2ELi2ELi2ELb0EEENS1_24CollectiveEpilogueBwdGQAISA_fSD_Li256ELb0ELb0EEENS1_25SingleTileBwdLPTSchedulerILb0ELi128ELb0EEEEEEEEEvNT_6ParamsE)
        /*00e0*/ 	.word	0x00000004


	//----- nvinfo : EIATTR_FRAME_SIZE
	.align		4
.L_48:
        /*00e4*/ 	.byte	0x04, 0x11
        /*00e6*/ 	.short	(.L_50 - .L_49)
	.align		4
.L_49:
        /*00e8*/ 	.word	index@(_ZN7cutlass13device_kernelIN5flash19enable_sm80_to_sm89INS1_16FlashAttnBwdSm80INS1_25CollectiveMainloopBwdSm80ILi2ELi2EN4cute5tupleIJNS5_1CILi64EEENS7_ILi128EEES9_EEENS_6half_tEfNS_4arch4Sm80ELb1ELb0ELb0ELb0ELb0ELb0ELb0ELb0ELi2ELi2ELi2ELi2ELb0EEENS1_24CollectiveEpilogueBwdGQAISA_fSD_Li256ELb0ELb0EEENS1_25SingleTileBwdLPTSchedulerILb0ELi128ELb0EEEEEEEEEvNT_6ParamsE)
        /*00ec*/ 	.word	0x00000000


	//----- nvinfo : EIATTR_REGCOUNT
	.align		4
.L_50:
        /*00f0*/ 	.byte	0x04, 0x2f
        /*00f2*/ 	.short	(.L_52 - .L_51)
	.align		4
.L_51:
        /*00f4*/ 	.word	index@(_ZN7cutlass13device_kernelIN5flash19enable_sm80_to_sm89INS1_16FlashAttnBwdSm80INS1_25CollectiveMainloopBwdSm80ILi2ELi2EN4cute5tupleIJNS5_1CILi64EEENS7_ILi128EEES9_EEENS_6half_tEfNS_4arch4Sm80ELb1ELb0ELb0ELb0ELb1ELb0ELb0ELb0ELi2ELi2ELi2ELi2ELb0EEENS1_21CollectiveEpilogueBwdISA_SB_SD_Li256ELb0ELb0ELi4EEENS1_25SingleTileBwdLPTSchedulerILb0ELi128ELb1EEEEEEEEEvNT_6ParamsE)
        /*00f8*/ 	.word	0x00000004


	//----- nvinfo : EIATTR_FRAME_SIZE
	.align		4
.L_52:
        /*00fc*/ 	.byte	0x04, 0x11
        /*00fe*/ 	.short	(.L_54 - .L_53)
	.align		4
.L_53:
        /*0100*/ 	.word	index@(_ZN7cutlass13device_kernelIN5flash19enable_sm80_to_sm89INS1_16FlashAttnBwdSm80INS1_25CollectiveMainloopBwdSm80ILi2ELi2EN4cute5tupleIJNS5_1CILi64EEENS7_ILi128EEES9_EEENS_6half_tEfNS_4arch4Sm80ELb1ELb0ELb0ELb0ELb1ELb0ELb0ELb0ELi2ELi2ELi2ELi2ELb0EEENS1_21CollectiveEpilogueBwdISA_SB_SD_Li256ELb0ELb0ELi4EEENS1_25SingleTileBwdLPTSchedulerILb0ELi128ELb1EEEEEEEEEvNT_6ParamsE)
        /*0104*/ 	.word	0x00000000


	//----- nvinfo : EIATTR_REGCOUNT
	.align		4
.L_54:
        /*0108*/ 	.byte	0x04, 0x2f
        /*010a*/ 	.short	(.L_56 - .L_55)
	.align		4
.L_55:
        /*010c*/ 	.word	index@(_ZN7cutlass13device_kernelIN5flash19enable_sm80_to_sm89INS1_16FlashAttnBwdSm80INS1_25CollectiveMainloopBwdSm80ILi2ELi2EN4cute5tupleIJNS5_1CILi64EEENS7_ILi128EEES9_EEENS_6half_tEfNS_4arch4Sm80ELb1ELb0ELb0ELb0ELb0ELb0ELb0ELb0ELi2ELi2ELi2ELi2ELb0EEENS1_21CollectiveEpilogueBwdISA_SB_SD_Li256ELb0ELb0ELi4EEENS1_25SingleTileBwdLPTSchedulerILb0ELi128ELb0EEEEEEEEEvNT_6ParamsE)
        /*0110*/ 	.word	0x00000004


	//----- nvinfo : EIATTR_FRAME_SIZE
	.align		4
.L_56:
        /*0114*/ 	.byte	0x04, 0x11
        /*0116*/ 	.short	(.L_58 - .L_57)
	.align		4
.L_57:
        /*0118*/ 	.word	index@(_ZN7cutlass13device_kernelIN5flash19enable_sm80_to_sm89INS1_16FlashAttnBwdSm80INS1_25CollectiveMainloopBwdSm80ILi2ELi2EN4cute5tupleIJNS5_1CILi64EEENS7_ILi128EEES9_EEENS_6half_tEfNS_4arch4Sm80ELb1ELb0ELb0ELb0ELb0ELb0ELb0ELb0ELi2ELi2ELi2ELi2ELb0EEENS1_21CollectiveEpilogueBwdISA_SB_SD_Li256ELb0ELb0ELi4EEENS1_25SingleTileBwdLPTSchedulerILb0ELi128ELb0EEEEEEEEEvNT_6ParamsE)
        /*011c*/ 	.word	0x00000000


	//----- nvinfo : EIATTR_REGCOUNT
	.align		4
.L_58:
        /*0120*/ 	.byte	0x04, 0x2f
        /*0122*/ 	.short	(.L_60 - .L_59)
	.align		4
.L_59:
        /*0124*/ 	.word	index@(_ZN7cutlass13device_kernelIN5flash19enable_sm80_to_sm89INS1_16FlashAttnBwdSm80INS1_25CollectiveMainloopBwdSm80ILi2ELi2EN4cute5tupleIJNS5_1CILi64EEENS7_ILi128EEES9_EEENS_6half_tEfNS_4arch4Sm80ELb0ELb1ELb0ELb1ELb1ELb0ELb0ELb0ELi2ELi2ELi2ELi2ELb0EEENS1_24CollectiveEpilogueBwdGQAISA_fSD_Li256ELb1ELb1EEENS1_19SingleTileSchedulerILb1ELb0ELb0ELi128EEEEEEEEEvNT_6ParamsE)
        /*0128*/ 	.word	0x00000004


	//----- nvinfo : EIATTR_FRAME_SIZE
	.align		4
.L_60:
        /*012c*/ 	.byte	0x04, 0x11
        /*012e*/ 	.short	(.L_62 - .L_61)
	.align		4
.L_61:
        /*0130*/ 	.word	index@(_ZN7cutlass13device_kernelIN5flash19enable_sm80_to_sm89INS1_16FlashAttnBwdSm80INS1_25CollectiveMainloopBwdSm80ILi2ELi2EN4cute5tupleIJNS5_1CILi64EEENS7_ILi128EEES9_EEENS_6half_tEfNS_4arch4Sm80ELb0ELb1ELb0ELb1ELb1ELb0ELb0ELb0ELi2ELi2ELi2ELi2ELb0EEENS1_24CollectiveEpilogueBwdGQAISA_fSD_Li256ELb1ELb1EEENS1_19SingleTileSchedulerILb1ELb0ELb0ELi128EEEEEEEEEvNT_6ParamsE)
        /*0134*/ 	.word	0x00000000


	//----- nvinfo : EIATTR_REGCOUNT
	.align		4
.L_62:
        /*0138*/ 	.byte	0x04, 0x2f
        /*013a*/ 	.short	(.L_64 - .L_63)
	.align		4
.L_63:
        /*013c*/ 	.word	index@(_ZN7cutlass13device_kernelIN5flash19enable_sm80_to_sm89INS1_16FlashAttnBwdSm80INS1_25CollectiveMainloopBwdSm80ILi2ELi2EN4cute5tupleIJNS5_1CILi64EEENS7_ILi128EEES9_EEENS_6half_tEfNS_4arch4Sm80ELb0ELb1ELb0ELb1ELb0ELb0ELb0ELb0ELi2ELi2ELi2ELi2ELb0EEENS1_24CollectiveEpilogueBwdGQAISA_fSD_Li256ELb1ELb0EEENS1_19SingleTileSchedulerILb1ELb0ELb0ELi128EEEEEEEEEvNT_6ParamsE)
        /*0140*/ 	.word	0x00000004


	//----- nvinfo : EIATTR_FRAME_SIZE
	.align		4
.L_64:
        /*0144*/ 	.byte	0x04, 0x11
        /*0146*/ 	.short	(.L_66 - .L_65)
	.align		4
.L_65:
        /*0148*/ 	.word	index@(_ZN7cutlass13device_kernelIN5flash19enable_sm80_to_sm89INS1_16FlashAttnBwdSm80INS1_25CollectiveMainloopBwdSm80ILi2ELi2EN4cute5tupleIJNS5_1CILi64EEENS7_ILi128EEES9_EEENS_6half_tEfNS_4arch4Sm80ELb0ELb1ELb0ELb1ELb0ELb0ELb0ELb0ELi2ELi2ELi2ELi2ELb0EEENS1_24CollectiveEpilogueBwdGQAISA_fSD_Li256ELb1ELb0EEENS1_19SingleTileSchedulerILb1ELb0ELb0ELi128EEEEEEEEEvNT_6ParamsE)
        /*014c*/ 	.word	0x00000000


	//----- nvinfo : EIATTR_REGCOUNT
	.align		4
.L_66:
        /*0150*/ 	.byte	0x04, 0x2f
        /*0152*/ 	.short	(.L_68 - .L_67)
	.align		4
.L_67:
        /*0154*/ 	.word	index@(_ZN7cutlass13device_kernelIN5flash19enable_sm80_to_sm89INS1_16FlashAttnBwdSm80INS1_25CollectiveMainloopBwdSm80ILi2ELi2EN4cute5tupleIJNS5_1CILi64EEENS7_ILi128EEES9_EEENS_6half_tEfNS_4arch4Sm80ELb0ELb1ELb0ELb1ELb1ELb0ELb0ELb0ELi2ELi2ELi2ELi2ELb0EEENS1_21CollectiveEpilogueBwdISA_SB_SD_Li256ELb1ELb0ELi4EEENS1_19SingleTileSchedulerILb1ELb0ELb0ELi128EEEEEEEEEvNT_6ParamsE)
        /*0158*/ 	.word	0x00000004


	//----- nvinfo : EIATTR_FRAME_SIZE
	.align		4
.L_68:
        /*015c*/ 	.byte	0x04, 0x11
        /*015e*/ 	.short	(.L_70 - .L_69)
	.align		4
.L_69:
        /*0160*/ 	.word	index@(_ZN7cutlass13device_kernelIN5flash19enable_sm80_to_sm89INS1_16FlashAttnBwdSm80INS1_25CollectiveMainloopBwdSm80ILi2ELi2EN4cute5tupleIJNS5_1CILi64EEENS7_ILi128EEES9_EEENS_6half_tEfNS_4arch4Sm80ELb0ELb1ELb0ELb1ELb1ELb0ELb0ELb0ELi2ELi2ELi2ELi2ELb0EEENS1_21CollectiveEpilogueBwdISA_SB_SD_Li256ELb1ELb0ELi4EEENS1_19SingleTileSchedulerILb1ELb0ELb0ELi128EEEEEEEEEvNT_6ParamsE)
        /*0164*/ 	.word	0x00000000


	//----- nvinfo : EIATTR_REGCOUNT
	.align		4
.L_70:
        /*0168*/ 	.byte	0x04, 0x2f
        /*016a*/ 	.short	(.L_72 - .L_71)
	.align		4
.L_71:
        /*016c*/ 	.word	index@(_ZN7cutlass13device_kernelIN5flash19enable_sm80_to_sm89INS1_16FlashAttnBwdSm80INS1_25CollectiveMainloopBwdSm80ILi2ELi2EN4cute5tupleIJNS5_1CILi64EEENS7_ILi128EEES9_EEENS_6half_tEfNS_4arch4Sm80ELb0ELb1ELb0ELb1ELb0ELb0ELb0ELb0ELi2ELi2ELi2ELi2ELb0EEENS1_21CollectiveEpilogueBwdISA_SB_SD_Li256ELb1ELb0ELi4EEENS1_19SingleTileSchedulerILb1ELb0ELb0ELi128EEEEEEEEEvNT_6ParamsE)
        /*0170*/ 	.word	0x00000004


	//----- nvinfo : EIATTR_FRAME_SIZE
	.align		4
.L_72:
        /*0174*/ 	.byte	0x04, 0x11
        /*0176*/ 	.short	(.L_74 - .L_73)
	.align		4
.L_73:
        /*0178*/ 	.word	index@(_ZN7cutlass13device_kernelIN5flash19enable_sm80_to_sm89INS1_16FlashAttnBwdSm80INS1_25CollectiveMainloopBwdSm80ILi2ELi2EN4cute5tupleIJNS5_1CILi64EEENS7_ILi128EEES9_EEENS_6half_tEfNS_4arch4Sm80ELb0ELb1ELb0ELb1ELb0ELb0ELb0ELb0ELi2ELi2ELi2ELi2ELb0EEENS1_21CollectiveEpilogueBwdISA_SB_SD_Li256ELb1ELb0ELi4EEENS1_19SingleTileSchedulerILb1ELb0ELb0ELi128EEEEEEEEEvNT_6ParamsE)
        /*017c*/ 	.word	0x00000000


	//----- nvinfo : EIATTR_REGCOUNT
	.align		4
.L_74:
        /*0180*/ 	.byte	0x04, 0x2f
        /*0182*/ 	.short	(.L_76 - .L_75)
	.align		4
.L_75:
        /*0184*/ 	.word	index@(_ZN7cutlass13device_kernelIN5flash19enable_sm80_to_sm89INS1_16FlashAttnBwdSm80INS1_25CollectiveMainloopBwdSm80ILi2ELi2EN4cute5tupleIJNS5_1CILi64EEENS7_ILi128EEES9_EEENS_6half_tEfNS_4arch4Sm80ELb0ELb1ELb0ELb0ELb1ELb0ELb0ELb0ELi2ELi2ELi2ELi2ELb0EEENS1_24CollectiveEpilogueBwdGQAISA_fSD_Li256ELb0ELb1EEENS1_19SingleTileSchedulerILb0ELb0ELb0ELi128EEEEEEEEEvNT_6ParamsE)
        /*0188*/ 	.word	0x00000004


	//----- nvinfo : EIATTR_FRAME_SIZE
	.align		4
.L_76:
        /*018c*/ 	.byte	0x04, 0x11
        /*018e*/ 	.short	(.L_78 - .L_77)
	.align		4
.L_77:
        /*0190*/ 	.word	index@(_ZN7cutlass13device_kernelIN5flash19enable_sm80_to_sm89INS1_16FlashAttnBwdSm80INS1_25CollectiveMainloopBwdSm80ILi2ELi2EN4cute5tupleIJNS5_1CILi64EEENS7_ILi128EEES9_EEENS_6half_tEfNS_4arch4Sm80ELb0ELb1ELb0ELb0ELb1ELb0ELb0ELb0ELi2ELi2ELi2ELi2ELb0EEENS1_24CollectiveEpilogueBwdGQAISA_fSD_Li256ELb0ELb1EEENS1_19SingleTileSchedulerILb0ELb0ELb0ELi128EEEEEEEEEvNT_6ParamsE)
        /*0194*/ 	.word	0x00000000


	//----- nvinfo : EIATTR_REGCOUNT
	.align		4
.L_78:
        /*0198*/ 	.byte	0x04, 0x2f
        /*019a*/ 	.short	(.L_80 - .L_79)
	.align		4
.L_79:
        /*019c*/ 	.word	index@(_ZN7cutlass13device_kernelIN5flash19enable_sm80_to_sm89INS1_16FlashAttnBwdSm80INS1_25CollectiveMainloopBwdSm80ILi2ELi2EN4cute5tupleIJNS5_1CILi64EEENS7_ILi128EEES9_EEENS_6half_tEfNS_4arch4Sm80ELb0ELb1ELb0ELb0ELb0ELb0ELb0ELb0ELi2ELi2ELi2ELi2ELb0EEENS1_24CollectiveEpilogueBwdGQAISA_fSD_Li256ELb0ELb0EEENS1_19SingleTileSchedulerILb0ELb0ELb0ELi128EEEEEEEEEvNT_6ParamsE)
        /*01a0*/ 	.word	0x00000004


	//----- nvinfo : EIATTR_FRAME_SIZE
	.align		4
.L_80:
        /*01a4*/ 	.byte	0x04, 0x11
        /*01a6*/ 	.short	(.L_82 - .L_81)
	.align		4
.L_81:
        /*01a8*/ 	.word	index@(_ZN7cutlass13device_kernelIN5flash19enable_sm80_to_sm89INS1_16FlashAttnBwdSm80INS1_25CollectiveMainloopBwdSm80ILi2ELi2EN4cute5tupleIJNS5_1CILi64EEENS7_ILi128EEES9_EEENS_6half_tEfNS_4arch4Sm80ELb0ELb1ELb0ELb0ELb0ELb0ELb0ELb0ELi2ELi2ELi2ELi2ELb0EEENS1_24CollectiveEpilogueBwdGQAISA_fSD_Li256ELb0ELb0EEENS1_19SingleTileSchedulerILb0ELb0ELb0ELi128EEEEEEEEEvNT_6ParamsE)
        /*01ac*/ 	.word	0x00000000


	//----- nvinfo : EIATTR_REGCOUNT
	.align		4
.L_82:
        /*01b0*/ 	.byte	0x04, 0x2f
        /*01b2*/ 	.short	(.L_84 - .L_83)
	.align		4
.L_83:
        /*01b4*/ 	.word	index@(_ZN7cutlass13device_kernelIN5flash19enable_sm80_to_sm89INS1_16FlashAttnBwdSm80INS1_25CollectiveMainloopBwdSm80ILi2ELi2EN4cute5tupleIJNS5_1CILi64EEENS7_ILi128EEES9_EEENS_6half_tEfNS_4arch4Sm80ELb0ELb1ELb0ELb0ELb1ELb0ELb0ELb0ELi2ELi2ELi2ELi2ELb0EEENS1_21CollectiveEpilogueBwdISA_SB_SD_Li256ELb0ELb0ELi4EEENS1_19SingleTileSchedulerILb0ELb0ELb0ELi128EEEEEEEEEvNT_6ParamsE)
        /*01b8*/ 	.word	0x00000004


	//----- nvinfo : EIATTR_FRAME_SIZE
	.align		4
.L_84:
        /*01bc*/ 	.byte	0x04, 0x11
        /*01be*/ 	.short	(.L_86 - .L_85)
	.align		4
.L_85:
        /*01c0*/ 	.word	index@(_ZN7cutlass13device_kernelIN5flash19enable_sm80_to_sm89INS1_16FlashAttnBwdSm80INS1_25CollectiveMainloopBwdSm80ILi2ELi2EN4cute5tupleIJNS5_1CILi64EEENS7_ILi128EEES9_EEENS_6half_tEfNS_4arch4Sm80ELb0ELb1ELb0ELb0ELb1ELb0ELb0ELb0ELi2ELi2ELi2ELi2ELb0EEENS1_21CollectiveEpilogueBwdISA_SB_SD_Li256ELb0ELb0ELi4EEENS1_19SingleTileSchedulerILb0ELb0ELb0ELi128EEEEEEEEEvNT_6ParamsE)
        /*01c4*/ 	.word	0x00000000


	//----- nvinfo : EIATTR_REGCOUNT
	.align		4
.L_86:
        /*01c8*/ 	.byte	0x04, 0x2f
        /*01ca*/ 	.short	(.L_88 - .L_87)
	.align		4
.L_87:
        /*01cc*/ 	.word	index@(_ZN7cutlass13device_kernelIN5flash19enable_sm80_to_sm89INS1_16FlashAttnBwdSm80INS1_25CollectiveMainloopBwdSm80ILi2ELi2EN4cute5tupleIJNS5_1CILi64EEENS7_ILi128EEES9_EEENS_6half_tEfNS_4arch4Sm80ELb0ELb1ELb0ELb0ELb0ELb0ELb0ELb0ELi2ELi2ELi2ELi2ELb0EEENS1_21CollectiveEpilogueBwdISA_SB_SD_Li256ELb0ELb0ELi4EEENS1_19SingleTileSchedulerILb0ELb0ELb0ELi128EEEEEEEEEvNT_6ParamsE)
        /*01d0*/ 	.word	0x00000004


	//----- nvinfo : EIATTR_FRAME_SIZE
	.align		4
.L_88:
        /*01d4*/ 	.byte	0x04, 0x11
        /*01d6*/ 	.short	(.L_90 - .L_89)
	.align		4
.L_89:
        /*01d8*/ 	.word	index@(_ZN7cutlass13device_kernelIN5flash19enable_sm80_to_sm89INS1_16FlashAttnBwdSm80INS1_25CollectiveMainloopBwdSm80ILi2ELi2EN4cute5tupleIJNS5_1CILi64EEENS7_ILi128EEES9_EEENS_6half_tEfNS_4arch4Sm80ELb0ELb1ELb0ELb0ELb0ELb0ELb0ELb0ELi2ELi2ELi2ELi2ELb0EEENS1_21CollectiveEpilogueBwdISA_SB_SD_Li256ELb0ELb0ELi4EEENS1_19SingleTileSchedulerILb0ELb0ELb0ELi128EEEEEEEEEvNT_6ParamsE)
        /*01dc*/ 	.word	0x00000000


	//----- nvinfo : EIATTR_REGCOUNT
	.align		4
.L_90:
        /*01e0*/ 	.byte	0x04, 0x2f
        /*01e2*/ 	.short	(.L_92 - .L_91)
	.align		4
.L_91:
        /*01e4*/ 	.word	index@(_ZN7cutlass13device_kernelIN5flash19enable_sm80_to_sm89INS1_16FlashAttnBwdSm80INS1_25CollectiveMainloopBwdSm80ILi2ELi2EN4cute5tupleIJNS5_1CILi64EEENS7_ILi128EEES9_EEENS_6half_tEfNS_4arch4Sm80ELb0ELb0ELb0ELb1ELb1ELb0ELb0ELb0ELi2ELi2ELi2ELi2ELb0EEENS1_24CollectiveEpilogueBwdGQAISA_fSD_Li256ELb1ELb1EEENS1_19SingleTileSchedulerILb1ELb0ELb0ELi128EEEEEEEEEvNT_6ParamsE)
        /*01e8*/ 	.word	0x00000004


	//----- nvinfo : EIATTR_FRAME_SIZE
	.align		4
.L_92:
        /*01ec*/ 	.byte	0x04, 0x11
        /*01ee*/ 	.short	(.L_94 - .L_93)
	.align		4
.L_93:
        /*01f0*/ 	.word	index@(_ZN7cutlass13device_kernelIN5flash19enable_sm80_to_sm89INS1_16FlashAttnBwdSm80INS1_25CollectiveMainloopBwdSm80ILi2ELi2EN4cute5tupleIJNS5_1CILi64EEENS7_ILi128EEES9_EEENS_6half_tEfNS_4arch4Sm80ELb0ELb0ELb0ELb1ELb1ELb0ELb0ELb0ELi2ELi2ELi2ELi2ELb0EEENS1_24CollectiveEpilogueBwdGQAISA_fSD_Li256ELb1ELb1EEENS1_19SingleTileSchedulerILb1ELb0ELb0ELi128EEEEEEEEEvNT_6ParamsE)
        /*01f4*/ 	.word	0x00000000


	//----- nvinfo : EIATTR_REGCOUNT
	.align		4
.L_94:
        /*01f8*/ 	.byte	0x04, 0x2f
        /*01fa*/ 	.short	(.L_96 - .L_95)
	.align		4
.L_95:
        /*01fc*/ 	.word	index@(_ZN7cutlass13device_kernelIN5flash19enable_sm80_to_sm89INS1_16FlashAttnBwdSm80INS1_25CollectiveMainloopBwdSm80ILi2ELi2EN4cute5tupleIJNS5_1CILi64EEENS7_ILi128EEES9_EEENS_6half_tEfNS_4arch4Sm80ELb0ELb0ELb0ELb1ELb0ELb0ELb0ELb0ELi2ELi2ELi2ELi2ELb0EEENS1_24CollectiveEpilogueBwdGQAISA_fSD_Li256ELb1ELb0EEENS1_19SingleTileSchedulerILb1ELb0ELb0ELi128EEEEEEEEEvNT_6ParamsE)
        /*0200*/ 	.word	0x00000004


	//----- nvinfo : EIATTR_FRAME_SIZE
	.align		4
.L_96:
        /*0204*/ 	.byte	0x04, 0x11
        /*0206*/ 	.short	(.L_98 - .L_97)
	.align		4
.L_97:
        /*0208*/ 	.word	index@(_ZN7cutlass13device_kernelIN5flash19enable_sm80_to_sm89INS1_16FlashAttnBwdSm80INS1_25CollectiveMainloopBwdSm80ILi2ELi2EN4cute5tupleIJNS5_1CILi64EEENS7_ILi128EEES9_EEENS_6half_tEfNS_4arch4Sm80ELb0ELb0ELb0ELb1ELb0ELb0ELb0ELb0ELi2ELi2ELi2ELi2ELb0EEENS1_24CollectiveEpilogueBwdGQAISA_fSD_Li256ELb1ELb0EEENS1_19SingleTileSchedulerILb1ELb0ELb0ELi128EEEEEEEEEvNT_6ParamsE)
        /*020c*/ 	.word	0x00000000


	//----- nvinfo : EIATTR_REGCOUNT
	.align		4
.L_98:
        /*0210*/ 	.byte	0x04, 0x2f
        /*0212*/ 	.short	(.L_100 - .L_99)
	.align		4
.L_99:
        /*0214*/ 	.word	index@(_ZN7cutlass13device_kernelIN5flash19enable_sm80_to_sm89INS1_16FlashAttnBwdSm80INS1_25CollectiveMainloopBwdSm80ILi2ELi2EN4cute5tupleIJNS5_1CILi64EEENS7_ILi128EEES9_EEENS_6half_tEfNS_4arch4Sm80ELb0ELb0ELb0ELb1ELb1ELb0ELb0ELb0ELi2ELi2ELi2ELi2ELb0EEENS1_21CollectiveEpilogueBwdISA_SB_SD_Li256ELb1ELb0ELi4EEENS1_19SingleTileSchedulerILb1ELb0ELb0ELi128EEEEEEEEEvNT_6ParamsE)
        /*0218*/ 	.word	0x00000004


	//----- nvinfo : EIATTR_FRAME_SIZE
	.align		4
.L_100:
        /*021c*/ 	.byte	0x04, 0x11
        /*021e*/ 	.short	(.L_102 - .L_101)
	.align		4
.L_101:
        /*0220*/ 	.word	index@(_ZN7cutlass13device_kernelIN5flash19enable_sm80_to_sm89INS1_16FlashAttnBwdSm80INS1_25CollectiveMainloopBwdSm80ILi2ELi2EN4cute5tupleIJNS5_1CILi64EEENS7_ILi128EEES9_EEENS_6half_tEfNS_4arch4Sm80ELb0ELb0ELb0ELb1ELb1ELb0ELb0ELb0ELi2ELi2ELi2ELi2ELb0EEENS1_21CollectiveEpilogueBwdISA_SB_SD_Li256ELb1ELb0ELi4EEENS1_19SingleTileSchedulerILb1ELb0ELb0ELi128EEEEEEEEEvNT_6ParamsE)
        /*0224*/ 	.word	0x00000000


	//----- nvinfo : EIATTR_REGCOUNT
	.align		4
.L_102:
        /*0228*/ 	.byte	0x04, 0x2f
        /*022a*/ 	.short	(.L_104 - .L_103)
	.align		4
.L_103:
        /*022c*/ 	.word	index@(_ZN7cutlass13device_kernelIN5flash19enable_sm80_to_sm89INS1_16FlashAttnBwdSm80INS1_25CollectiveMainloopBwdSm80ILi2ELi2EN4cute5tupleIJNS5_1CILi64EEENS7_ILi128EEES9_EEENS_6half_tEfNS_4arch4Sm80ELb0ELb0ELb0ELb1ELb0ELb0ELb0ELb0ELi2ELi2ELi2ELi2ELb0EEENS1_21CollectiveEpilogueBwdISA_SB_SD_Li256ELb1ELb0ELi4EEENS1_19SingleTileSchedulerILb1ELb0ELb0ELi128EEEEEEEEEvNT_6ParamsE)
        /*0230*/ 	.word	0x00000004


	//----- nvinfo : EIATTR_FRAME_SIZE
	.align		4
.L_104:
        /*0234*/ 	.byte	0x04, 0x11
        /*0236*/ 	.short	(.L_106 - .L_105)
	.align		4
.L_105:
        /*0238*/ 	.word	index@(_ZN7cutlass13device_kernelIN5flash19enable_sm80_to_sm89INS1_16FlashAttnBwdSm80INS1_25CollectiveMainloopBwdSm80ILi2ELi2EN4cute5tupleIJNS5_1CILi64EEENS7_ILi128EEES9_EEENS_6half_tEfNS_4arch4Sm80ELb0ELb0ELb0ELb1ELb0ELb0ELb0ELb0ELi2ELi2ELi2ELi2ELb0EEENS1_21CollectiveEpilogueBwdISA_SB_SD_Li256ELb1ELb0ELi4EEENS1_19SingleTileSchedulerILb1ELb0ELb0ELi128EEEEEEEEEvNT_6ParamsE)
        /*023c*/ 	.word	0x00000000


	//----- nvinfo : EIATTR_REGCOUNT
	.align		4
.L_106:
        /*0240*/ 	.byte	0x04, 0x2f
        /*0242*/ 	.short	(.L_108 - .L_107)
	.align		4
.L_107:
        /*0244*/ 	.word	index@(_ZN7cutlass13device_kernelIN5flash19enable_sm80_to_sm89INS1_16FlashAttnBwdSm80INS1_25CollectiveMainloopBwdSm80ILi2ELi2EN4cute5tupleIJNS5_1CILi64EEENS7_ILi128EEES9_EEENS_6half_tEfNS_4arch4Sm80ELb0ELb0ELb0ELb0ELb1ELb0ELb0ELb0ELi2ELi2ELi2ELi2ELb0EEENS1_24CollectiveEpilogueBwdGQAISA_fSD_Li256ELb0ELb1EEENS1_19SingleTileSchedulerILb0ELb0ELb0ELi128EEEEEEEEEvNT_6ParamsE)
        /*0248*/ 	.word	0x00000004


	//----- nvinfo : EIATTR_FRAME_SIZE
	.align		4
.L_108:
        /*024c*/ 	.byte	0x04, 0x11
        /*024e*/ 	.short	(.L_110 - .L_109)
	.align		4
.L_109:
        /*0250*/ 	.word	index@(_ZN7cutlass13device_kernelIN5flash19enable_sm80_to_sm89INS1_16FlashAttnBwdSm80INS1_25CollectiveMainloopBwdSm80ILi2ELi2EN4cute5tupleIJNS5_1CILi64EEENS7_ILi128EEES9_EEENS_6half_tEfNS_4arch4Sm80ELb0ELb0ELb0ELb0ELb1ELb0ELb0ELb0ELi2ELi2ELi2ELi2ELb0EEENS1_24CollectiveEpilogueBwdGQAISA_fSD_Li256ELb0ELb1EEENS1_19SingleTileSchedulerILb0ELb0ELb0ELi128EEEEEEEEEvNT_6ParamsE)
        /*0254*/ 	.word	0x00000000


	//----- nvinfo : EIATTR_REGCOUNT
	.align		4
.L_110:
        /*0258*/ 	.byte	0x04, 0x2f
        /*025a*/ 	.short	(.L_112 - .L_111)
	.align		4
.L_111:
        /*025c*/ 	.word	index@(_ZN7cutlass13device_kernelIN5flash19enable_sm80_to_sm89INS1_16FlashAttnBwdSm80INS1_25CollectiveMainloopBwdSm80ILi2ELi2EN4cute5tupleIJNS5_1CILi64EEENS7_ILi128EEES9_EEENS_6half_tEfNS_4arch4Sm80ELb0ELb0ELb0ELb0ELb0ELb0ELb0ELb0ELi2ELi2ELi2ELi2ELb0EEENS1_24CollectiveEpilogueBwdGQAISA_fSD_Li256ELb0ELb0EEENS1_19SingleTileSchedulerILb0ELb0ELb0ELi128EEEEEEEEEvNT_6ParamsE)
        /*0260*/ 	.word	0x00000004


	//----- nvinfo : EIATTR_FRAME_SIZE
	.align		4
.L_112:
        /*0264*/ 	.byte	0x04, 0x11
        /*0266*/ 	.short	(.L_114 - .L_113)
	.align		4
.L_113:
        /*0268*/ 	.word	index@(_ZN7cutlass13device_kernelIN5flash19enable_sm80_to_sm89INS1_16FlashAttnBwdSm80INS1_25CollectiveMainloopBwdSm80ILi2ELi2EN4cute5tupleIJNS5_1CILi64EEENS7_ILi128EEES9_EEENS_6half_tEfNS_4arch4Sm80ELb0ELb0ELb0ELb0ELb0ELb0ELb0ELb0ELi2ELi2ELi2ELi2ELb0EEENS1_24CollectiveEpilogueBwdGQAISA_fSD_Li256ELb0ELb0EEENS1_19SingleTileSchedulerILb0ELb0ELb0ELi128EEEEEEEEEvNT_6ParamsE)
        /*026c*/ 	.word	0x00000000


	//----- nvinfo : EIATTR_REGCOUNT
	.align		4
.L_114:
        /*0270*/ 	.byte	0x04, 0x2f
        /*0272*/ 	.short	(.L_116 - .L_115)
	.align		4
.L_115:
        /*0274*/ 	.word	index@(_ZN7cutlass13device_kernelIN5flash19enable_sm80_to_sm89INS1_16FlashAttnBwdSm80INS1_25CollectiveMainloopBwdSm80ILi2ELi2EN4cute5tupleIJNS5_1CILi64EEENS7_ILi128EEES9_EEENS_6half_tEfNS_4arch4Sm80ELb0ELb0ELb0ELb0ELb1ELb0ELb0ELb0ELi2ELi2ELi2ELi2ELb0EEENS1_21CollectiveEpilogueBwdISA_SB_SD_Li256ELb0ELb0ELi4EEENS1_19SingleTileSchedulerILb0ELb0ELb0ELi128EEEEEEEEEvNT_6ParamsE)
        /*0278*/ 	.word	0x00000004


	//----- nvinfo : EIATTR_FRAME_SIZE
	.align		4
.L_116:
        /*027c*/ 	.byte	0x04, 0x11
        /*027e*/ 	.short	(.L_118 - .L_117)
	.align		4
.L_117:
        /*0280*/ 	.word	index@(_ZN7cutlass13device_kernelIN5flash19enable_sm80_to_sm89INS1_16FlashAttnBwdSm80INS1_25CollectiveMainloopBwdSm80ILi2ELi2EN4cute5tupleIJNS5_1CILi64EEENS7_ILi128EEES9_EEENS_6half_tEfNS_4arch4Sm80ELb0ELb0ELb0ELb0ELb1ELb0ELb0ELb0ELi2ELi2ELi2ELi2ELb0EEENS1_21CollectiveEpilogueBwdISA_SB_SD_Li256ELb0ELb0ELi4EEENS1_19SingleTileSchedulerILb0ELb0ELb0ELi128EEEEEEEEEvNT_6ParamsE)
        /*0284*/ 	.word	0x00000000


	//----- nvinfo : EIATTR_REGCOUNT
	.align		4
.L_118:
        /*0288*/ 	.byte	0x04, 0x2f
        /*028a*/ 	.short	(.L_120 - .L_119)
	.align		4
.L_119:
        /*028c*/ 	.word	index@(_ZN7cutlass13device_kernelIN5flash19enable_sm80_to_sm89INS1_16FlashAttnBwdSm80INS1_25CollectiveMainloopBwdSm80ILi2ELi2EN4cute5tupleIJNS5_1CILi64EEENS7_ILi128EEES9_EEENS_6half_tEfNS_4arch4Sm80ELb0ELb0ELb0ELb0ELb0ELb0ELb0ELb0ELi2ELi2ELi2ELi2ELb0EEENS1_21CollectiveEpilogueBwdISA_SB_SD_Li256ELb0ELb0ELi4EEENS1_19SingleTileSchedulerILb0ELb0ELb0ELi128EEEEEEEEEvNT_6ParamsE)
        /*0290*/ 	.word	0x00000004


	//----- nvinfo : EIATTR_FRAME_SIZE
	.align		4
.L_120:
        /*0294*/ 	.byte	0x04, 0x11
        /*0296*/ 	.short	(.L_122 - .L_121)
	.align		4
.L_121:
        /*0298*/ 	.word	index@(_ZN7cutlass13device_kernelIN5flash19enable_sm80_to_sm89INS1_16FlashAttnBwdSm80INS1_25CollectiveMainloopBwdSm80ILi2ELi2EN4cute5tupleIJNS5_1CILi64EEENS7_ILi128EEES9_EEENS_6half_tEfNS_4arch4Sm80ELb0ELb0ELb0ELb0ELb0ELb0ELb0ELb0ELi2ELi2ELi2ELi2ELb0EEENS1_21CollectiveEpilogueBwdISA_SB_SD_Li256ELb0ELb0ELi4EEENS1_19SingleTileSchedulerILb0ELb0ELb0ELi128EEEEEEEEEvNT_6ParamsE)
        /*029c*/ 	.word	0x00000000


	//----- nvinfo : EIATTR_REGCOUNT
	.align		4
.L_122:
        /*02a0*/ 	.byte	0x04, 0x2f
        /*02a2*/ 	.short	(.L_124 - .L_123)
	.align		4
.L_123:
        /*02a4*/ 	.word	index@(_ZN7cutlass13device_kernelIN5flash19enable_sm80_to_sm89INS1_16FlashAttnBwdSm80INS1_25CollectiveMainloopBwdSm80ILi2ELi1EN4cute5tupleIJNS5_1CILi64EEENS7_ILi96EEENS7_ILi128EEEEEENS_6half_tEfNS_4arch4Sm80ELb1ELb0ELb0ELb1ELb1ELb0ELb0ELb0ELi2ELi2ELi2ELi2ELb1EEENS1_24CollectiveEpilogueBwdGQAISB_fSE_Li256ELb1ELb1EEENS1_25SingleTileBwdLPTSchedulerILb1ELi96ELb1EEEEEEEEEvNT_6ParamsE)
        /*02a8*/ 	.word	0x00000004


	//----- nvinfo : EIATTR_FRAME_SIZE
	.align		4
.L_124:
        /*02ac*/ 	.byte	0x04, 0x11
        /*02ae*/ 	.short	(.L_126 - .L_125)
	.align		4
.L_125:
        /*02b0*/ 	.word	index@(_ZN7cutlass13device_kernelIN5flash19enable_sm80_to_sm89INS1_16FlashAttnBwdSm80INS1_25CollectiveMainloopBwdSm80ILi2ELi1EN4cute5tupleIJNS5_1CILi64EEENS7_ILi96EEENS7_ILi128EEEEEENS_6half_tEfNS_4arch4Sm80ELb1ELb0ELb0ELb1ELb1ELb0ELb0ELb0ELi2ELi2ELi2ELi2ELb1EEENS1_24CollectiveEpilogueBwdGQAISB_fSE_Li256ELb1ELb1EEENS1_25SingleTileBwdLPTSchedulerILb1ELi96ELb1EEEEEEEEEvNT_6ParamsE)
        /*02b4*/ 	.word	0x00000000


	//----- nvinfo : EIATTR_REGCOUNT
	.align		4
.L_126:
        /*02b8*/ 	.byte	0x04, 0x2f
        /*02ba*/ 	.short	(.L_128 - .L_127)
	.align		4
.L_127:
        /*02bc*/ 	.word	index@(_ZN7cutlass13device_kernelIN5flash32FlashAttnBwdPostprocessConvertdQIN4cute5tupleIJNS3_1CILi96EEENS5_ILi128EEEEEENS_6half_tEfNS_4arch4Sm80ELi256ENS3_8TiledMMAINS3_8MMA_AtomIJNS3_28SM80_16x8x16_F32F16F16F32_TNEEEENS3_6LayoutINS4_IJNS5_ILi2EEENS5_ILi4EEENS5_ILi1EEEEEENS4_IJSJ_SH_NS5_ILi0EEEEEEEENS4_IJNS5_ILi32EEENS5_ILi64EEENS5_ILi16EEEEEEEELb0EEEEEvNT_6ParamsE)
        /*02c0*/ 	.word	0x00000048


	//----- nvinfo : EIATTR_FRAME_SIZE
	.align		4
.L_128:
        /*02c4*/ 	.byte	0x04, 0x11
        /*02c6*/ 	.short	(.L_130 - .L_129)
	.align		4
.L_129:
        /*02c8*/ 	.word	index@(_ZN7cutlass13device_kernelIN5flash32FlashAttnBwdPostprocessConvertdQIN4cute5tupleIJNS3_1CILi96EEENS5_ILi128EEEEEENS_6half_tEfNS_4arch4Sm80ELi256ENS3_8TiledMMAINS3_8MMA_AtomIJNS3_28SM80_16x8x16_F32F16F16F32_TNEEEENS3_6LayoutINS4_IJNS5_ILi2EEENS5_ILi4EEENS5_ILi1EEEEEENS4_IJSJ_SH_NS5_ILi0EEEEEEEENS4_IJNS5_ILi32EEENS5_ILi64EEENS5_ILi16EEEEEEEELb0EEEEEvNT_6ParamsE)
        /*02cc*/ 	.word	0x00000000


	//----- nvinfo : EIATTR_REGCOUNT
	.align		4
.L_130:
        /*02d0*/ 	.byte	0x04, 0x2f
        /*02d2*/ 	.short	(.L_132 - .L_131)
	.align		4
.L_131:
        /*02d4*/ 	.word	index@(_ZN7cutlass13device_kernelIN5flash19enable_sm80_to_sm89INS1_16FlashAttnBwdSm80INS1_25CollectiveMainloopBwdSm80ILi2ELi1EN4cute5tupleIJNS5_1CILi64EEENS7_ILi96EEENS7_ILi128EEEEEENS_6half_tEfNS_4arch4Sm80ELb1ELb0ELb0ELb1ELb0ELb0ELb0ELb0ELi2ELi2ELi2ELi2ELb1EEENS1_24CollectiveEpilogueBwdGQAISB_fSE_Li256ELb1ELb0EEENS1_25SingleTileBwdLPTSchedulerILb1ELi96ELb0EEEEEEEEEvNT_6ParamsE)
        /*02d8*/ 	.word	0x00000004


	//----- nvinfo : EIATTR_FRAME_SIZE
	.align		4
.L_132:
        /*02dc*/ 	.byte	0x04, 0x11
        /*02de*/ 	.short	(.L_134 - .L_133)
	.align		4
.L_133:
        /*02e0*/ 	.word	index@(_ZN7cutlass13device_kernelIN5flash19enable_sm80_to_sm89INS1_16FlashAttnBwdSm80INS1_25CollectiveMainloopBwdSm80ILi2ELi1EN4cute5tupleIJNS5_1CILi64EEENS7_ILi96EEENS7_ILi128EEEEEENS_6half_tEfNS_4arch4Sm80ELb1ELb0ELb0ELb1ELb0ELb0ELb0ELb0ELi2ELi2ELi2ELi2ELb1EEENS1_24CollectiveEpilogueBwdGQAISB_fSE_Li256ELb1ELb0EEENS1_25SingleTileBwdLPTSchedulerILb1ELi96ELb0EEEEEEEEEvNT_6ParamsE)
        /*02e4*/ 	.word	0x00000000


	//----- nvinfo : EIATTR_REGCOUNT
	.align		4
.L_134:
        /*02e8*/ 	.byte	0x04, 0x2f
        /*02ea*/ 	.short	(.L_136 - .L_135)
	.align		4
.L_135:
        /*02ec*/ 	.word	index@(_ZN7cutlass13device_kernelIN5flash19enable_sm80_to_sm89INS1_16FlashAttnBwdSm80INS1_25CollectiveMainloopBwdSm80ILi2ELi1EN4cute5tupleIJNS5_1CILi64EEENS7_ILi96EEENS7_ILi128EEEEEENS_6half_tEfNS_4arch4Sm80ELb1ELb0ELb0ELb1ELb1ELb0ELb0ELb0ELi2ELi2ELi2ELi2ELb1EEENS1_21CollectiveEpilogueBwdISB_SC_SE_Li256ELb1ELb0ELi4EEENS1_25SingleTileBwdLPTSchedulerILb1ELi96ELb1EEEEEEEEEvNT_6ParamsE)
        /*02f0*/ 	.word	0x00000004


	//----- nvinfo : EIATTR_FRAME_SIZE
	.align		4
.L_136:
        /*02f4*/ 	.byte	0x04, 0x11
        /*02f6*/ 	.short	(.L_138 - .L_137)
	.align		4
.L_137:
        /*02f8*/ 	.word	index@(_ZN7cutlass13device_kernelIN5flash19enable_sm80_to_sm89INS1_16FlashAttnBwdSm80INS1_25CollectiveMainloopBwdSm80ILi2ELi1EN4cute5tupleIJNS5_1CILi64EEENS7_ILi96EEENS7_ILi128EEEEEENS_6half_tEfNS_4arch4Sm80ELb1ELb0ELb0ELb1ELb1ELb0ELb0ELb0ELi2ELi2ELi2ELi2ELb1EEENS1_21CollectiveEpilogueBwdISB_SC_SE_Li256ELb1ELb0ELi4EEENS1_25SingleTileBwdLPTSchedulerILb1ELi96ELb1EEEEEEEEEvNT_6ParamsE)
        /*02fc*/ 	.word	0x00000000


	//----- nvinfo : EIATTR_REGCOUNT
	.align		4
.L_138:
        /*0300*/ 	.byte	0x04, 0x2f
        /*0302*/ 	.short	(.L_140 - .L_139)
	.align		4
.L_139:
        /*0304*/ 	.word	index@(_ZN7cutlass13device_kernelIN5flash19enable_sm80_to_sm89INS1_16FlashAttnBwdSm80INS1_25CollectiveMainloopBwdSm80ILi2ELi1EN4cute5tupleIJNS5_1CILi64EEENS7_ILi96EEENS7_ILi128EEEEEENS_6half_tEfNS_4arch4Sm80ELb1ELb0ELb0ELb1ELb0ELb0ELb0ELb0ELi2ELi2ELi2ELi2ELb1EEENS1_21CollectiveEpilogueBwdISB_SC_SE_Li256ELb1ELb0ELi4EEENS1_25SingleTileBwdLPTSchedulerILb1ELi96ELb0EEEEEEEEEvNT_6ParamsE)
        /*0308*/ 	.word	0x00000004


	//----- nvinfo : EIATTR_FRAME_SIZE
	.align		4
.L_140:
        /*030c*/ 	.byte	0x04, 0x11
        /*030e*/ 	.short	(.L_142 - .L_141)
	.align		4
.L_141:
        /*0310*/ 	.word	index@(_ZN7cutlass13device_kernelIN5flash19enable_sm80_to_sm89INS1_16FlashAttnBwdSm80INS1_25CollectiveMainloopBwdSm80ILi2ELi1EN4cute5tupleIJNS5_1CILi64EEENS7_ILi96EEENS7_ILi128EEEEEENS_6half_tEfNS_4arch4Sm80ELb1ELb0ELb0ELb1ELb0ELb0ELb0ELb0ELi2ELi2ELi2ELi2ELb1EEENS1_21CollectiveEpilogueBwdISB_SC_SE_Li256ELb1ELb0ELi4EEENS1_25SingleTileBwdLPTSchedulerILb1ELi96ELb0EEEEEEEEEvNT_6ParamsE)
        /*0314*/ 	.word	0x00000000


	//----- nvinfo : EIATTR_REGCOUNT
	.align		4
.L_142:
        /*0318*/ 	.byte	0x04, 0x2f
        /*031a*/ 	.short	(.L_144 - .L_143)
	.align		4
.L_143:
        /*031c*/ 	.word	index@(_ZN7cutlass13device_kernelIN5flash19enable_sm80_to_sm89INS1_16FlashAttnBwdSm80INS1_25CollectiveMainloopBwdSm80ILi2ELi1EN4cute5tupleIJNS5_1CILi64EEENS7_ILi96EEENS7_ILi128EEEEEENS_6half_tEfNS_4arch4Sm80ELb1ELb0ELb0ELb0ELb1ELb0ELb0ELb0ELi2ELi2ELi2ELi2ELb1EEENS1_24CollectiveEpilogueBwdGQAISB_fSE_Li256ELb0ELb1EEENS1_25SingleTileBwdLPTSchedulerILb0ELi96ELb1EEEEEEEEEvNT_6ParamsE)
        /*0320*/ 	.word	0x00000004


	//----- nvinfo : EIATTR_FRAME_SIZE
	.align		4
.L_144:
        /*0324*/ 	.byte	0x04, 0x11
        /*0326*/ 	.short	(.L_146 - .L_145)
	.align		4
.L_145:
        /*0328*/ 	.word	index@(_ZN7cutlass13device_kernelIN5flash19enable_sm80_to_sm89INS1_16FlashAttnBwdSm80INS1_25CollectiveMainloopBwdSm80ILi2ELi1EN4cute5tupleIJNS5_1CILi64EEENS7_ILi96EEENS7_ILi128EEEEEENS_6half_tEfNS_4arch4Sm80ELb1ELb0ELb0ELb0ELb1ELb0ELb0ELb0ELi2ELi2ELi2ELi2ELb1EEENS1_24CollectiveEpilogueBwdGQAISB_fSE_Li256ELb0ELb1EEENS1_25SingleTileBwdLPTSchedulerILb0ELi96ELb1EEEEEEEEEvNT_6ParamsE)
        /*032c*/ 	.word	0x00000000


	//----- nvinfo : EIATTR_REGCOUNT
	.align		4
.L_146:
        /*0330*/ 	.byte	0x04, 0x2f
        /*0332*/ 	.short	(.L_148 - .L_147)
	.align		4
.L_147:
        /*0334*/ 	.word	index@(_ZN7cutlass13device_kernelIN5flash19enable_sm80_to_sm89INS1_16FlashAttnBwdSm80INS1_25CollectiveMainloopBwdSm80ILi2ELi1EN4cute5tupleIJNS5_1CILi64EEENS7_ILi96EEENS7_ILi128EEEEEENS_6half_tEfNS_4arch4Sm80ELb1ELb0ELb0ELb0ELb0ELb0ELb0ELb0ELi2ELi2ELi2ELi2ELb1EEENS1_24CollectiveEpilogueBwdGQAISB_fSE_Li256ELb0ELb0EEENS1_25SingleTileBwdLPTSchedulerILb0ELi96ELb0EEEEEEEEEvNT_6ParamsE)
        /*0338*/ 	.word	0x00000004


	//----- nvinfo : EIATTR_FRAME_SIZE
	.align		4
.L_148:
        /*033c*/ 	.byte	0x04, 0x11
        /*033e*/ 	.short	(.L_150 - .L_149)
	.align		4
.L_149:
        /*0340*/ 	.word	index@(_ZN7cutlass13device_kernelIN5flash19enable_sm80_to_sm89INS1_16FlashAttnBwdSm80INS1_25CollectiveMainloopBwdSm80ILi2ELi1EN4cute5tupleIJNS5_1CILi64EEENS7_ILi96EEENS7_ILi128EEEEEENS_6half_tEfNS_4arch4Sm80ELb1ELb0ELb0ELb0ELb0ELb0ELb0ELb0ELi2ELi2ELi2ELi2ELb1EEENS1_24CollectiveEpilogueBwdGQAISB_fSE_Li256ELb0ELb0EEENS1_25SingleTileBwdLPTSchedulerILb0ELi96ELb0EEEEEEEEEvNT_6ParamsE)
        /*0344*/ 	.word	0x00000000


	//----- nvinfo : EIATTR_REGCOUNT
	.align		4
.L_150:
        /*0348*/ 	.byte	0x04, 0x2f
        /*034a*/ 	.short	(.L_152 - .L_151)
	.align		4
.L_151:
        /*034c*/ 	.word	index@(_ZN7cutlass13device_kernelIN5flash19enable_sm80_to_sm89INS1_16FlashAttnBwdSm80INS1_25CollectiveMainloopBwdSm80ILi2ELi1EN4cute5tupleIJNS5_1CILi64EEENS7_ILi96EEENS7_ILi128EEEEEENS_6half_tEfNS_4arch4Sm80ELb1ELb0ELb0ELb0ELb1ELb0ELb0ELb0ELi2ELi2ELi2ELi2ELb1EEENS1_21CollectiveEpilogueBwdISB_SC_SE_Li256ELb0ELb0ELi4EEENS1_25SingleTileBwdLPTSchedulerILb0ELi96ELb1EEEEEEEEEvNT_6ParamsE)
        /*0350*/ 	.word	0x00000004


	//----- nvinfo : EIATTR_FRAME_SIZE
	.align		4
.L_152:
        /*0354*/ 	.byte	0x04, 0x11
        /*0356*/ 	.short	(.L_154 - .L_153)
	.align		4
.L_153:
        /*0358*/ 	.word	index@(_ZN7cutlass13device_kernelIN5flash19enable_sm80_to_sm89INS1_16FlashAttnBwdSm80INS1_25CollectiveMainloopBwdSm80ILi2ELi1EN4cute5tupleIJNS5_1CILi64EEENS7_ILi96EEENS7_ILi128EEEEEENS_6half_tEfNS_4arch4Sm80ELb1ELb0ELb0ELb0ELb1ELb0ELb0ELb0ELi2ELi2ELi2ELi2ELb1EEENS1_21CollectiveEpilogueBwdISB_SC_SE_Li256ELb0ELb0ELi4EEENS1_25SingleTileBwdLPTSchedulerILb0ELi96ELb1EEEEEEEEEvNT_6ParamsE)
        /*035c*/ 	.word	0x00000000


	//----- nvinfo : EIATTR_REGCOUNT
	.align		4
.L_154:
        /*0360*/ 	.byte	0x04, 0x2f
        /*0362*/ 	.short	(.L_156 - .L_155)
	.align		4
.L_155:
        /*0364*/ 	.word	index@(_ZN7cutlass13device_kernelIN5flash19enable_sm80_to_sm89INS1_16FlashAttnBwdSm80INS1_25CollectiveMainloopBwdSm80ILi2ELi1EN4cute5tupleIJNS5_1CILi64EEENS7_ILi96EEENS7_ILi128EEEEEENS_6half_tEfNS_4arch4Sm80ELb1ELb0ELb0ELb0ELb0ELb0ELb0ELb0ELi2ELi2ELi2ELi2ELb1EEENS1_21CollectiveEpilogueBwdISB_SC_SE_Li256ELb0ELb0ELi4EEENS1_25SingleTileBwdLPTSchedulerILb0ELi96ELb0EEEEEEEEEvNT_6ParamsE)
        /*0368*/ 	.word	0x00000004


	//----- nvinfo : EIATTR_FRAME_SIZE
	.align		4
.L_156:
        /*036c*/ 	.byte	0x04, 0x11
        /*036e*/ 	.short	(.L_158 - .L_157)
	.align		4
.L_157:
        /*0370*/ 	.word	index@(_ZN7cutlass13device_kernelIN5flash19enable_sm80_to_sm89INS1_16FlashAttnBwdSm80INS1_25CollectiveMainloopBwdSm80ILi2ELi1EN4cute5tupleIJNS5_1CILi64EEENS7_ILi96EEENS7_ILi128EEEEEENS_6half_tEfNS_4arch4Sm80ELb1ELb0ELb0ELb0ELb0ELb0ELb0ELb0ELi2ELi2ELi2ELi2ELb1EEENS1_21CollectiveEpilogueBwdISB_SC_SE_Li256ELb0ELb0ELi4EEENS1_25SingleTileBwdLPTSchedulerILb0ELi96ELb0EEEEEEEEEvNT_6ParamsE)
        /*0374*/ 	.word	0x00000000


	//----- nvinfo : EIATTR_REGCOUNT
	.align		4
.L_158:
        /*0378*/ 	.byte	0x04, 0x2f
        /*037a*/ 	.short	(.L_160 - .L_159)
	.align		4
.L_159:
        /*037c*/ 	.word	index@(_ZN7cutlass13device_kernelIN5flash19enable_sm80_to_sm89INS1_16FlashAttnBwdSm80INS1_25CollectiveMainloopBwdSm80ILi2ELi1EN4cute5tupleIJNS5_1CILi64EEENS7_ILi96EEENS7_ILi128EEEEEENS_6half_tEfNS_4arch4Sm80ELb0ELb1ELb0ELb1ELb1ELb0ELb0ELb0ELi2ELi2ELi2ELi2ELb1EEENS1_24CollectiveEpilogueBwdGQAISB_fSE_Li256ELb1ELb1EEENS1_19SingleTileSchedulerILb1ELb0ELb0ELi96EEEEEEEEEvNT_6ParamsE)
        /*0380*/ 	.word	0x00000004


	//----- nvinfo : EIATTR_FRAME_SIZE
	.align		4
.L_160:
        /*0384*/ 	.byte	0x04, 0x11
        /*0386*/ 	.short	(.L_162 - .L_161)
	.align		4
.L_161:
        /*0388*/ 	.word	index@(_ZN7cutlass13device_kernelIN5flash19enable_sm80_to_sm89INS1_16FlashAttnBwdSm80INS1_25CollectiveMainloopBwdSm80ILi2ELi1EN4cute5tupleIJNS5_1CILi64EEENS7_ILi96EEENS7_ILi128EEEEEENS_6half_tEfNS_4arch4Sm80ELb0ELb1ELb0ELb1ELb1ELb0ELb0ELb0ELi2ELi2ELi2ELi2ELb1EEENS1_24CollectiveEpilogueBwdGQAISB_fSE_Li256ELb1ELb1EEENS1_19SingleTileSchedulerILb1ELb0ELb0ELi96EEEEEEEEEvNT_6ParamsE)
        /*038c*/ 	.word	0x00000000


	//----- nvinfo : EIATTR_REGCOUNT
	.align		4
.L_162:
        /*0390*/ 	.byte	0x04, 0x2f
        /*0392*/ 	.short	(.L_164 - .L_163)
	.align		4
.L_163:
        /*0394*/ 	.word	index@(_ZN7cutlass13device_kernelIN5flash19enable_sm80_to_sm89INS1_16FlashAttnBwdSm80INS1_25CollectiveMainloopBwdSm80ILi2ELi1EN4cute5tupleIJNS5_1CILi64EEENS7_ILi96EEENS7_ILi128EEEEEENS_6half_tEfNS_4arch4Sm80ELb0ELb1ELb0ELb1ELb0ELb0ELb0ELb0ELi2ELi2ELi2ELi2ELb1EEENS1_24CollectiveEpilogueBwdGQAISB_fSE_Li256ELb1ELb0EEENS1_19SingleTileSchedulerILb1ELb0ELb0ELi96EEEEEEEEEvNT_6ParamsE)
        /*0398*/ 	.word	0x00000004


	//----- nvinfo : EIATTR_FRAME_SIZE
	.align		4
.L_164:
        /*039c*/ 	.byte	0x04, 0x11
        /*039e*/ 	.short	(.L_166 - .L_165)
	.align		4
.L_165:
        /*03a0*/ 	.word	index@(_ZN7cutlass13device_kernelIN5flash19enable_sm80_to_sm89INS1_16FlashAttnBwdSm80INS1_25CollectiveMainloopBwdSm80ILi2ELi1EN4cute5tupleIJNS5_1CILi64EEENS7_ILi96EEENS7_ILi128EEEEEENS_6half_tEfNS_4arch4Sm80ELb0ELb1ELb0ELb1ELb0ELb0ELb0ELb0ELi2ELi2ELi2ELi2ELb1EEENS1_24CollectiveEpilogueBwdGQAISB_fSE_Li256ELb1ELb0EEENS1_19SingleTileSchedulerILb1ELb0ELb0ELi96EEEEEEEEEvNT_6ParamsE)
        /*03a4*/ 	.word	0x00000000


	//----- nvinfo : EIATTR_REGCOUNT
	.align		4
.L_166:
        /*03a8*/ 	.byte	0x04, 0x2f
        /*03aa*/ 	.short	(.L_168 - .L_167)
	.align		4
.L_167:
        /*03ac*/ 	.word	index@(_ZN7cutlass13device_kernelIN5flash19enable_sm80_to_sm89INS1_16FlashAttnBwdSm80INS1_25CollectiveMainloopBwdSm80ILi2ELi1EN4cute5tupleIJNS5_1CILi64EEENS7_ILi96EEENS7_ILi128EEEEEENS_6half_tEfNS_4arch4Sm80ELb0ELb1ELb0ELb1ELb1ELb0ELb0ELb0ELi2ELi2ELi2ELi2ELb1EEENS1_21CollectiveEpilogueBwdISB_SC_SE_Li256ELb1ELb0ELi4EEENS1_19SingleTileSchedulerILb1ELb0ELb0ELi96EEEEEEEEEvNT_6ParamsE)
        /*03b0*/ 	.word	0x00000004


	//----- nvinfo : EIATTR_FRAME_SIZE
	.align		4
.L_168:
        /*03b4*/ 	.byte	0x04, 0x11
        /*03b6*/ 	.short	(.L_170 - .L_169)
	.align		4
.L_169:
        /*03b8*/ 	.word	index@(_ZN7cutlass13device_kernelIN5flash19enable_sm80_to_sm89INS1_16FlashAttnBwdSm80INS1_25CollectiveMainloopBwdSm80ILi2ELi1EN4cute5tupleIJNS5_1CILi64EEENS7_ILi96EEENS7_ILi128EEEEEENS_6half_tEfNS_4arch4Sm80ELb0ELb1ELb0ELb1ELb1ELb0ELb0ELb0ELi2ELi2ELi2ELi2ELb1EEENS1_21CollectiveEpilogueBwdISB_SC_SE_Li256ELb1ELb0ELi4EEENS1_19SingleTileSchedulerILb1ELb0ELb0ELi96EEEEEEEEEvNT_6ParamsE)
        /*03bc*/ 	.word	0x00000000


	//----- nvinfo : EIATTR_REGCOUNT
	.align		4
.L_170:
        /*03c0*/ 	.byte	0x04, 0x2f
        /*03c2*/ 	.short	(.L_172 - .L_171)
	.align		4
.L_171:
        /*03c4*/ 	.word	index@(_ZN7cutlass13device_kernelIN5flash19enable_sm80_to_sm89INS1_16FlashAttnBwdSm80INS1_25CollectiveMainloopBwdSm80ILi2ELi1EN4cute5tupleIJNS5_1CILi64EEENS7_ILi96EEENS7_ILi128EEEEEENS_6half_tEfNS_4arch4Sm80ELb0ELb1ELb0ELb1ELb0ELb0ELb0ELb0ELi2ELi2ELi2ELi2ELb1EEENS1_21CollectiveEpilogueBwdISB_SC_SE_Li256ELb1ELb0ELi4EEENS1_19SingleTileSchedulerILb1ELb0ELb0ELi96EEEEEEEEEvNT_6ParamsE)
        /*03c8*/ 	.word	0x00000004


	//----- nvinfo : EIATTR_FRAME_SIZE
	.align		4
.L_172:
        /*03cc*/ 	.byte	0x04, 0x11
        /*03ce*/ 	.short	(.L_174 - .L_173)
	.align		4
.L_173:
        /*03d0*/ 	.word	index@(_ZN7cutlass13device_kernelIN5flash19enable_sm80_to_sm89INS1_16FlashAttnBwdSm80INS1_25CollectiveMainloopBwdSm80ILi2ELi1EN4cute5tupleIJNS5_1CILi64EEENS7_ILi96EEENS7_ILi128EEEEEENS_6half_tEfNS_4arch4Sm80ELb0ELb1ELb0ELb1ELb0ELb0ELb0ELb0ELi2ELi2ELi2ELi2ELb1EEENS1_21CollectiveEpilogueBwdISB_SC_SE_Li256ELb1ELb0ELi4EEENS1_19SingleTileSchedulerILb1ELb0ELb0ELi96EEEEEEEEEvNT_6ParamsE)
        /*03d4*/ 	.word	0x00000000


	//----- nvinfo : EIATTR_REGCOUNT
	.align		4
.L_174:
        /*03d8*/ 	.byte	0x04, 0x2f
        /*03da*/ 	.short	(.L_176 - .L_175)
	.align		4
.L_175:
        /*03dc*/ 	.word	index@(_ZN7cutlass13device_kernelIN5flash19enable_sm80_to_sm89INS1_16FlashAttnBwdSm80INS1_25CollectiveMainloopBwdSm80ILi2ELi1EN4cute5tupleIJNS5_1CILi64EEENS7_ILi96EEENS7_ILi128EEEEEENS_6half_tEfNS_4arch4Sm80ELb0ELb1ELb0ELb0ELb1ELb0ELb0ELb0ELi2ELi2ELi2ELi2ELb1EEENS1_24CollectiveEpilogueBwdGQAISB_fSE_Li256ELb0ELb1EEENS1_19SingleTileSchedulerILb0ELb0ELb0ELi96EEEEEEEEEvNT_6ParamsE)
        /*03e0*/ 	.word	0x00000004


	//----- nvinfo : EIATTR_FRAME_SIZE
	.align		4
.L_176:
        /*03e4*/ 	.byte	0x04, 0x11
        /*03e6*/ 	.short	(.L_178 - .L_177)
	.align		4
.L_177:
        /*03e8*/ 	.word	index@(_ZN7cutlass13device_kernelIN5flash19enable_sm80_to_sm89INS1_16FlashAttnBwdSm80INS1_25CollectiveMainloopBwdSm80ILi2ELi1EN4cute5tupleIJNS5_1CILi64EEENS7_ILi96EEENS7_ILi128EEEEEENS_6half_tEfNS_4arch4Sm80ELb0ELb1ELb0ELb0ELb1ELb0ELb0ELb0ELi2ELi2ELi2ELi2ELb1EEENS1_24CollectiveEpilogueBwdGQAISB_fSE_Li256ELb0ELb1EEENS1_19SingleTileSchedulerILb0ELb0ELb0ELi96EEEEEEEEEvNT_6ParamsE)
        /*03ec*/ 	.word	0x00000000


	//----- nvinfo : EIATTR_REGCOUNT
	.align		4
.L_178:
        /*03f0*/ 	.byte	0x04, 0x2f
        /*03f2*/ 	.short	(.L_180 - .L_179)
	.align		4
.L_179:
        /*03f4*/ 	.word	index@(_ZN7cutlass13device_kernelIN5flash19enable_sm80_to_sm89INS1_16FlashAttnBwdSm80INS1_25CollectiveMainloopBwdSm80ILi2ELi1EN4cute5tupleIJNS5_1CILi64EEENS7_ILi96EEENS7_ILi128EEEEEENS_6half_tEfNS_4arch4Sm80ELb0ELb1ELb0ELb0ELb0ELb0ELb0ELb0ELi2ELi2ELi2ELi2ELb1EEENS1_24CollectiveEpilogueBwdGQAISB_fSE_Li256ELb0ELb0EEENS1_19SingleTileSchedulerILb0ELb0ELb0ELi96EEEEEEEEEvNT_6ParamsE)
        /*03f8*/ 	.word	0x00000004


	//----- nvinfo : EIATTR_FRAME_SIZE
	.align		4
.L_180:
        /*03fc*/ 	.byte	0x04, 0x11
        /*03fe*/ 	.short	(.L_182 - .L_181)
	.align		4
.L_181:
        /*0400*/ 	.word	index@(_ZN7cutlass13device_kernelIN5flash19enable_sm80_to_sm89INS1_16FlashAttnBwdSm80INS1_25CollectiveMainloopBwdSm80ILi2ELi1EN4cute5tupleIJNS5_1CILi64EEENS7_ILi96EEENS7_ILi128EEEEEENS_6half_tEfNS_4arch4Sm80ELb0ELb1ELb0ELb0ELb0ELb0ELb0ELb0ELi2ELi2ELi2ELi2ELb1EEENS1_24CollectiveEpilogueBwdGQAISB_fSE_Li256ELb0ELb0EEENS1_19SingleTileSchedulerILb0ELb0ELb0ELi96EEEEEEEEEvNT_6ParamsE)
        /*0404*/ 	.word	0x00000000


	//----- nvinfo : EIATTR_REGCOUNT
	.align		4
.L_182:
        /*0408*/ 	.byte	0x04, 0x2f
        /*040a*/ 	.short	(.L_184 - .L_183)
	.align		4
.L_183:
        /*040c*/ 	.word	index@(_ZN7cutlass13device_kernelIN5flash19enable_sm80_to_sm89INS1_16FlashAttnBwdSm80INS1_25CollectiveMainloopBwdSm80ILi2ELi1EN4cute5tupleIJNS5_1CILi64EEENS7_ILi96EEENS7_ILi128EEEEEENS_6half_tEfNS_4arch4Sm80ELb0ELb1ELb0ELb0ELb1ELb0ELb0ELb0ELi2ELi2ELi2ELi2ELb1EEENS1_21CollectiveEpilogueBwdISB_SC_SE_Li256ELb0ELb0ELi4EEENS1_19SingleTileSchedulerILb0ELb0ELb0ELi96EEEEEEEEEvNT_6ParamsE)
        /*0410*/ 	.word	0x00000004


	//----- nvinfo : EIATTR_FRAME_SIZE
	.align		4
.L_184:
        /*0414*/ 	.byte	0x04, 0x11
        /*0416*/ 	.short	(.L_186 - .L_185)
	.align		4
.L_185:
        /*0418*/ 	.word	index@(_ZN7cutlass13device_kernelIN5flash19enable_sm80_to_sm89INS1_16FlashAttnBwdSm80INS1_25CollectiveMainloopBwdSm80ILi2ELi1EN4cute5tupleIJNS5_1CILi64EEENS7_ILi96EEENS7_ILi128EEEEEENS_6half_tEfNS_4arch4Sm80ELb0ELb1ELb0ELb0ELb1ELb0ELb0ELb0ELi2ELi2ELi2ELi2ELb1EEENS1_21CollectiveEpilogueBwdISB_SC_SE_Li256ELb0ELb0ELi4EEENS1_19SingleTileSchedulerILb0ELb0ELb0ELi96EEEEEEEEEvNT_6ParamsE)
        /*041c*/ 	.word	0x00000000


	//----- nvinfo : EIATTR_REGCOUNT
	.align		4
.L_186:
        /*0420*/ 	.byte	0x04, 0x2f
        /*0422*/ 	.short	(.L_188 - .L_187)
	.align		4
.L_187:
        /*0424*/ 	.word	index@(_ZN7cutlass13device_kernelIN5flash19enable_sm80_to_sm89INS1_16FlashAttnBwdSm80INS1_25CollectiveMainloopBwdSm80ILi2ELi1EN4cute5tupleIJNS5_1CILi64EEENS7_ILi96EEENS7_ILi128EEEEEENS_6half_tEfNS_4arch4Sm80ELb0ELb1ELb0ELb0ELb0ELb0ELb0ELb0ELi2ELi2ELi2ELi2ELb1EEENS1_21CollectiveEpilogueBwdISB_SC_SE_Li256ELb0ELb0ELi4EEENS1_19SingleTileSchedulerILb0ELb0ELb0ELi96EEEEEEEEEvNT_6ParamsE)
        /*0428*/ 	.word	0x00000004


	//----- nvinfo : EIATTR_FRAME_SIZE
	.align		4
.L_188:
        /*042c*/ 	.byte	0x04, 0x11
        /*042e*/ 	.short	(.L_190 - .L_189)
	.align		4
.L_189:
        /*0430*/ 	.word	index@(_ZN7cutlass13device_kernelIN5flash19enable_sm80_to_sm89INS1_16FlashAttnBwdSm80INS1_25CollectiveMainloopBwdSm80ILi2ELi1EN4cute5tupleIJNS5_1CILi64EEENS7_ILi96EEENS7_ILi128EEEEEENS_6half_tEfNS_4arch4Sm80ELb0ELb1ELb0ELb0ELb0ELb0ELb0ELb0ELi2ELi2ELi2ELi2ELb1EEENS1_21CollectiveEpilogueBwdISB_SC_SE_Li256ELb0ELb0ELi4EEENS1_19SingleTileSchedulerILb0ELb0ELb0ELi96EEEEEEEEEvNT_6ParamsE)
        /*0434*/ 	.word	0x00000000


	//----- nvinfo : EIATTR_REGCOUNT
	.align		4
.L_190:
        /*0438*/ 	.byte	0x04, 0x2f
        /*043a*/ 	.short	(.L_192 - .L_191)
	.align		4
.L_191:
        /*043c*/ 	.word	index@(_ZN7cutlass13device_kernelIN5flash19enable_sm80_to_sm89INS1_16FlashAttnBwdSm80INS1_25CollectiveMainloopBwdSm80ILi2ELi1EN4cute5tupleIJNS5_1CILi64EEENS7_ILi96EEENS7_ILi128EEEEEENS_6half_tEfNS_4arch4Sm80ELb0ELb0ELb0ELb1ELb1ELb0ELb0ELb0ELi2ELi2ELi2ELi2ELb1EEENS1_24CollectiveEpilogueBwdGQAISB_fSE_Li256ELb1ELb1EEENS1_19SingleTileSchedulerILb1ELb0ELb0ELi96EEEEEEEEEvNT_6ParamsE)
        /*0440*/ 	.word	0x00000004


	//----- nvinfo : EIATTR_FRAME_SIZE
	.align		4
.L_192:
        /*0444*/ 	.byte	0x04, 0x11
        /*0446*/ 	.short	(.L_194 - .L_193)
	.align		4
.L_193:
        /*0448*/ 	.word	index@(_ZN7cutlass13device_kernelIN5flash19enable_sm80_to_sm89INS1_16FlashAttnBwdSm80INS1_25CollectiveMainloopBwdSm80ILi2ELi1EN4cute5tupleIJNS5_1CILi64EEENS7_ILi96EEENS7_ILi128EEEEEENS_6half_tEfNS_4arch4Sm80ELb0ELb0ELb0ELb1ELb1ELb0ELb0ELb0ELi2ELi2ELi2ELi2ELb1EEENS1_24CollectiveEpilogueBwdGQAISB_fSE_Li256ELb1ELb1EEENS1_19SingleTileSchedulerILb1ELb0ELb0ELi96EEEEEEEEEvNT_6ParamsE)
        /*044c*/ 	.word	0x00000000


	//----- nvinfo : EIATTR_REGCOUNT
	.align		4
.L_194:
        /*0450*/ 	.byte	0x04, 0x2f
        /*0452*/ 	.short	(.L_196 - .L_195)
	.align		4
.L_195:
        /*0454*/ 	.word	index@(_ZN7cutlass13device_kernelIN5flash19enable_sm80_to_sm89INS1_16FlashAttnBwdSm80INS1_25CollectiveMainloopBwdSm80ILi2ELi1EN4cute5tupleIJNS5_1CILi64EEENS7_ILi96EEENS7_ILi128EEEEEENS_6half_tEfNS_4arch4Sm80ELb0ELb0ELb0ELb1ELb0ELb0ELb0ELb0ELi2ELi2ELi2ELi2ELb1EEENS1_24CollectiveEpilogueBwdGQAISB_fSE_Li256ELb1ELb0EEENS1_19SingleTileSchedulerILb1ELb0ELb0ELi96EEEEEEEEEvNT_6ParamsE)
        /*0458*/ 	.word	0x00000004


	//----- nvinfo : EIATTR_FRAME_SIZE
	.align		4
.L_196:
        /*045c*/ 	.byte	0x04, 0x11
        /*045e*/ 	.short	(.L_198 - .L_197)
	.align		4
.L_197:
        /*0460*/ 	.word	index@(_ZN7cutlass13device_kernelIN5flash19enable_sm80_to_sm89INS1_16FlashAttnBwdSm80INS1_25CollectiveMainloopBwdSm80ILi2ELi1EN4cute5tupleIJNS5_1CILi64EEENS7_ILi96EEENS7_ILi128EEEEEENS_6half_tEfNS_4arch4Sm80ELb0ELb0ELb0ELb1ELb0ELb0ELb0ELb0ELi2ELi2ELi2ELi2ELb1EEENS1_24CollectiveEpilogueBwdGQAISB_fSE_Li256ELb1ELb0EEENS1_19SingleTileSchedulerILb1ELb0ELb0ELi96EEEEEEEEEvNT_6ParamsE)
        /*0464*/ 	.word	0x00000000


	//----- nvinfo : EIATTR_REGCOUNT
	.align		4
.L_198:
        /*0468*/ 	.byte	0x04, 0x2f
        /*046a*/ 	.short	(.L_200 - .L_199)
	.align		4
.L_199:
        /*046c*/ 	.word	index@(_ZN7cutlass13device_kernelIN5flash19enable_sm80_to_sm89INS1_16FlashAttnBwdSm80INS1_25CollectiveMainloopBwdSm80ILi2ELi1EN4cute5tupleIJNS5_1CILi64EEENS7_ILi96EEENS7_ILi128EEEEEENS_6half_tEfNS_4arch4Sm80ELb0ELb0ELb0ELb1ELb1ELb0ELb0ELb0ELi2ELi2ELi2ELi2ELb1EEENS1_21CollectiveEpilogueBwdISB_SC_SE_Li256ELb1ELb0ELi4EEENS1_19SingleTileSchedulerILb1ELb0ELb0ELi96EEEEEEEEEvNT_6ParamsE)
        /*0470*/ 	.word	0x00000004


	//----- nvinfo : EIATTR_FRAME_SIZE
	.align		4
.L_200:
        /*0474*/ 	.byte	0x04, 0x11
        /*0476*/ 	.short	(.L_202 - .L_201)
	.align		4
.L_201:
        /*0478*/ 	.word	index@(_ZN7cutlass13device_kernelIN5flash19enable_sm80_to_sm89INS1_16FlashAttnBwdSm80INS1_25CollectiveMainloopBwdSm80ILi2ELi1EN4cute5tupleIJNS5_1CILi64EEENS7_ILi96EEENS7_ILi128EEEEEENS_6half_tEfNS_4arch4Sm80ELb0ELb0ELb0ELb1ELb1ELb0ELb0ELb0ELi2ELi2ELi2ELi2ELb1EEENS1_21CollectiveEpilogueBwdISB_SC_SE_Li256ELb1ELb0ELi4EEENS1_19SingleTileSchedulerILb1ELb0ELb0ELi96EEEEEEEEEvNT_6ParamsE)
        /*047c*/ 	.word	0x00000000


	//----- nvinfo : EIATTR_REGCOUNT
	.align		4
.L_202:
        /*0480*/ 	.byte	0x04, 0x2f
        /*0482*/ 	.short	(.L_204 - .L_203)
	.align		4
.L_203:
        /*0484*/ 	.word	index@(_ZN7cutlass13device_kernelIN5flash19enable_sm80_to_sm89INS1_16FlashAttnBwdSm80INS1_25CollectiveMainloopBwdSm80ILi2ELi1EN4cute5tupleIJNS5_1CILi64EEENS7_ILi96EEENS7_ILi128EEEEEENS_6half_tEfNS_4arch4Sm80ELb0ELb0ELb0ELb1ELb0ELb0ELb0ELb0ELi2ELi2ELi2ELi2ELb1EEENS1_21CollectiveEpilogueBwdISB_SC_SE_Li256ELb1ELb0ELi4EEENS1_19SingleTileSchedulerILb1ELb0ELb0ELi96EEEEEEEEEvNT_6ParamsE)
        /*0488*/ 	.word	0x00000004


	//----- nvinfo : EIATTR_FRAME_SIZE
	.align		4
.L_204:
        /*048c*/ 	.byte	0x04, 0x11
        /*048e*/ 	.short	(.L_206 - .L_205)
	.align		4
.L_205:
        /*0490*/ 	.word	index@(_ZN7cutlass13device_kernelIN5flash19enable_sm80_to_sm89INS1_16FlashAttnBwdSm80INS1_25CollectiveMainloopBwdSm80ILi2ELi1EN4cute5tupleIJNS5_1CILi64EEENS7_ILi96EEENS7_ILi128EEEEEENS_6half_tEfNS_4arch4Sm80ELb0ELb0ELb0ELb1ELb0ELb0ELb0ELb0ELi2ELi2ELi2ELi2ELb1EEENS1_21CollectiveEpilogueBwdISB_SC_SE_Li256ELb1ELb0ELi4EEENS1_19SingleTileSchedulerILb1ELb0ELb0ELi96EEEEEEEEEvNT_6ParamsE)
        /*0494*/ 	.word	0x00000000


	//----- nvinfo : EIATTR_REGCOUNT
	.align		4
.L_206:
        /*0498*/ 	.byte	0x04, 0x2f
        /*049a*/ 	.short	(.L_208 - .L_207)
	.align		4
.L_207:
        /*049c*/ 	.word	index@(_ZN7cutlass13device_kernelIN5flash19enable_sm80_to_sm89INS1_16FlashAttnBwdSm80INS1_25CollectiveMainloopBwdSm80ILi2ELi1EN4cute5tupleIJNS5_1CILi64EEENS7_ILi96EEENS7_ILi128EEEEEENS_6half_tEfNS_4arch4Sm80ELb0ELb0ELb0ELb0ELb1ELb0ELb0ELb0ELi2ELi2ELi2ELi2ELb1EEENS1_24CollectiveEpilogueBwdGQAISB_fSE_Li256ELb0ELb1EEENS1_19SingleTileSchedulerILb0ELb0ELb0ELi96EEEEEEEEEvNT_6ParamsE)
        /*04a0*/ 	.word	0x00000004


	//----- nvinfo : EIATTR_FRAME_SIZE
	.align		4
.L_208:
        /*04a4*/ 	.byte	0x04, 0x11
        /*04a6*/ 	.short	(.L_210 - .L_209)
	.align		4
.L_209:
        /*04a8*/ 	.word	index@(_ZN7cutlass13device_kernelIN5flash19enable_sm80_to_sm89INS1_16FlashAttnBwdSm80INS1_25CollectiveMainloopBwdSm80ILi2ELi1EN4cute5tupleIJNS5_1CILi64EEENS7_ILi96EEENS7_ILi128EEEEEENS_6half_tEfNS_4arch4Sm80ELb0ELb0ELb0ELb0ELb1ELb0ELb0ELb0ELi2ELi2ELi2ELi2ELb1EEENS1_24CollectiveEpilogueBwdGQAISB_fSE_Li256ELb0ELb1EEENS1_19SingleTileSchedulerILb0ELb0ELb0ELi96EEEEEEEEEvNT_6ParamsE)
        /*04ac*/ 	.word	0x00000000


	//----- nvinfo : EIATTR_REGCOUNT
	.align		4
.L_210:
        /*04b0*/ 	.byte	0x04, 0x2f
        /*04b2*/ 	.short	(.L_212 - .L_211)
	.align		4
.L_211:
        /*04b4*/ 	.word	index@(_ZN7cutlass13device_kernelIN5flash19enable_sm80_to_sm89INS1_16FlashAttnBwdSm80INS1_25CollectiveMainloopBwdSm80ILi2ELi1EN4cute5tupleIJNS5_1CILi64EEENS7_ILi96EEENS7_ILi128EEEEEENS_6half_tEfNS_4arch4Sm80ELb0ELb0ELb0ELb0ELb0ELb0ELb0ELb0ELi2ELi2ELi2ELi2ELb1EEENS1_24CollectiveEpilogueBwdGQAISB_fSE_Li256ELb0ELb0EEENS1_19SingleTileSchedulerILb0ELb0ELb0ELi96EEEEEEEEEvNT_6ParamsE)
        /*04b8*/ 	.word	0x00000004


	//----- nvinfo : EIATTR_FRAME_SIZE
	.align		4
.L_212:
        /*04bc*/ 	.byte	0x04, 0x11
        /*04be*/ 	.short	(.L_214 - .L_213)
	.align		4
.L_213:
        /*04c0*/ 	.word	index@(_ZN7cutlass13device_kernelIN5flash19enable_sm80_to_sm89INS1_16FlashAttnBwdSm80INS1_25CollectiveMainloopBwdSm80ILi2ELi1EN4cute5tupleIJNS5_1CILi64EEENS7_ILi96EEENS7_ILi128EEEEEENS_6half_tEfNS_4arch4Sm80ELb0ELb0ELb0ELb0ELb0ELb0ELb0ELb0ELi2ELi2ELi2ELi2ELb1EEENS1_24CollectiveEpilogueBwdGQAISB_fSE_Li256ELb0ELb0EEENS1_19SingleTileSchedulerILb0ELb0ELb0ELi96EEEEEEEEEvNT_6ParamsE)
        /*04c4*/ 	.word	0x00000000


	//----- nvinfo : EIATTR_REGCOUNT
	.align		4
.L_214:
        /*04c8*/ 	.byte	0x04, 0x2f
        /*04ca*/ 	.short	(.L_216 - .L_215)
	.align		4
.L_215:
        /*04cc*/ 	.word	index@(_ZN7cutlass13device_kernelIN5flash19enable_sm80_to_sm89INS1_16FlashAttnBwdSm80INS1_25CollectiveMainloopBwdSm80ILi2ELi1EN4cute5tupleIJNS5_1CILi64EEENS7_ILi96EEENS7_ILi128EEEEEENS_6half_tEfNS_4arch4Sm80ELb0ELb0ELb0ELb0ELb1ELb0ELb0ELb0ELi2ELi2ELi2ELi2ELb1EEENS1_21CollectiveEpilogueBwdISB_SC_SE_Li256ELb0ELb0ELi4EEENS1_19SingleTileSchedulerILb0ELb0ELb0ELi96EEEEEEEEEvNT_6ParamsE)
        /*04d0*/ 	.word	0x00000004


	//----- nvinfo : EIATTR_FRAME_SIZE
	.align		4
.L_216:
        /*04d4*/ 	.byte	0x04, 0x11
        /*04d6*/ 	.short	(.L_218 - .L_217)
	.align		4
.L_217:
        /*04d8*/ 	.word	index@(_ZN7cutlass13device_kernelIN5flash19enable_sm80_to_sm89INS1_16FlashAttnBwdSm80INS1_25CollectiveMainloopBwdSm80ILi2ELi1EN4cute5tupleIJNS5_1CILi64EEENS7_ILi96EEENS7_ILi128EEEEEENS_6half_tEfNS_4arch4Sm80ELb0ELb0ELb0ELb0ELb1ELb0ELb0ELb0ELi2ELi2ELi2ELi2ELb1EEENS1_21CollectiveEpilogueBwdISB_SC_SE_Li256ELb0ELb0ELi4EEENS1_19SingleTileSchedulerILb0ELb0ELb0ELi96EEEEEEEEEvNT_6ParamsE)
        /*04dc*/ 	.word	0x00000000


	//----- nvinfo : EIATTR_REGCOUNT
	.align		4
.L_218:
        /*04e0*/ 	.byte	0x04, 0x2f
        /*04e2*/ 	.short	(.L_220 - .L_219)
	.align		4
.L_219:
        /*04e4*/ 	.word	index@(_ZN7cutlass13device_kernelIN5flash19enable_sm80_to_sm89INS1_16FlashAttnBwdSm80INS1_25CollectiveMainloopBwdSm80ILi2ELi1EN4cute5tupleIJNS5_1CILi64EEENS7_ILi96EEENS7_ILi128EEEEEENS_6half_tEfNS_4arch4Sm80ELb0ELb0ELb0ELb0ELb0ELb0ELb0ELb0ELi2ELi2ELi2ELi2ELb1EEENS1_21CollectiveEpilogueBwdISB_SC_SE_Li256ELb0ELb0ELi4EEENS1_19SingleTileSchedulerILb0ELb0ELb0ELi96EEEEEEEEEvNT_6ParamsE)
        /*04e8*/ 	.word	0x00000004


	//----- nvinfo : EIATTR_FRAME_SIZE
	.align		4
.L_220:
        /*04ec*/ 	.byte	0x04, 0x11
        /*04ee*/ 	.short	(.L_222 - .L_221)
	.align		4
.L_221:
        /*04f0*/ 	.word	index@(_ZN7cutlass13device_kernelIN5flash19enable_sm80_to_sm89INS1_16FlashAttnBwdSm80INS1_25CollectiveMainloopBwdSm80ILi2ELi1EN4cute5tupleIJNS5_1CILi64EEENS7_ILi96EEENS7_ILi128EEEEEENS_6half_tEfNS_4arch4Sm80ELb0ELb0ELb0ELb0ELb0ELb0ELb0ELb0ELi2ELi2ELi2ELi2ELb1EEENS1_21CollectiveEpilogueBwdISB_SC_SE_Li256ELb0ELb0ELi4EEENS1_19SingleTileSchedulerILb0ELb0ELb0ELi96EEEEEEEEEvNT_6ParamsE)
        /*04f4*/ 	.word	0x00000000


	//----- nvinfo : EIATTR_MIN_STACK_SIZE
	.align		4
.L_222:
        /*04f8*/ 	.byte	0x04, 0x12
        /*04fa*/ 	.short	(.L_224 - .L_223)
	.align		4
.L_223:
        /*04fc*/ 	.word	index@(_ZN7cutlass13device_kernelIN5flash19enable_sm80_to_sm89INS1_16FlashAttnBwdSm80INS1_25CollectiveMainloopBwdSm80ILi2ELi1EN4cute5tupleIJNS5_1CILi64EEENS7_ILi96EEENS7_ILi128EEEEEENS_6half_tEfNS_4arch4Sm80ELb0ELb0ELb0ELb0ELb0ELb0ELb0ELb0ELi2ELi2ELi2ELi2ELb1EEENS1_21CollectiveEpilogueBwdISB_SC_SE_Li256ELb0ELb0ELi4EEENS1_19SingleTileSchedulerILb0ELb0ELb0ELi96EEEEEEEEEvNT_6ParamsE)
        /*0500*/ 	.word	0x00000000


	//----- nvinfo : EIATTR_MIN_STACK_SIZE
	.align		4
.L_224:
        /*0504*/ 	.byte	0x04, 0x12
        /*0506*/ 	.short	(.L_226 - .L_225)
	.align		4
.L_225:
        /*0508*/ 	.word	index@(_ZN7cutlass13device_kernelIN5flash19enable_sm80_to_sm89INS1_16FlashAttnBwdSm80INS1_25CollectiveMainloopBwdSm80ILi2ELi1EN4cute5tupleIJNS5_1CILi64EEENS7_ILi96EEENS7_ILi128EEEEEENS_6half_tEfNS_4arch4Sm80ELb0ELb0ELb0ELb0ELb1ELb0ELb0ELb0ELi2ELi2ELi2ELi2ELb1EEENS1_21CollectiveEpilogueBwdISB_SC_SE_Li256ELb0ELb0ELi4EEENS1_19SingleTileSchedulerILb0ELb0ELb0ELi96EEEEEEEEEvNT_6ParamsE)
        /*050c*/ 	.word	0x00000000


	//----- nvinfo : EIATTR_MIN_STACK_SIZE
	.align		4
.L_226:
        /*0510*/ 	.byte	0x04, 0x12
        /*0512*/ 	.short	(.L_228 - .L_227)
	.align		4
.L_227:
        /*0514*/ 	.word	index@(_ZN7cutlass13device_kernelIN5flash19enable_sm80_to_sm89INS1_16FlashAttnBwdSm80INS1_25CollectiveMainloopBwdSm80ILi2ELi1EN4cute5tupleIJNS5_1CILi64EEENS7_ILi96EEENS7_ILi128EEEEEENS_6half_tEfNS_4arch4Sm80ELb0ELb0ELb0ELb0ELb0ELb0ELb0ELb0ELi2ELi2ELi2ELi2ELb1EEENS1_24CollectiveEpilogueBwdGQAISB_fSE_Li256ELb0ELb0EEENS1_19SingleTileSchedulerILb0ELb0ELb0ELi96EEEEEEEEEvNT_6ParamsE)
        /*0518*/ 	.word	0x00000000


	//----- nvinfo : EIATTR_MIN_STACK_SIZE
	.align		4
.L_228:
        /*051c*/ 	.byte	0x04, 0x12
        /*051e*/ 	.short	(.L_230 - .L_229)
	.align		4
.L_229:
        /*0520*/ 	.word	index@(_ZN7cutlass13device_kernelIN5flash19enable_sm80_to_sm89INS1_16FlashAttnBwdSm80INS1_25CollectiveMainloopBwdSm80ILi2ELi1EN4cute5tupleIJNS5_1CILi64EEENS7_ILi96EEENS7_ILi128EEEEEENS_6half_tEfNS_4arch4Sm80ELb0ELb0ELb0ELb0ELb1ELb0ELb0ELb0ELi2ELi2ELi2ELi2ELb1EEENS1_24CollectiveEpilogueBwdGQAISB_fSE_Li256ELb0ELb1EEENS1_19SingleTileSchedulerILb0ELb0ELb0ELi96EEEEEEEEEvNT_6ParamsE)
        /*0524*/ 	.word	0x00000000


	//----- nvinfo : EIATTR_MIN_STACK_SIZE
	.align		4
.L_230:
        /*0528*/ 	.byte	0x04, 0x12
        /*052a*/ 	.short	(.L_232 - .L_231)
	.align		4
.L_231:
        /*052c*/ 	.word	index@(_ZN7cutlass13device_kernelIN5flash19enable_sm80_to_sm89INS1_16FlashAttnBwdSm80INS1_25CollectiveMainloopBwdSm80ILi2ELi1EN4cute5tupleIJNS5_1CILi64EEENS7_ILi96EEENS7_ILi128EEEEEENS_6half_tEfNS_4arch4Sm80ELb0ELb0ELb0ELb1ELb0ELb0ELb0ELb0ELi2ELi2ELi2ELi2ELb1EEENS1_21CollectiveEpilogueBwdISB_SC_SE_Li256ELb1ELb0ELi4EEENS1_19SingleTileSchedulerILb1ELb0ELb0ELi96EEEEEEEEEvNT_6ParamsE)
        /*0530*/ 	.word	0x00000000


	//----- nvinfo : EIATTR_MIN_STACK_SIZE
	.align		4
.L_232:
        /*0534*/ 	.byte	0x04, 0x12
        /*0536*/ 	.short	(.L_234 - .L_233)
	.align		4
.L_233:
        /*0538*/ 	.word	index@(_ZN7cutlass13device_kernelIN5flash19enable_sm80_to_sm89INS1_16FlashAttnBwdSm80INS1_25CollectiveMainloopBwdSm80ILi2ELi1EN4cute5tupleIJNS5_1CILi64EEENS7_ILi96EEENS7_ILi128EEEEEENS_6half_tEfNS_4arch4Sm80ELb0ELb0ELb0ELb1ELb1ELb0ELb0ELb0ELi2ELi2ELi2ELi2ELb1EEENS1_21CollectiveEpilogueBwdISB_SC_SE_Li256ELb1ELb0ELi4EEENS1_19SingleTileSchedulerILb1ELb0ELb0ELi96EEEEEEEEEvNT_6ParamsE)
        /*053c*/ 	.word	0x00000000


	//----- nvinfo : EIATTR_MIN_STACK_SIZE
	.align		4
.L_234:
        /*0540*/ 	.byte	0x04, 0x12
        /*0542*/ 	.short	(.L_236 - .L_235)
	.align		4
.L_235:
        /*0544*/ 	.word	index@(_ZN7cutlass13device_kernelIN5flash19enable_sm80_to_sm89INS1_16FlashAttnBwdSm80INS1_25CollectiveMainloopBwdSm80ILi2ELi1EN4cute5tupleIJNS5_1CILi64EEENS7_ILi96EEENS7_ILi128EEEEEENS_6half_tEfNS_4arch4Sm80ELb0ELb0ELb0ELb1ELb0ELb0ELb0ELb0ELi2ELi2ELi2ELi2ELb1EEENS1_24CollectiveEpilogueBwdGQAISB_fSE_Li256ELb1ELb0EEENS1_19SingleTileSchedulerILb1ELb0ELb0ELi96EEEEEEEEEvNT_6ParamsE)
        /*0548*/ 	.word	0x00000000


	//----- nvinfo : EIATTR_MIN_STACK_SIZE
	.align		4
.L_236:
        /*054c*/ 	.byte	0x04, 0x12
        /*054e*/ 	.short	(.L_238 - .L_237)
	.align		4
.L_237:
        /*0550*/ 	.word	index@(_ZN7cutlass13device_kernelIN5flash19enable_sm80_to_sm89INS1_16FlashAttnBwdSm80INS1_25CollectiveMainloopBwdSm80ILi2ELi1EN4cute5tupleIJNS5_1CILi64EEENS7_ILi96EEENS7_ILi128EEEEEENS_6half_tEfNS_4arch4Sm80ELb0ELb0ELb0ELb1ELb1ELb0ELb0ELb0ELi2ELi2ELi2ELi2ELb1EEENS1_24CollectiveEpilogueBwdGQAISB_fSE_Li256ELb1ELb1EEENS1_19SingleTileSchedulerILb1ELb0ELb0ELi96EEEEEEEEEvNT_6ParamsE)
        /*0554*/ 	.word	0x00000000


	//----- nvinfo : EIATTR_MIN_STACK_SIZE
	.align		4
.L_238:
        /*0558*/ 	.byte	0x04, 0x12
        /*055a*/ 	.short	(.L_240 - .L_239)
	.align		4
.L_239:
        /*055c*/ 	.word	index@(_ZN7cutlass13device_kernelIN5flash19enable_sm80_to_sm89INS1_16FlashAttnBwdSm80INS1_25CollectiveMainloopBwdSm80ILi2ELi1EN4cute5tupleIJNS5_1CILi64EEENS7_ILi96EEENS7_ILi128EEEEEENS_6half_tEfNS_4arch4Sm80ELb0ELb1ELb0ELb0ELb0ELb0ELb0ELb0ELi2ELi2ELi2ELi2ELb1EEENS1_21CollectiveEpilogueBwdISB_SC_SE_Li256ELb0ELb0ELi4EEENS1_19SingleTileSchedulerILb0ELb0ELb0ELi96EEEEEEEEEvNT_6ParamsE)
        /*0560*/ 	.word	0x00000000


	//----- nvinfo : EIATTR_MIN_STACK_SIZE
	.align		4
.L_240:
        /*0564*/ 	.byte	0x04, 0x12
        /*0566*/ 	.short	(.L_242 - .L_241)
	.align		4
.L_241:
        /*0568*/ 	.word	index@(_ZN7cutlass13device_kernelIN5flash19enable_sm80_to_sm89INS1_16FlashAttnBwdSm80INS1_25CollectiveMainloopBwdSm80ILi2ELi1EN4cute5tupleIJNS5_1CILi64EEENS7_ILi96EEENS7_ILi128EEEEEENS_6half_tEfNS_4arch4Sm80ELb0ELb1ELb0ELb0ELb1ELb0ELb0ELb0ELi2ELi2ELi2ELi2ELb1EEENS1_21CollectiveEpilogueBwdISB_SC_SE_Li256ELb0ELb0ELi4EEENS1_19SingleTileSchedulerILb0ELb0ELb0ELi96EEEEEEEEEvNT_6ParamsE)
        /*056c*/ 	.word	0x00000000


	//----- nvinfo : EIATTR_MIN_STACK_SIZE
	.align		4
.L_242:
        /*0570*/ 	.byte	0x04, 0x12
        /*0572*/ 	.short	(.L_244 - .L_243)
	.align		4
.L_243:
        /*0574*/ 	.word	index@(_ZN7cutlass13device_kernelIN5flash19enable_sm80_to_sm89INS1_16FlashAttnBwdSm80INS1_25CollectiveMainloopBwdSm80ILi2ELi1EN4cute5tupleIJNS5_1CILi64EEENS7_ILi96EEENS7_ILi128EEEEEENS_6half_tEfNS_4arch4Sm80ELb0ELb1ELb0ELb0ELb0ELb0ELb0ELb0ELi2ELi2ELi2ELi2ELb1EEENS1_24CollectiveEpilogueBwdGQAISB_fSE_Li256ELb0ELb0EEENS1_19SingleTileSchedulerILb0ELb0ELb0ELi96EEEEEEEEEvNT_6ParamsE)
        /*0578*/ 	.word	0x00000000


	//----- nvinfo : EIATTR_MIN_STACK_SIZE
	.align		4
.L_244:
        /*057c*/ 	.byte	0x04, 0x12
        /*057e*/ 	.short	(.L_246 - .L_245)
	.align		4
.L_245:
        /*0580*/ 	.word	index@(_ZN7cutlass13device_kernelIN5flash19enable_sm80_to_sm89INS1_16FlashAttnBwdSm80INS1_25CollectiveMainloopBwdSm80ILi2ELi1EN4cute5tupleIJNS5_1CILi64EEENS7_ILi96EEENS7_ILi128EEEEEENS_6half_tEfNS_4arch4Sm80ELb0ELb1ELb0ELb0ELb1ELb0ELb0ELb0ELi2ELi2ELi2ELi2ELb1EEENS1_24CollectiveEpilogueBwdGQAISB_fSE_Li256ELb0ELb1EEENS1_19SingleTileSchedulerILb0ELb0ELb0ELi96EEEEEEEEEvNT_6ParamsE)
        /*0584*/ 	.word	0x00000000


	//----- nvinfo : EIATTR_MIN_STACK_SIZE
	.align		4
.L_246:
        /*0588*/ 	.byte	0x04, 0x12
        /*058a*/ 	.short	(.L_248 - .L_247)
	.align		4
.L_247:
        /*058c*/ 	.word	index@(_ZN7cutlass13device_kernelIN5flash19enable_sm80_to_sm89INS1_16FlashAttnBwdSm80INS1_25CollectiveMainloopBwdSm80ILi2ELi1EN4cute5tupleIJNS5_1CILi64EEENS7_ILi96EEENS7_ILi128EEEEEENS_6half_tEfNS_4arch4Sm80ELb0ELb1ELb0ELb1ELb0ELb0ELb0ELb0ELi2ELi2ELi2ELi2ELb1EEENS1_21CollectiveEpilogueBwdISB_SC_SE_Li256ELb1ELb0ELi4EEENS1_19SingleTileSchedulerILb1ELb0ELb0ELi96EEEEEEEEEvNT_6ParamsE)
        /*0590*/ 	.word	0x00000000


	//----- nvinfo : EIATTR_MIN_STACK_SIZE
	.align		4
.L_248:
        /*0594*/ 	.byte	0x04, 0x12
        /*0596*/ 	.short	(.L_250 - .L_249)
	.align		4
.L_249:
        /*0598*/ 	.word	index@(_ZN7cutlass13device_kernelIN5flash19enable_sm80_to_sm89INS1_16FlashAttnBwdSm80INS1_25CollectiveMainloopBwdSm80ILi2ELi1EN4cute5tupleIJNS5_1CILi64EEENS7_ILi96EEENS7_ILi128EEEEEENS_6half_tEfNS_4arch4Sm80ELb0ELb1ELb0ELb1ELb1ELb0ELb0ELb0ELi2ELi2ELi2ELi2ELb1EEENS1_21CollectiveEpilogueBwdISB_SC_SE_Li256ELb1ELb0ELi4EEENS1_19SingleTileSchedulerILb1ELb0ELb0ELi96EEEEEEEEEvNT_6ParamsE)
        /*059c*/ 	.word	0x00000000


	//----- nvinfo : EIATTR_MIN_STACK_SIZE
	.align		4
.L_250:
        /*05a0*/ 	.byte	0x04, 0x12
        /*05a2*/ 	.short	(.L_252 - .L_251)
	.align		4
.L_251:
        /*05a4*/ 	.word	index@(_ZN7cutlass13device_kernelIN5flash19enable_sm80_to_sm89INS1_16FlashAttnBwdSm80INS1_25CollectiveMainloopBwdSm80ILi2ELi1EN4cute5tupleIJNS5_1CILi64EEENS7_ILi96EEENS7_ILi128EEEEEENS_6half_tEfNS_4arch4Sm80ELb0ELb1ELb0ELb1ELb0ELb0ELb0ELb0ELi2ELi2ELi2ELi2ELb1EEENS1_24CollectiveEpilogueBwdGQAISB_fSE_Li256ELb1ELb0EEENS1_19SingleTileSchedulerILb1ELb0ELb0ELi96EEEEEEEEEvNT_6ParamsE)
        /*05a8*/ 	.word	0x00000000


	//----- nvinfo : EIATTR_MIN_STACK_SIZE
	.align		4
.L_252:
        /*05ac*/ 	.byte	0x04, 0x12
        /*05ae*/ 	.short	(.L_254 - .L_253)
	.align		4
.L_253:
        /*05b0*/ 	.word	index@(_ZN7cutlass13device_kernelIN5flash19enable_sm80_to_sm89INS1_16FlashAttnBwdSm80INS1_25CollectiveMainloopBwdSm80ILi2ELi1EN4cute5tupleIJNS5_1CILi64EEENS7_ILi96EEENS7_ILi128EEEEEENS_6half_tEfNS_4arch4Sm80ELb0ELb1ELb0ELb1ELb1ELb0ELb0ELb0ELi2ELi2ELi2ELi2ELb1EEENS1_24CollectiveEpilogueBwdGQAISB_fSE_Li256ELb1ELb1EEENS1_19SingleTileSchedulerILb1ELb0ELb0ELi96EEEEEEEEEvNT_6ParamsE)
        /*05b4*/ 	.word	0x00000000


	//----- nvinfo : EIATTR_MIN_STACK_SIZE
	.align		4
.L_254:
        /*05b8*/ 	.byte	0x04, 0x12
        /*05ba*/ 	.short	(.L_256 - .L_255)
	.align		4
.L_255:
        /*05bc*/ 	.word	index@(_ZN7cutlass13device_kernelIN5flash19enable_sm80_to_sm89INS1_16FlashAttnBwdSm80INS1_25CollectiveMainloopBwdSm80ILi2ELi1EN4cute5tupleIJNS5_1CILi64EEENS7_ILi96EEENS7_ILi128EEEEEENS_6half_tEfNS_4arch4Sm80ELb1ELb0ELb0ELb0ELb0ELb0ELb0ELb0ELi2ELi2ELi2ELi2ELb1EEENS1_21CollectiveEpilogueBwdISB_SC_SE_Li256ELb0ELb0ELi4EEENS1_25SingleTileBwdLPTSchedulerILb0ELi96ELb0EEEEEEEEEvNT_6ParamsE)
        /*05c0*/ 	.word	0x00000000


	//----- nvinfo : EIATTR_MIN_STACK_SIZE
	.align		4
.L_256:
        /*05c4*/ 	.byte	0x04, 0x12
        /*05c6*/ 	.short	(.L_258 - .L_257)
	.align		4
.L_257:
        /*05c8*/ 	.word	index@(_ZN7cutlass13device_kernelIN5flash19enable_sm80_to_sm89INS1_16FlashAttnBwdSm80INS1_25CollectiveMainloopBwdSm80ILi2ELi1EN4cute5tupleIJNS5_1CILi64EEENS7_ILi96EEENS7_ILi128EEEEEENS_6half_tEfNS_4arch4Sm80ELb1ELb0ELb0ELb0ELb1ELb0ELb0ELb0ELi2ELi2ELi2ELi2ELb1EEENS1_21CollectiveEpilogueBwdISB_SC_SE_Li256ELb0ELb0ELi4EEENS1_25SingleTileBwdLPTSchedulerILb0ELi96ELb1EEEEEEEEEvNT_6ParamsE)
        /*05cc*/ 	.word	0x00000000


	//----- nvinfo : EIATTR_MIN_STACK_SIZE
	.align		4
.L_258:
        /*05d0*/ 	.byte	0x04, 0x12
        /*05d2*/ 	.short	(.L_260 - .L_259)
	.align		4
.L_259:
        /*05d4*/ 	.word	index@(_ZN7cutlass13device_kernelIN5flash19enable_sm80_to_sm89INS1_16FlashAttnBwdSm80INS1_25CollectiveMainloopBwdSm80ILi2ELi1EN4cute5tupleIJNS5_1CILi64EEENS7_ILi96EEENS7_ILi128EEEEEENS_6half_tEfNS_4arch4Sm80ELb1ELb0ELb0ELb0ELb0ELb0ELb0ELb0ELi2ELi2ELi2ELi2ELb1EEENS1_24CollectiveEpilogueBwdGQAISB_fSE_Li256ELb0ELb0EEENS1_25SingleTileBwdLPTSchedulerILb0ELi96ELb0EEEEEEEEEvNT_6ParamsE)
        /*05d8*/ 	.word	0x00000000


	//----- nvinfo : EIATTR_MIN_STACK_SIZE
	.align		4
.L_260:
        /*05dc*/ 	.byte	0x04, 0x12
        /*05de*/ 	.short	(.L_262 - .L_261)
	.align		4
.L_261:
        /*05e0*/ 	.word	index@(_ZN7cutlass13device_kernelIN5flash19enable_sm80_to_sm89INS1_16FlashAttnBwdSm80INS1_25CollectiveMainloopBwdSm80ILi2ELi1EN4cute5tupleIJNS5_1CILi64EEENS7_ILi96EEENS7_ILi128EEEEEENS_6half_tEfNS_4arch4Sm80ELb1ELb0ELb0ELb0ELb1ELb0ELb0ELb0ELi2ELi2ELi2ELi2ELb1EEENS1_24CollectiveEpilogueBwdGQAISB_fSE_Li256ELb0ELb1EEENS1_25SingleTileBwdLPTSchedulerILb0ELi96ELb1EEEEEEEEEvNT_6ParamsE)
        /*05e4*/ 	.word	0x00000000


	//----- nvinfo : EIATTR_MIN_STACK_SIZE
	.align		4
.L_262:
        /*05e8*/ 	.byte	0x04, 0x12
        /*05ea*/ 	.short	(.L_264 - .L_263)
	.align		4
.L_263:
        /*05ec*/ 	.word	index@(_ZN7cutlass13device_kernelIN5flash19enable_sm80_to_sm89INS1_16FlashAttnBwdSm80INS1_25CollectiveMainloopBwdSm80ILi2ELi1EN4cute5tupleIJNS5_1CILi64EEENS7_ILi96EEENS7_ILi128EEEEEENS_6half_tEfNS_4arch4Sm80ELb1ELb0ELb0ELb1ELb0ELb0ELb0ELb0ELi2ELi2ELi2ELi2ELb1EEENS1_21CollectiveEpilogueBwdISB_SC_SE_Li256ELb1ELb0ELi4EEENS1_25SingleTileBwdLPTSchedulerILb1ELi96ELb0EEEEEEEEEvNT_6ParamsE)
        /*05f0*/ 	.word	0x00000000


	//----- nvinfo : EIATTR_MIN_STACK_SIZE
	.align		4
.L_264:
        /*05f4*/ 	.byte	0x04, 0x12
        /*05f6*/ 	.short	(.L_266 - .L_265)
	.align		4
.L_265:
        /*05f8*/ 	.word	index@(_ZN7cutlass13device_kernelIN5flash19enable_sm80_to_sm89INS1_16FlashAttnBwdSm80INS1_25CollectiveMainloopBwdSm80ILi2ELi1EN4cute5tupleIJNS5_1CILi64EEENS7_ILi96EEENS7_ILi128EEEEEENS_6half_tEfNS_4arch4Sm80ELb1ELb0ELb0ELb1ELb1ELb0ELb0ELb0ELi2ELi2ELi2ELi2ELb1EEENS1_21CollectiveEpilogueBwdISB_SC_SE_Li256ELb1ELb0ELi4EEENS1_25SingleTileBwdLPTSchedulerILb1ELi96ELb1EEEEEEEEEvNT_6ParamsE)
        /*05fc*/ 	.word	0x00000000


	//----- nvinfo : EIATTR_MIN_STACK_SIZE
	.align		4
.L_266:
        /*0600*/ 	.byte	0x04, 0x12
        /*0602*/ 	.short	(.L_268 - .L_267)
	.align		4
.L_267:
        /*0604*/ 	.word	index@(_ZN7cutlass13device_kernelIN5flash19enable_sm80_to_sm89INS1_16FlashAttnBwdSm80INS1_25CollectiveMainloopBwdSm80ILi2ELi1EN4cute5tupleIJNS5_1CILi64EEENS7_ILi96EEENS7_ILi128EEEEEENS_6half_tEfNS_4arch4Sm80ELb1ELb0ELb0ELb1ELb0ELb0ELb0ELb0ELi2ELi2ELi2ELi2ELb1EEENS1_24CollectiveEpilogueBwdGQAISB_fSE_Li256ELb1ELb0EEENS1_25SingleTileBwdLPTSchedulerILb1ELi96ELb0EEEEEEEEEvNT_6ParamsE)
        /*0608*/ 	.word	0x00000000


	//----- nvinfo : EIATTR_MIN_STACK_SIZE
	.align		4
.L_268:
        /*060c*/ 	.byte	0x04, 0x12
        /*060e*/ 	.short	(.L_270 - .L_269)
	.align		4
.L_269:
        /*0610*/ 	.word	index@(_ZN7cutlass13device_kernelIN5flash32FlashAttnBwdPostprocessConvertdQIN4cute5tupleIJNS3_1CILi96EEENS5_ILi128EEEEEENS_6half_tEfNS_4arch4Sm80ELi256ENS3_8TiledMMAINS3_8MMA_AtomIJNS3_28SM80_16x8x16_F32F16F16F32_TNEEEENS3_6LayoutINS4_IJNS5_ILi2EEENS5_ILi4EEENS5_ILi1EEEEEENS4_IJSJ_SH_NS5_ILi0EEEEEEEENS4_IJNS5_ILi32EEENS5_ILi64EEENS5_ILi16EEEEEEEELb0EEEEEvNT_6ParamsE)
        /*0614*/ 	.word	0x00000000


	//----- nvinfo : EIATTR_MIN_STACK_SIZE
	.align		4
.L_270:
        /*0618*/ 	.byte	0x04, 0x12
        /*061a*/ 	.short	(.L_272 - .L_271)
	.align		4
.L_271:
        /*061c*/ 	.word	index@(_ZN7cutlass13device_kernelIN5flash19enable_sm80_to_sm89INS1_16FlashAttnBwdSm80INS1_25CollectiveMainloopBwdSm80ILi2ELi1EN4cute5tupleIJNS5_1CILi64EEENS7_ILi96EEENS7_ILi128EEEEEENS_6half_tEfNS_4arch4Sm80ELb1ELb0ELb0ELb1ELb1ELb0ELb0ELb0ELi2ELi2ELi2ELi2ELb1EEENS1_24CollectiveEpilogueBwdGQAISB_fSE_Li256ELb1ELb1EEENS1_25SingleTileBwdLPTSchedulerILb1ELi96ELb1EEEEEEEEEvNT_6ParamsE)
        /*0620*/ 	.word	0x00000000


	//----- nvinfo : EIATTR_MIN_STACK_SIZE
	.align		4
.L_272:
        /*0624*/ 	.byte	0x04, 0x12
        /*0626*/ 	.short	(.L_274 - .L_273)
	.align		4
.L_273:
        /*0628*/ 	.word	index@(_ZN7cutlass13device_kernelIN5flash19enable_sm80_to_sm89INS1_16FlashAttnBwdSm80INS1_25CollectiveMainloopBwdSm80ILi2ELi2EN4cute5tupleIJNS5_1CILi64EEENS7_ILi128EEES9_EEENS_6half_tEfNS_4arch4Sm80ELb0ELb0ELb0ELb0ELb0ELb0ELb0ELb0ELi2ELi2ELi2ELi2ELb0EEENS1_21CollectiveEpilogueBwdISA_SB_SD_Li256ELb0ELb0ELi4EEENS1_19SingleTileSchedulerILb0ELb0ELb0ELi128EEEEEEEEEvNT_6ParamsE)
        /*062c*/ 	.word	0x00000000


	//----- nvinfo : EIATTR_MIN_STACK_SIZE
	.align		4
.L_274:
        /*0630*/ 	.byte	0x04, 0x12
        /*0632*/ 	.short	(.L_276 - .L_275)
	.align		4
.L_275:
        /*0634*/ 	.word	index@(_ZN7cutlass13device_kernelIN5flash19enable_sm80_to_sm89INS1_16FlashAttnBwdSm80INS1_25CollectiveMainloopBwdSm80ILi2ELi2EN4cute5tupleIJNS5_1CILi64EEENS7_ILi128EEES9_EEENS_6half_tEfNS_4arch4Sm80ELb0ELb0ELb0ELb0ELb1ELb0ELb0ELb0ELi2ELi2ELi2ELi2ELb0EEENS1_21CollectiveEpilogueBwdISA_SB_SD_Li256ELb0ELb0ELi4EEENS1_19SingleTileSchedulerILb0ELb0ELb0ELi128EEEEEEEEEvNT_6ParamsE)
        /*0638*/ 	.word	0x00000000


	//----- nvinfo : EIATTR_MIN_STACK_SIZE
	.align		4
.L_276:
        /*063c*/ 	.byte	0x04, 0x12
        /*063e*/ 	.short	(.L_278 - .L_277)
	.align		4
.L_277:
        /*0640*/ 	.word	index@(_ZN7cutlass13device_kernelIN5flash19enable_sm80_to_sm89INS1_16FlashAttnBwdSm80INS1_25CollectiveMainloopBwdSm80ILi2ELi2EN4cute5tupleIJNS5_1CILi64EEENS7_ILi128EEES9_EEENS_6half_tEfNS_4arch4Sm80ELb0ELb0ELb0ELb0ELb0ELb0ELb0ELb0ELi2ELi2ELi2ELi2ELb0EEENS1_24CollectiveEpilogueBwdGQAISA_fSD_Li256ELb0ELb0EEENS1_19SingleTileSchedulerILb0ELb0ELb0ELi128EEEEEEEEEvNT_6ParamsE)
        /*0644*/ 	.word	0x00000000


	//----- nvinfo : EIATTR_MIN_STACK_SIZE
	.align		4
.L_278:
        /*0648*/ 	.byte	0x04, 0x12
        /*064a*/ 	.short	(.L_280 - .L_279)
	.align		4
.L_279:
        /*064c*/ 	.word	index@(_ZN7cutlass13device_kernelIN5flash19enable_sm80_to_sm89INS1_16FlashAttnBwdSm80INS1_25CollectiveMainloopBwdSm80ILi2ELi2EN4cute5tupleIJNS5_1CILi64EEENS7_ILi128EEES9_EEENS_6half_tEfNS_4arch4Sm80ELb0ELb0ELb0ELb0ELb1ELb0ELb0ELb0ELi2ELi2ELi2ELi2ELb0EEENS1_24CollectiveEpilogueBwdGQAISA_fSD_Li256ELb0ELb1EEENS1_19SingleTileSchedulerILb0ELb0ELb0ELi128EEEEEEEEEvNT_6ParamsE)
        /*0650*/ 	.word	0x00000000


	//----- nvinfo : EIATTR_MIN_STACK_SIZE
	.align		4
.L_280:
        /*0654*/ 	.byte	0x04, 0x12
        /*0656*/ 	.short	(.L_282 - .L_281)
	.align		4
.L_281:
        /*0658*/ 	.word	index@(_ZN7cutlass13device_kernelIN5flash19enable_sm80_to_sm89INS1_16FlashAttnBwdSm80INS1_25CollectiveMainloopBwdSm80ILi2ELi2EN4cute5tupleIJNS5_1CILi64EEENS7_ILi128EEES9_EEENS_6half_tEfNS_4arch4Sm80ELb0ELb0ELb0ELb1ELb0ELb0ELb0ELb0ELi2ELi2ELi2ELi2ELb0EEENS1_21CollectiveEpilogueBwdISA_SB_SD_Li256ELb1ELb0ELi4EEENS1_19SingleTileSchedulerILb1ELb0ELb0ELi128EEEEEEEEEvNT_6ParamsE)
        /*065c*/ 	.word	0x00000000


	//----- nvinfo : EIATTR_MIN_STACK_SIZE
	.align		4
.L_282:
        /*0660*/ 	.byte	0x04, 0x12
        /*0662*/ 	.short	(.L_284 - .L_283)
	.align		4
.L_283:
        /*0664*/ 	.word	index@(_ZN7cutlass13device_kernelIN5flash19enable_sm80_to_sm89INS1_16FlashAttnBwdSm80INS1_25CollectiveMainloopBwdSm80ILi2ELi2EN4cute5tupleIJNS5_1CILi64EEENS7_ILi128EEES9_EEENS_6half_tEfNS_4arch4Sm80ELb0ELb0ELb0ELb1ELb1ELb0ELb0ELb0ELi2ELi2ELi2ELi2ELb0EEENS1_21CollectiveEpilogueBwdISA_SB_SD_Li256ELb1ELb0ELi4EEENS1_19SingleTileSchedulerILb1ELb0ELb0ELi128EEEEEEEEEvNT_6ParamsE)
        /*0668*/ 	.word	0x00000000


	//----- nvinfo : EIATTR_MIN_STACK_SIZE
	.align		4
.L_284:
        /*066c*/ 	.byte	0x04, 0x12
        /*066e*/ 	.short	(.L_286 - .L_285)
	.align		4
.L_285:
        /*0670*/ 	.word	index@(_ZN7cutlass13device_kernelIN5flash19enable_sm80_to_sm89INS1_16FlashAttnBwdSm80INS1_25CollectiveMainloopBwdSm80ILi2ELi2EN4cute5tupleIJNS5_1CILi64EEENS7_ILi128EEES9_EEENS_6half_tEfNS_4arch4Sm80ELb0ELb0ELb0ELb1ELb0ELb0ELb0ELb0ELi2ELi2ELi2ELi2ELb0EEENS1_24CollectiveEpilogueBwdGQAISA_fSD_Li256ELb1ELb0EEENS1_19SingleTileSchedulerILb1ELb0ELb0ELi128EEEEEEEEEvNT_6ParamsE)
        /*0674*/ 	.word	0x00000000


	//----- nvinfo : EIATTR_MIN_STACK_SIZE
	.align		4
.L_286:
        /*0678*/ 	.byte	0x04, 0x12
        /*067a*/ 	.short	(.L_288 - .L_287)
	.align		4
.L_287:
        /*067c*/ 	.word	index@(_ZN7cutlass13device_kernelIN5flash19enable_sm80_to_sm89INS1_16FlashAttnBwdSm80INS1_25CollectiveMainloopBwdSm80ILi2ELi2EN4cute5tupleIJNS5_1CILi64EEENS7_ILi128EEES9_EEENS_6half_tEfNS_4arch4Sm80ELb0ELb0ELb0ELb1ELb1ELb0ELb0ELb0ELi2ELi2ELi2ELi2ELb0EEENS1_24CollectiveEpilogueBwdGQAISA_fSD_Li256ELb1ELb1EEENS1_19SingleTileSchedulerILb1ELb0ELb0ELi128EEEEEEEEEvNT_6ParamsE)
        /*0680*/ 	.word	0x00000000


	//----- nvinfo : EIATTR_MIN_STACK_SIZE
	.align		4
.L_288:
        /*0684*/ 	.byte	0x04, 0x12
        /*0686*/ 	.short	(.L_290 - .L_289)
	.align		4
.L_289:
        /*0688*/ 	.word	index@(_ZN7cutlass13device_kernelIN5flash19enable_sm80_to_sm89INS1_16FlashAttnBwdSm80INS1_25CollectiveMainloopBwdSm80ILi2ELi2EN4cute5tupleIJNS5_1CILi64EEENS7_ILi128EEES9_EEENS_6half_tEfNS_4arch4Sm80ELb0ELb1ELb0ELb0ELb0ELb0ELb0ELb0ELi2ELi2ELi2ELi2ELb0EEENS1_21CollectiveEpilogueBwdISA_SB_SD_Li256ELb0ELb0ELi4EEENS1_19SingleTileSchedulerILb0ELb0ELb0ELi128EEEEEEEEEvNT_6ParamsE)
        /*068c*/ 	.word	0x00000000


	//----- nvinfo : EIATTR_MIN_STACK_SIZE
	.align		4
.L_290:
        /*0690*/ 	.byte	0x04, 0x12
        /*0692*/ 	.short	(.L_292 - .L_291)
	.align		4
.L_291:
        /*0694*/ 	.word	index@(_ZN7cutlass13device_kernelIN5flash19enable_sm80_to_sm89INS1_16FlashAttnBwdSm80INS1_25CollectiveMainloopBwdSm80ILi2ELi2EN4cute5tupleIJNS5_1CILi64EEENS7_ILi128EEES9_EEENS_6half_tEfNS_4arch4Sm80ELb0ELb1ELb0ELb0ELb1ELb0ELb0ELb0ELi2ELi2ELi2ELi2ELb0EEENS1_21CollectiveEpilogueBwdISA_SB_SD_Li256ELb0ELb0ELi4EEENS1_19SingleTileSchedulerILb0ELb0ELb0ELi128EEEEEEEEEvNT_6ParamsE)
        /*0698*/ 	.word	0x00000000


	//----- nvinfo : EIATTR_MIN_STACK_SIZE
	.align		4
.L_292:
        /*069c*/ 	.byte	0x04, 0x12
        /*069e*/ 	.short	(.L_294 - .L_293)
	.align		4
.L_293:
        /*06a0*/ 	.word	index@(_ZN7cutlass13device_kernelIN5flash19enable_sm80_to_sm89INS1_16FlashAttnBwdSm80INS1_25CollectiveMainloopBwdSm80ILi2ELi2EN4cute5tupleIJNS5_1CILi64EEENS7_ILi128EEES9_EEENS_6half_tEfNS_4arch4Sm80ELb0ELb1ELb0ELb0ELb0ELb0ELb0ELb0ELi2ELi2ELi2ELi2ELb0EEENS1_24CollectiveEpilogueBwdGQAISA_fSD_Li256ELb0ELb0EEENS1_19SingleTileSchedulerILb0ELb0ELb0ELi128EEEEEEEEEvNT_6ParamsE)
        /*06a4*/ 	.word	0x00000000


	//----- nvinfo : EIATTR_MIN_STACK_SIZE
	.align		4
.L_294:
        /*06a8*/ 	.byte	0x04, 0x12
        /*06aa*/ 	.short	(.L_296 - .L_295)
	.align		4
.L_295:
        /*06ac*/ 	.word	index@(_ZN7cutlass13device_kernelIN5flash19enable_sm80_to_sm89INS1_16FlashAttnBwdSm80INS1_25CollectiveMainloopBwdSm80ILi2ELi2EN4cute5tupleIJNS5_1CILi64EEENS7_ILi128EEES9_EEENS_6half_tEfNS_4arch4Sm80ELb0ELb1ELb0ELb0ELb1ELb0ELb0ELb0ELi2ELi2ELi2ELi2ELb0EEENS1_24CollectiveEpilogueBwdGQAISA_fSD_Li256ELb0ELb1EEENS1_19SingleTileSchedulerILb0ELb0ELb0ELi128EEEEEEEEEvNT_6ParamsE)
        /*06b0*/ 	.word	0x00000000


	//----- nvinfo : EIATTR_MIN_STACK_SIZE
	.align		4
.L_296:
        /*06b4*/ 	.byte	0x04, 0x12
        /*06b6*/ 	.short	(.L_298 - .L_297)
	.align		4
.L_297:
        /*06b8*/ 	.word	index@(_ZN7cutlass13device_kernelIN5flash19enable_sm80_to_sm89INS1_16FlashAttnBwdSm80INS1_25CollectiveMainloopBwdSm80ILi2ELi2EN4cute5tupleIJNS5_1CILi64EEENS7_ILi128EEES9_EEENS_6half_tEfNS_4arch4Sm80ELb0ELb1ELb0ELb1ELb0ELb0ELb0ELb0ELi2ELi2ELi2ELi2ELb0EEENS1_21CollectiveEpilogueBwdISA_SB_SD_Li256ELb1ELb0ELi4EEENS1_19SingleTileSchedulerILb1ELb0ELb0ELi128EEEEEEEEEvNT_6ParamsE)
        /*06bc*/ 	.word	0x00000000


	//----- nvinfo : EIATTR_MIN_STACK_SIZE
	.align		4
.L_298:
        /*06c0*/ 	.byte	0x04, 0x12
        /*06c2*/ 	.short	(.L_300 - .L_299)
	.align		4
.L_299:
        /*06c4*/ 	.word	index@(_ZN7cutlass13device_kernelIN5flash19enable_sm80_to_sm89INS1_16FlashAttnBwdSm80INS1_25CollectiveMainloopBwdSm80ILi2ELi2EN4cute5tupleIJNS5_1CILi64EEENS7_ILi128EEES9_EEENS_6half_tEfNS_4arch4Sm80ELb0ELb1ELb0ELb1ELb1ELb0ELb0ELb0ELi2ELi2ELi2ELi2ELb0EEENS1_21CollectiveEpilogueBwdISA_SB_SD_Li256ELb1ELb0ELi4EEENS1_19SingleTileSchedulerILb1ELb0ELb0ELi128EEEEEEEEEvNT_6ParamsE)
        /*06c8*/ 	.word	0x00000000


	//----- nvinfo : EIATTR_MIN_STACK_SIZE
	.align		4
.L_300:
        /*06cc*/ 	.byte	0x04, 0x12
        /*06ce*/ 	.short	(.L_302 - .L_301)
	.align		4
.L_301:
        /*06d0*/ 	.word	index@(_ZN7cutlass13device_kernelIN5flash19enable_sm80_to_sm89INS1_16FlashAttnBwdSm80INS1_25CollectiveMainloopBwdSm80ILi2ELi2EN4cute5tupleIJNS5_1CILi64EEENS7_ILi128EEES9_EEENS_6half_tEfNS_4arch4Sm80ELb0ELb1ELb0ELb1ELb0ELb0ELb0ELb0ELi2ELi2ELi2ELi2ELb0EEENS1_24CollectiveEpilogueBwdGQAISA_fSD_Li256ELb1ELb0EEENS1_19SingleTileSchedulerILb1ELb0ELb0ELi128EEEEEEEEEvNT_6ParamsE)
        /*06d4*/ 	.word	0x00000000


	//----- nvinfo : EIATTR_MIN_STACK_SIZE
	.align		4
.L_302:
        /*06d8*/ 	.byte	0x04, 0x12
        /*06da*/ 	.short	(.L_304 - .L_303)
	.align		4
.L_303:
        /*06dc*/ 	.word	index@(_ZN7cutlass13device_kernelIN5flash19enable_sm80_to_sm89INS1_16FlashAttnBwdSm80INS1_25CollectiveMainloopBwdSm80ILi2ELi2EN4cute5tupleIJNS5_1CILi64EEENS7_ILi128EEES9_EEENS_6half_tEfNS_4arch4Sm80ELb0ELb1ELb0ELb1ELb1ELb0ELb0ELb0ELi2ELi2ELi2ELi2ELb0EEENS1_24CollectiveEpilogueBwdGQAISA_fSD_Li256ELb1ELb1EEENS1_19SingleTileSchedulerILb1ELb0ELb0ELi128EEEEEEEEEvNT_6ParamsE)
        /*06e0*/ 	.word	0x00000000


	//----- nvinfo : EIATTR_MIN_STACK_SIZE
	.align		4
.L_304:
        /*06e4*/ 	.byte	0x04, 0x12
        /*06e6*/ 	.short	(.L_306 - .L_305)
	.align		4
.L_305:
        /*06e8*/ 	.word	index@(_ZN7cutlass13device_kernelIN5flash19enable_sm80_to_sm89INS1_16FlashAttnBwdSm80INS1_25CollectiveMainloopBwdSm80ILi2ELi2EN4cute5tupleIJNS5_1CILi64EEENS7_ILi128EEES9_EEENS_6half_tEfNS_4arch4Sm80ELb1ELb0ELb0ELb0ELb0ELb0ELb0ELb0ELi2ELi2ELi2ELi2ELb0EEENS1_21CollectiveEpilogueBwdISA_SB_SD_Li256ELb0ELb0ELi4EEENS1_25SingleTileBwdLPTSchedulerILb0ELi128ELb0EEEEEEEEEvNT_6ParamsE)
        /*06ec*/ 	.word	0x00000000


	//----- nvinfo : EIATTR_MIN_STACK_SIZE
	.align		4
.L_306:
        /*06f0*/ 	.byte	0x04, 0x12
        /*06f2*/ 	.short	(.L_308 - .L_307)
	.align		4
.L_307:
        /*06f4*/ 	.word	index@(_ZN7cutlass13device_kernelIN5flash19enable_sm80_to_sm89INS1_16FlashAttnBwdSm80INS1_25CollectiveMainloopBwdSm80ILi2ELi2EN4cute5tupleIJNS5_1CILi64EEENS7_ILi128EEES9_EEENS_6half_tEfNS_4arch4Sm80ELb1ELb0ELb0ELb0ELb1ELb0ELb0ELb0ELi2ELi2ELi2ELi2ELb0EEENS1_21CollectiveEpilogueBwdISA_SB_SD_Li256ELb0ELb0ELi4EEENS1_25SingleTileBwdLPTSchedulerILb0ELi128ELb1EEEEEEEEEvNT_6ParamsE)
        /*06f8*/ 	.word	0x00000000


	//----- nvinfo : EIATTR_MIN_STACK_SIZE
	.align		4
.L_308:
        /*06fc*/ 	.byte	0x04, 0x12
        /*06fe*/ 	.short	(.L_310 - .L_309)
	.align		4
.L_309:
        /*0700*/ 	.word	index@(_ZN7cutlass13device_kernelIN5flash19enable_sm80_to_sm89INS1_16FlashAttnBwdSm80INS1_25CollectiveMainloopBwdSm80ILi2ELi2EN4cute5tupleIJNS5_1CILi64EEENS7_ILi128EEES9_EEENS_6half_tEfNS_4arch4Sm80ELb1ELb0ELb0ELb0ELb0ELb0ELb0ELb0ELi2ELi2ELi2ELi2ELb0EEENS1_24CollectiveEpilogueBwdGQAISA_fSD_Li256ELb0ELb0EEENS1_25SingleTileBwdLPTSchedulerILb0ELi128ELb0EEEEEEEEEvNT_6ParamsE)
        /*0704*/ 	.word	0x00000000


	//----- nvinfo : EIATTR_MIN_STACK_SIZE
	.align		4
.L_310:
        /*0708*/ 	.byte	0x04, 0x12
        /*070a*/ 	.short	(.L_312 - .L_311)
	.align		4
.L_311:
        /*070c*/ 	.word	index@(_ZN7cutlass13device_kernelIN5flash19enable_sm80_to_sm89INS1_16FlashAttnBwdSm80INS1_25CollectiveMainloopBwdSm80ILi2ELi2EN4cute5tupleIJNS5_1CILi64EEENS7_ILi128EEES9_EEENS_6half_tEfNS_4arch4Sm80ELb1ELb0ELb0ELb0ELb1ELb0ELb0ELb0ELi2ELi2ELi2ELi2ELb0EEENS1_24CollectiveEpilogueBwdGQAISA_fSD_Li256ELb0ELb1EEENS1_25SingleTileBwdLPTSchedulerILb0ELi128ELb1EEEEEEEEEvNT_6ParamsE)
        /*0710*/ 	.word	0x00000000


	//----- nvinfo : EIATTR_MIN_STACK_SIZE
	.align		4
.L_312:
        /*0714*/ 	.byte	0x04, 0x12
        /*0716*/ 	.short	(.L_314 - .L_313)
	.align		4
.L_313:
        /*0718*/ 	.word	index@(_ZN7cutlass13device_kernelIN5flash22FlashAttnBwdPreprocessIN4cute5tupleIJNS3_1CILi64EEENS5_ILi128EEEEEENS_6half_tEfNS_4arch4Sm80ELb1ELb0EEEEEvNT_6ParamsE)
        /*071c*/ 	.word	0x00000000


	//----- nvinfo : EIATTR_MIN_STACK_SIZE
	.align		4
.L_314:
        /*0720*/ 	.byte	0x04, 0x12
        /*0722*/ 	.short	(.L_316 - .L_315)
	.align		4
.L_315:
        /*0724*/ 	.word	index@(_ZN7cutlass13device_kernelIN5flash19enable_sm80_to_sm89INS1_16FlashAttnBwdSm80INS1_25CollectiveMainloopBwdSm80ILi2ELi2EN4cute5tupleIJNS5_1CILi64EEENS7_ILi128EEES9_EEENS_6half_tEfNS_4arch4Sm80ELb1ELb0ELb0ELb1ELb0ELb0ELb0ELb0ELi2ELi2ELi2ELi2ELb0EEENS1_21CollectiveEpilogueBwdISA_SB_SD_Li256ELb1ELb0ELi4EEENS1_25SingleTileBwdLPTSchedulerILb1ELi128ELb0EEEEEEEEEvNT_6ParamsE)
        /*0728*/ 	.word	0x00000000


	//----- nvinfo : EIATTR_MIN_STACK_SIZE
	.align		4
.L_316:
        /*072c*/ 	.byte	0x04, 0x12
        /*072e*/ 	.short	(.L_318 - .L_317)
	.align		4
.L_317:
        /*0730*/ 	.word	index@(_ZN7cutlass13device_kernelIN5flash19enable_sm80_to_sm89INS1_16FlashAttnBwdSm80INS1_25CollectiveMainloopBwdSm80ILi2ELi2EN4cute5tupleIJNS5_1CILi64EEENS7_ILi128EEES9_EEENS_6half_tEfNS_4arch4Sm80ELb1ELb0ELb0ELb1ELb1ELb0ELb0ELb0ELi2ELi2ELi2ELi2ELb0EEENS1_21CollectiveEpilogueBwdISA_SB_SD_Li256ELb1ELb0ELi4EEENS1_25SingleTileBwdLPTSchedulerILb1ELi128ELb1EEEEEEEEEvNT_6ParamsE)
        /*0734*/ 	.word	0x00000000


	//----- nvinfo : EIATTR_MIN_STACK_SIZE
	.align		4
.L_318:
        /*0738*/ 	.byte	0x04, 0x12
        /*073a*/ 	.short	(.L_320 - .L_319)
	.align		4
.L_319:
        /*073c*/ 	.word	index@(_ZN7cutlass13device_kernelIN5flash19enable_sm80_to_sm89INS1_16FlashAttnBwdSm80INS1_25CollectiveMainloopBwdSm80ILi2ELi2EN4cute5tupleIJNS5_1CILi64EEENS7_ILi128EEES9_EEENS_6half_tEfNS_4arch4Sm80ELb1ELb0ELb0ELb1ELb0ELb0ELb0ELb0ELi2ELi2ELi2ELi2ELb0EEENS1_24CollectiveEpilogueBwdGQAISA_fSD_Li256ELb1ELb0EEENS1_25SingleTileBwdLPTSchedulerILb1ELi128ELb0EEEEEEEEEvNT_6ParamsE)
        /*0740*/ 	.word	0x00000000


	//----- nvinfo : EIATTR_MIN_STACK_SIZE
	.align		4
.L_320:
        /*0744*/ 	.byte	0x04, 0x12
        /*0746*/ 	.short	(.L_322 - .L_321)
	.align		4
.L_321:
        /*0748*/ 	.word	index@(_ZN7cutlass13device_kernelIN5flash32FlashAttnBwdPostprocessConvertdQIN4cute5tupleIJNS3_1CILi128EEES6_EEENS_6half_tEfNS_4arch4Sm80ELi256ENS3_8TiledMMAINS3_8MMA_AtomIJNS3_28SM80_16x8x16_F32F16F16F32_TNEEEENS3_6LayoutINS4_IJNS5_ILi2EEENS5_ILi4EEENS5_ILi1EEEEEENS4_IJSI_SG_NS5_ILi0EEEEEEEENS4_IJNS5_ILi32EEENS5_ILi64EEENS5_ILi16EEEEEEEELb0EEEEEvNT_6ParamsE)
        /*074c*/ 	.word	0x00000000


	//----- nvinfo : EIATTR_MIN_STACK_SIZE
	.align		4
.L_322:
        /*0750*/ 	.byte	0x04, 0x12
        /*0752*/ 	.short	(.L_324 - .L_323)
	.align		4
.L_323:
        /*0754*/ 	.word	index@(_ZN7cutlass13device_kernelIN5flash32FlashAttnBwdPostprocessConvertdQIN4cute5tupleIJNS3_1CILi64EEENS5_ILi128EEEEEENS_6half_tEfNS_4arch4Sm80ELi256ENS3_8TiledMMAINS3_8MMA_AtomIJNS3_28SM80_16x8x16_F32F16F16F32_TNEEEENS3_6LayoutINS4_IJNS5_ILi2EEENS5_ILi4EEENS5_ILi1EEEEEENS4_IJSJ_SH_NS5_ILi0EEEEEEEENS4_IJNS5_ILi32EEES6_NS5_ILi16EEEEEEEELb0EEEEEvNT_6ParamsE)
        /*0758*/ 	.word	0x00000000


	//----- nvinfo : EIATTR_MIN_STACK_SIZE
	.align		4
.L_324:
        /*075c*/ 	.byte	0x04, 0x12
        /*075e*/ 	.short	(.L_326 - .L_325)
	.align		4
.L_325:
        /*0760*/ 	.word	index@(_ZN7cutlass13device_kernelIN5flash19enable_sm80_to_sm89INS1_16FlashAttnBwdSm80INS1_25CollectiveMainloopBwdSm80ILi2ELi2EN4cute5tupleIJNS5_1CILi64EEENS7_ILi128EEES9_EEENS_6half_tEfNS_4arch4Sm80ELb1ELb0ELb0ELb1ELb1ELb0ELb0ELb0ELi2ELi2ELi2ELi2ELb0EEENS1_24CollectiveEpilogueBwdGQAISA_fSD_Li256ELb1ELb1EEENS1_25SingleTileBwdLPTSchedulerILb1ELi128ELb1EEEEEEEEEvNT_6ParamsE)
        /*0764*/ 	.word	0x00000000


	//----- nvinfo : EIATTR_MIN_STACK_SIZE
	.align		4
.L_326:
        /*0768*/ 	.byte	0x04, 0x12
        /*076a*/ 	.short	(.L_328 - .L_327)
	.align		4
.L_327:
        /*076c*/ 	.word	index@(_ZN7cutlass13device_kernelIN5flash22FlashAttnBwdPreprocessIN4cute5tupleIJNS3_1CILi64EEENS5_ILi128EEEEEENS_6half_tEfNS_4arch4Sm80ELb1ELb1EEEEEvNT_6ParamsE)
        /*0770*/ 	.word	0x00000000
.L_328:


//--------------------- .nv.compat                --------------------------
	.section	.nv.compat,"",@"SHT_CUDA_COMPAT_INFO"
	.align	4
        /*0000*/ 	.byte	0x02, 0x09, 0x01, 0x00, 0x02, 0x02, 0x01, 0x00, 0x02, 0x05, 0x05, 0x00, 0x03, 0x07, 0x01, 0x01
        /*0010*/ 	.byte	0x02, 0x03, 0x00, 0x00, 0x02, 0x06, 0x01, 0x00, 0x04, 0x0b, 0x08, 0x00, 0x00, 0x00, 0x00, 0x00
        /*0020*/ 	.byte	0x00, 0x00, 0x00, 0x00


//--------------------- .nv.info._ZN7cutlass13device_kernelIN5flash19enable_sm80_to_sm89INS1_16FlashAttnBwdSm80INS1_25CollectiveMainloopBwdSm80ILi2ELi1EN4cute5tupleIJNS5_1CILi64EEENS7_ILi96EEENS7_ILi128EEEEEENS_6half_tEfNS_4arch4Sm80ELb0ELb0ELb0ELb0ELb0ELb0ELb0ELb0ELi2ELi2ELi2ELi2ELb1EEENS1_21CollectiveEpilogueBwdISB_SC_SE_Li256ELb0ELb0ELi4EEENS1_19SingleTileSchedulerILb0ELb0ELb0ELi96EEEEEEEEEvNT_6ParamsE --------------------------
	.section	.nv.info._ZN7cutlass13device_kernelIN5flash19enable_sm80_to_sm89INS1_16FlashAttnBwdSm80INS1_25CollectiveMainloopBwdSm80ILi2ELi1EN4cute5tupleIJNS5_1CILi64EEENS7_ILi96EEENS7_ILi128EEEEEENS_6half_tEfNS_4arch4Sm80ELb0ELb0ELb0ELb0ELb0ELb0ELb0ELb0ELi2ELi2ELi2ELi2ELb1EEENS1_21CollectiveEpilogueBwdISB_SC_SE_Li256ELb0ELb0ELi4EEENS1_19SingleTileSchedulerILb0ELb0ELb0ELi96EEEEEEEEEvNT_6ParamsE,"",@"SHT_CUDA_INFO"
	.sectionflags	@""
	.align	4


	//----- nvinfo : EIATTR_CUDA_API_VERSION
	.align		4
        /*0000*/ 	.byte	0x04, 0x37
        /*0002*/ 	.short	(.L_330 - .L_329)
.L_329:
        /*0004*/ 	.word	0x00000082


	//----- nvinfo : EIATTR_KPARAM_INFO
	.align		4
.L_330:
        /*0008*/ 	.byte	0x04, 0x17
        /*000a*/ 	.short	(.L_332 - .L_331)
.L_331:
        /*000c*/ 	.word	0x00000000
        /*0010*/ 	.short	0x0000
        /*0012*/ 	.short	0x0000
        /*0014*/ 	.byte	0x00, 0xf0, 0xc1, 0x09


	//----- nvinfo : EIATTR_SPARSE_MMA_MASK
	.align		4
.L_332:
        /*0018*/ 	.byte	0x03, 0x50
        /*001a*/ 	.short	0x0000


	//----- nvinfo : EIATTR_MAXREG_COUNT
	.align		4
        /*001c*/ 	.byte	0x03, 0x1b
        /*001e*/ 	.short	0x00ff


	//----- nvinfo : EIATTR_MERCURY_ISA_VERSION
	.align		4
        /*0020*/ 	.byte	0x03, 0x5f
        /*0022*/ 	.short	0x0101


	//----- nvinfo : EIATTR_EXIT_INSTR_OFFSETS
	.align		4
        /*0024*/ 	.byte	0x04, 0x1c
        /*0026*/ 	.short	(.L_334 - .L_333)


	//   ....[0]....
.L_333:
        /*0028*/ 	.word	0x00000010


	//----- nvinfo : EIATTR_MAX_THREADS
	.align		4
.L_334:
        /*002c*/ 	.byte	0x04, 0x05
        /*002e*/ 	.short	(.L_336 - .L_335)
.L_335:
        /*0030*/ 	.word	0x00000100
        /*0034*/ 	.word	0x00000001
        /*0038*/ 	.word	0x00000001


	//----- nvinfo : EIATTR_CBANK_PARAM_SIZE
	.align		4
.L_336:
        /*003c*/ 	.byte	0x03, 0x19
        /*003e*/ 	.short	0x0270


	//----- nvinfo : EIATTR_PARAM_CBANK
	.align		4
        /*0040*/ 	.byte	0x04, 0x0a
        /*0042*/ 	.short	(.L_338 - .L_337)
	.align		4
.L_337:
        /*0044*/ 	.word	index@(.nv.constant0._ZN7cutlass13device_kernelIN5flash19enable_sm80_to_sm89INS1_16FlashAttnBwdSm80INS1_25CollectiveMainloopBwdSm80ILi2ELi1EN4cute5tupleIJNS5_1CILi64EEENS7_ILi96EEENS7_ILi128EEEEEENS_6half_tEfNS_4arch4Sm80ELb0ELb0ELb0ELb0ELb0ELb0ELb0ELb0ELi2ELi2ELi2ELi2ELb1EEENS1_21CollectiveEpilogueBwdISB_SC_SE_Li256ELb0ELb0ELi4EEENS1_19SingleTileSchedulerILb0ELb0ELb0ELi96EEEEEEEEEvNT_6ParamsE)
        /*0048*/ 	.short	0x0210
        /*004a*/ 	.short	0x0270


	//----- nvinfo : EIATTR_SW_WAR
	.align		4
.L_338:
        /*004c*/ 	.byte	0x04, 0x36
        /*004e*/ 	.short	(.L_340 - .L_339)
.L_339:
        /*0050*/ 	.word	0x00000008
.L_340:


//--------------------- .nv.info._ZN7cutlass13device_kernelIN5flash19enable_sm80_to_sm89INS1_16FlashAttnBwdSm80INS1_25CollectiveMainloopBwdSm80ILi2ELi1EN4cute5tupleIJNS5_1CILi64EEENS7_ILi96EEENS7_ILi128EEEEEENS_6half_tEfNS_4arch4Sm80ELb0ELb0ELb0ELb0ELb1ELb0ELb0ELb0ELi2ELi2ELi2ELi2ELb1EEENS1_21CollectiveEpilogueBwdISB_SC_SE_Li256ELb0ELb0ELi4EEENS1_19SingleTileSchedulerILb0ELb0ELb0ELi96EEEEEEEEEvNT_6ParamsE --------------------------
	.section	.nv.info._ZN7cutlass13device_kernelIN5flash19enable_sm80_to_sm89INS1_16FlashAttnBwdSm80INS1_25CollectiveMainloopBwdSm80ILi2ELi1EN4cute5tupleIJNS5_1CILi64EEENS7_ILi96EEENS7_ILi128EEEEEENS_6half_tEfNS_4arch4Sm80ELb0ELb0ELb0ELb0ELb1ELb0ELb0ELb0ELi2ELi2ELi2ELi2ELb1EEENS1_21CollectiveEpilogueBwdISB_SC_SE_Li256ELb0ELb0ELi4EEENS1_19SingleTileSchedulerILb0ELb0ELb0ELi96EEEEEEEEEvNT_6ParamsE,"",@"SHT_CUDA_INFO"
	.sectionflags	@""
	.align	4


	//----- nvinfo : EIATTR_CUDA_API_VERSION
	.align		4
        /*0000*/ 	.byte	0x04, 0x37
        /*0002*/ 	.short	(.L_342 - .L_341)
.L_341:
        /*0004*/ 	.word	0x00000082


	//----- nvinfo : EIATTR_KPARAM_INFO
	.align		4
.L_342:
        /*0008*/ 	.byte	0x04, 0x17
        /*000a*/ 	.short	(.L_344 - .L_343)
.L_343:
        /*000c*/ 	.word	0x00000000
        /*0010*/ 	.short	0x0000
        /*0012*/ 	.short	0x0000
        /*0014*/ 	.byte	0x00, 0xf0, 0xc1, 0x09


	//----- nvinfo : EIATTR_SPARSE_MMA_MASK
	.align		4
.L_344:
        /*0018*/ 	.byte	0x03, 0x50
        /*001a*/ 	.short	0x0000


	//----- nvinfo : EIATTR_MAXREG_COUNT
	.align		4
        /*001c*/ 	.byte	0x03, 0x1b
        /*001e*/ 	.short	0x00ff


	//----- nvinfo : EIATTR_MERCURY_ISA_VERSION
	.align		4
        /*0020*/ 	.byte	0x03, 0x5f
        /*0022*/ 	.short	0x0101


	//----- nvinfo : EIATTR_EXIT_INSTR_OFFSETS
	.align		4
        /*0024*/ 	.byte	0x04, 0x1c
        /*0026*/ 	.short	(.L_346 - .L_345)


	//   ....[0]....
.L_345:
        /*0028*/ 	.word	0x00000010


	//----- nvinfo : EIATTR_MAX_THREADS
	.align		4
.L_346:
        /*002c*/ 	.byte	0x04, 0x05
        /*002e*/ 	.short	(.L_348 - .L_347)
.L_347:
        /*0030*/ 	.word	0x00000100
        /*0034*/ 	.word	0x00000001
        /*0038*/ 	.word	0x00000001


	//----- nvinfo : EIATTR_CBANK_PARAM_SIZE
	.align		4
.L_348:
        /*003c*/ 	.byte	0x03, 0x19
        /*003e*/ 	.short	0x0270


	//----- nvinfo : EIATTR_PARAM_CBANK
	.align		4
        /*0040*/ 	.byte	0x04, 0x0a
        /*0042*/ 	.short	(.L_350 - .L_349)
	.align		4
.L_349:
        /*0044*/ 	.word	index@(.nv.constant0._ZN7cutlass13device_kernelIN5flash19enable_sm80_to_sm89INS1_16FlashAttnBwdSm80INS1_25CollectiveMainloopBwdSm80ILi2ELi1EN4cute5tupleIJNS5_1CILi64EEENS7_ILi96EEENS7_ILi128EEEEEENS_6half_tEfNS_4arch4Sm80ELb0ELb0ELb0ELb0ELb1ELb0ELb0ELb0ELi2ELi2ELi2ELi2ELb1EEENS1_21CollectiveEpilogueBwdISB_SC_SE_Li256ELb0ELb0ELi4EEENS1_19SingleTileSchedulerILb0ELb0ELb0ELi96EEEEEEEEEvNT_6ParamsE)
        /*0048*/ 	.short	0x0210
        /*004a*/ 	.short	0x0270


	//----- nvinfo : EIATTR_SW_WAR
	.align		4
.L_350:
        /*004c*/ 	.byte	0x04, 0x36
        /*004e*/ 	.short	(.L_352 - .L_351)
.L_351:
        /*0050*/ 	.word	0x00000008
.L_352:


//--------------------- .nv.info._ZN7cutlass13device_kernelIN5flash19enable_sm80_to_sm89INS1_16FlashAttnBwdSm80INS1_25CollectiveMainloopBwdSm80ILi2ELi1EN4cute5tupleIJNS5_1CILi64EEENS7_ILi96EEENS7_ILi128EEEEEENS_6half_tEfNS_4arch4Sm80ELb0ELb0ELb0ELb0ELb0ELb0ELb0ELb0ELi2ELi2ELi2ELi2ELb1EEENS1_24CollectiveEpilogueBwdGQAISB_fSE_Li256ELb0ELb0EEENS1_19SingleTileSchedulerILb0ELb0ELb0ELi96EEEEEEEEEvNT_6ParamsE --------------------------
	.section	.nv.info._ZN7cutlass13device_kernelIN5flash19enable_sm80_to_sm89INS1_16FlashAttnBwdSm80INS1_25CollectiveMainloopBwdSm80ILi2ELi1EN4cute5tupleIJNS5_1CILi64EEENS7_ILi96EEENS7_ILi128EEEEEENS_6half_tEfNS_4arch4Sm80ELb0ELb0ELb0ELb0ELb0ELb0ELb0ELb0ELi2ELi2ELi2ELi2ELb1EEENS1_24CollectiveEpilogueBwdGQAISB_fSE_Li256ELb0ELb0EEENS1_19SingleTileSchedulerILb0ELb0ELb0ELi96EEEEEEEEEvNT_6ParamsE,"",@"SHT_CUDA_INFO"
	.sectionflags	@""
	.align	4


	//----- nvinfo : EIATTR_CUDA_API_VERSION
	.align		4
        /*0000*/ 	.byte	0x04, 0x37
        /*0002*/ 	.short	(.L_354 - .L_353)
.L_353:
        /*0004*/ 	.word	0x00000082


	//----- nvinfo : EIATTR_KPARAM_INFO
	.align		4
.L_354:
        /*0008*/ 	.byte	0x04, 0x17
        /*000a*/ 	.short	(.L_356 - .L_355)
.L_355:
        /*000c*/ 	.word	0x00000000
        /*0010*/ 	.short	0x0000
        /*0012*/ 	.short	0x0000
        /*0014*/ 	.byte	0x00, 0xf0, 0xe1, 0x09


	//----- nvinfo : EIATTR_SPARSE_MMA_MASK
	.align		4
.L_356:
        /*0018*/ 	.byte	0x03, 0x50
        /*001a*/ 	.short	0x0000


	//----- nvinfo : EIATTR_MAXREG_COUNT
	.align		4
        /*001c*/ 	.byte	0x03, 0x1b
        /*001e*/ 	.short	0x00ff


	//----- nvinfo : EIATTR_MERCURY_ISA_VERSION
	.align		4
        /*0020*/ 	.byte	0x03, 0x5f
        /*0022*/ 	.short	0x0101


	//----- nvinfo : EIATTR_EXIT_INSTR_OFFSETS
	.align		4
        /*0024*/ 	.byte	0x04, 0x1c
        /*0026*/ 	.short	(.L_358 - .L_357)


	//   ....[0]....
.L_357:
        /*0028*/ 	.word	0x00000010


	//----- nvinfo : EIATTR_MAX_THREADS
	.align		4
.L_358:
        /*002c*/ 	.byte	0x04, 0x05
        /*002e*/ 	.short	(.L_360 - .L_359)
.L_359:
        /*0030*/ 	.word	0x00000100
        /*0034*/ 	.word	0x00000001
        /*0038*/ 	.word	0x00000001


	//----- nvinfo : EIATTR_CBANK_PARAM_SIZE
	.align		4
.L_360:
        /*003c*/ 	.byte	0x03, 0x19
        /*003e*/ 	.short	0x0278


	//----- nvinfo : EIATTR_PARAM_CBANK
	.align		4
        /*0040*/ 	.byte	0x04, 0x0a
        /*0042*/ 	.short	(.L_362 - .L_361)
	.align		4
.L_361:
        /*0044*/ 	.word	index@(.nv.constant0._ZN7cutlass13device_kernelIN5flash19enable_sm80_to_sm89INS1_16FlashAttnBwdSm80INS1_25CollectiveMainloopBwdSm80ILi2ELi1EN4cute5tupleIJNS5_1CILi64EEENS7_ILi96EEENS7_ILi128EEEEEENS_6half_tEfNS_4arch4Sm80ELb0ELb0ELb0ELb0ELb0ELb0ELb0ELb0ELi2ELi2ELi2ELi2ELb1EEENS1_24CollectiveEpilogueBwdGQAISB_fSE_Li256ELb0ELb0EEENS1_19SingleTileSchedulerILb0ELb0ELb0ELi96EEEEEEEEEvNT_6ParamsE)
        /*0048*/ 	.short	0x0210
        /*004a*/ 	.short	0x0278


	//----- nvinfo : EIATTR_SW_WAR
	.align		4
.L_362:
        /*004c*/ 	.byte	0x04, 0x36
        /*004e*/ 	.short	(.L_364 - .L_363)
.L_363:
        /*0050*/ 	.word	0x00000008
.L_364:


//--------------------- .nv.info._ZN7cutlass13device_kernelIN5flash19enable_sm80_to_sm89INS1_16FlashAttnBwdSm80INS1_25CollectiveMainloopBwdSm80ILi2ELi1EN4cute5tupleIJNS5_1CILi64EEENS7_ILi96EEENS7_ILi128EEEEEENS_6half_tEfNS_4arch4Sm80ELb0ELb0ELb0ELb0ELb1ELb0ELb0ELb0ELi2ELi2ELi2ELi2ELb1EEENS1_24CollectiveEpilogueBwdGQAISB_fSE_Li256ELb0ELb1EEENS1_19SingleTileSchedulerILb0ELb0ELb0ELi96EEEEEEEEEvNT_6ParamsE --------------------------
	.section	.nv.info._ZN7cutlass13device_kernelIN5flash19enable_sm80_to_sm89INS1_16FlashAttnBwdSm80INS1_25CollectiveMainloopBwdSm80ILi2ELi1EN4cute5tupleIJNS5_1CILi64EEENS7_ILi96EEENS7_ILi128EEEEEENS_6half_tEfNS_4arch4Sm80ELb0ELb0ELb0ELb0ELb1ELb0ELb0ELb0ELi2ELi2ELi2ELi2ELb1EEENS1_24CollectiveEpilogueBwdGQAISB_fSE_Li256ELb0ELb1EEENS1_19SingleTileSchedulerILb0ELb0ELb0ELi96EEEEEEEEEvNT_6ParamsE,"",@"SHT_CUDA_INFO"
	.sectionflags	@""
	.align	4


	//----- nvinfo : EIATTR_CUDA_API_VERSION
	.align		4
        /*0000*/ 	.byte	0x04, 0x37
        /*0002*/ 	.short	(.L_366 - .L_365)
.L_365:
        /*0004*/ 	.word	0x00000082


	//----- nvinfo : EIATTR_KPARAM_INFO
	.align		4
.L_366:
        /*0008*/ 	.byte	0x04, 0x17
        /*000a*/ 	.short	(.L_368 - .L_367)
.L_367:
        /*000c*/ 	.word	0x00000000
        /*0010*/ 	.short	0x0000
        /*0012*/ 	.short	0x0000
        /*0014*/ 	.byte	0x00, 0xf0, 0xe1, 0x09


	//----- nvinfo : EIATTR_SPARSE_MMA_MASK
	.align		4
.L_368:
        /*0018*/ 	.byte	0x03, 0x50
        /*001a*/ 	.short	0x0000


	//----- nvinfo : EIATTR_MAXREG_COUNT
	.align		4
        /*001c*/ 	.byte	0x03, 0x1b
        /*001e*/ 	.short	0x00ff


	//----- nvinfo : EIATTR_MERCURY_ISA_VERSION
	.align		4
        /*0020*/ 	.byte	0x03, 0x5f
        /*0022*/ 	.short	0x0101


	//----- nvinfo : EIATTR_EXIT_INSTR_OFFSETS
	.align		4
        /*0024*/ 	.byte	0x04, 0x1c
        /*0026*/ 	.short	(.L_370 - .L_369)


	//   ....[0]....
.L_369:
        /*0028*/ 	.word	0x00000010


	//----- nvinfo : EIATTR_MAX_THREADS
	.align		4
.L_370:
        /*002c*/ 	.byte	0x04, 0x05
        /*002e*/ 	.short	(.L_372 - .L_371)
.L_371:
        /*0030*/ 	.word	0x00000100
        /*0034*/ 	.word	0x00000001
        /*0038*/ 	.word	0x00000001


	//----- nvinfo : EIATTR_CBANK_PARAM_SIZE
	.align		4
.L_372:
        /*003c*/ 	.byte	0x03, 0x19
        /*003e*/ 	.short	0x0278


	//----- nvinfo : EIATTR_PARAM_CBANK
	.align		4
        /*0040*/ 	.byte	0x04, 0x0a
        /*0042*/ 	.short	(.L_374 - .L_373)
	.align		4
.L_373:
        /*0044*/ 	.word	index@(.nv.constant0._ZN7cutlass13device_kernelIN5flash19enable_sm80_to_sm89INS1_16FlashAttnBwdSm80INS1_25CollectiveMainloopBwdSm80ILi2ELi1EN4cute5tupleIJNS5_1CILi64EEENS7_ILi96EEENS7_ILi128EEEEEENS_6half_tEfNS_4arch4Sm80ELb0ELb0ELb0ELb0ELb1ELb0ELb0ELb0ELi2ELi2ELi2ELi2ELb1EEENS1_24CollectiveEpilogueBwdGQAISB_fSE_Li256ELb0ELb1EEENS1_19SingleTileSchedulerILb0ELb0ELb0ELi96EEEEEEEEEvNT_6ParamsE)
        /*0048*/ 	.short	0x0210
        /*004a*/ 	.short	0x0278


	//----- nvinfo : EIATTR_SW_WAR
	.align		4
.L_374:
        /*004c*/ 	.byte	0x04, 0x36
        /*004e*/ 	.short	(.L_376 - .L_375)
.L_375:
        /*0050*/ 	.word	0x00000008
.L_376:


//--------------------- .nv.info._ZN7cutlass13device_kernelIN5flash19enable_sm80_to_sm89INS1_16FlashAttnBwdSm80INS1_25CollectiveMainloopBwdSm80ILi2ELi1EN4cute5tupleIJNS5_1CILi64EEENS7_ILi96EEENS7_ILi128EEEEEENS_6half_tEfNS_4arch4Sm80ELb0ELb0ELb0ELb1ELb0ELb0ELb0ELb0ELi2ELi2ELi2ELi2ELb1EEENS1_21CollectiveEpilogueBwdISB_SC_SE_Li256ELb1ELb0ELi4EEENS1_19SingleTileSchedulerILb1ELb0ELb0ELi96EEEEEEEEEvNT_6ParamsE --------------------------
	.section	.nv.info._ZN7cutlass13device_kernelIN5flash19enable_sm80_to_sm89INS1_16FlashAttnBwdSm80INS1_25CollectiveMainloopBwdSm80ILi2ELi1EN4cute5tupleIJNS5_1CILi64EEENS7_ILi96EEENS7_ILi128EEEEEENS_6half_tEfNS_4arch4Sm80ELb0ELb0ELb0ELb1ELb0ELb0ELb0ELb0ELi2ELi2ELi2ELi2ELb1EEENS1_21CollectiveEpilogueBwdISB_SC_SE_Li256ELb1ELb0ELi4EEENS1_19SingleTileSchedulerILb1ELb0ELb0ELi96EEEEEEEEEvNT_6ParamsE,"",@"SHT_CUDA_INFO"
	.sectionflags	@""
	.align	4


	//----- nvinfo : EIATTR_CUDA_API_VERSION
	.align		4
        /*0000*/ 	.byte	0x04, 0x37
        /*0002*/ 	.short	(.L_378 - .L_377)
.L_377:
        /*0004*/ 	.word	0x00000082


	//----- nvinfo : EIATTR_KPARAM_INFO
	.align		4
.L_378:
        /*0008*/ 	.byte	0x04, 0x17
        /*000a*/ 	.short	(.L_380 - .L_379)
.L_379:
        /*000c*/ 	.word	0x00000000
        /*0010*/ 	.short	0x0000
        /*0012*/ 	.short	0x0000
        /*0014*/ 	.byte	0x00, 0xf0, 0xc1, 0x09


	//----- nvinfo : EIATTR_SPARSE_MMA_MASK
	.align		4
.L_380:
        /*0018*/ 	.byte	0x03, 0x50
        /*001a*/ 	.short	0x0000


	//----- nvinfo : EIATTR_MAXREG_COUNT
	.align		4
        /*001c*/ 	.byte	0x03, 0x1b
        /*001e*/ 	.short	0x00ff


	//----- nvinfo : EIATTR_MERCURY_ISA_VERSION
	.align		4
        /*0020*/ 	.byte	0x03, 0x5f
        /*0022*/ 	.short	0x0101


	//----- nvinfo : EIATTR_EXIT_INSTR_OFFSETS
	.align		4
        /*0024*/ 	.byte	0x04, 0x1c
        /*0026*/ 	.short	(.L_382 - .L_381)


	//   ....[0]....
.L_381:
        /*0028*/ 	.word	0x00000010


	//----- nvinfo : EIATTR_MAX_THREADS
	.align		4
.L_382:
        /*002c*/ 	.byte	0x04, 0x05
        /*002e*/ 	.short	(.L_384 - .L_383)
.L_383:
        /*0030*/ 	.word	0x00000100
        /*0034*/ 	.word	0x00000001
        /*0038*/ 	.word	0x00000001


	//----- nvinfo : EIATTR_CBANK_PARAM_SIZE
	.align		4
.L_384:
        /*003c*/ 	.byte	0x03, 0x19
        /*003e*/ 	.short	0x0270


	//----- nvinfo : EIATTR_PARAM_CBANK
	.align		4
        /*0040*/ 	.byte	0x04, 0x0a
        /*0042*/ 	.short	(.L_386 - .L_385)
	.align		4
.L_385:
        /*0044*/ 	.word	index@(.nv.constant0._ZN7cutlass13device_kernelIN5flash19enable_sm80_to_sm89INS1_16FlashAttnBwdSm80INS1_25CollectiveMainloopBwdSm80ILi2ELi1EN4cute5tupleIJNS5_1CILi64EEENS7_ILi96EEENS7_ILi128EEEEEENS_6half_tEfNS_4arch4Sm80ELb0ELb0ELb0ELb1ELb0ELb0ELb0ELb0ELi2ELi2ELi2ELi2ELb1EEENS1_21CollectiveEpilogueBwdISB_SC_SE_Li256ELb1ELb0ELi4EEENS1_19SingleTileSchedulerILb1ELb0ELb0ELi96EEEEEEEEEvNT_6ParamsE)
        /*0048*/ 	.short	0x0210
        /*004a*/ 	.short	0x0270


	//----- nvinfo : EIATTR_SW_WAR
	.align		4
.L_386:
        /*004c*/ 	.byte	0x04, 0x36
        /*004e*/ 	.short	(.L_388 - .L_387)
.L_387:
        /*0050*/ 	.word	0x00000008
.L_388:


//--------------------- .nv.info._ZN7cutlass13device_kernelIN5flash19enable_sm80_to_sm89INS1_16FlashAttnBwdSm80INS1_25CollectiveMainloopBwdSm80ILi2ELi1EN4cute5tupleIJNS5_1CILi64EEENS7_ILi96EEENS7_ILi128EEEEEENS_6half_tEfNS_4arch4Sm80ELb0ELb0ELb0ELb1ELb1ELb0ELb0ELb0ELi2ELi2ELi2ELi2ELb1EEENS1_21CollectiveEpilogueBwdISB_SC_SE_Li256ELb1ELb0ELi4EEENS1_19SingleTileSchedulerILb1ELb0ELb0ELi96EEEEEEEEEvNT_6ParamsE --------------------------
	.section	.nv.info._ZN7cutlass13device_kernelIN5flash19enable_sm80_to_sm89INS1_16FlashAttnBwdSm80INS1_25CollectiveMainloopBwdSm80ILi2ELi1EN4cute5tupleIJNS5_1CILi64EEENS7_ILi96EEENS7_ILi128EEEEEENS_6half_tEfNS_4arch4Sm80ELb0ELb0ELb0ELb1ELb1ELb0ELb0ELb0ELi2ELi2ELi2ELi2ELb1EEENS1_21CollectiveEpilogueBwdISB_SC_SE_Li256ELb1ELb0ELi4EEENS1_19SingleTileSchedulerILb1ELb0ELb0ELi96EEEEEEEEEvNT_6ParamsE,"",@"SHT_CUDA_INFO"
	.sectionflags	@""
	.align	4


	//----- nvinfo : EIATTR_CUDA_API_VERSION
	.align		4
        /*0000*/ 	.byte	0x04, 0x37
        /*0002*/ 	.short	(.L_390 - .L_389)
.L_389:
        /*0004*/ 	.word	0x00000082


	//----- nvinfo : EIATTR_KPARAM_INFO
	.align		4
.L_390:
        /*0008*/ 	.byte	0x04, 0x17
        /*000a*/ 	.short	(.L_392 - .L_391)
.L_391:
        /*000c*/ 	.word	0x00000000
        /*0010*/ 	.short	0x0000
        /*0012*/ 	.short	0x0000
        /*0014*/ 	.byte	0x00, 0xf0, 0xc1, 0x09


	//----- nvinfo : EIATTR_SPARSE_MMA_MASK
	.align		4
.L_392:
        /*0018*/ 	.byte	0x03, 0x50
        /*001a*/ 	.short	0x0000


	//----- nvinfo : EIATTR_MAXREG_COUNT
	.align		4
        /*001c*/ 	.byte	0x03, 0x1b
        /*001e*/ 	.short	0x00ff


	//----- nvinfo : EIATTR_MERCURY_ISA_VERSION
	.align		4
        /*0020*/ 	.byte	0x03, 0x5f
        /*0022*/ 	.short	0x0101


	//----- nvinfo : EIATTR_EXIT_INSTR_OFFSETS
	.align		4
        /*0024*/ 	.byte	0x04, 0x1c
        /*0026*/ 	.short	(.L_394 - .L_393)


	//   ....[0]....
.L_393:
        /*0028*/ 	.word	0x00000010


	//----- nvinfo : EIATTR_MAX_THREADS
	.align		4
.L_394:
        /*002c*/ 	.byte	0x04, 0x05
        /*002e*/ 	.short	(.L_396 - .L_395)
.L_395:
        /*0030*/ 	.word	0x00000100
        /*0034*/ 	.word	0x00000001
        /*0038*/ 	.word	0x00000001


	//----- nvinfo : EIATTR_CBANK_PARAM_SIZE
	.align		4
.L_396:
        /*003c*/ 	.byte	0x03, 0x19
        /*003e*/ 	.short	0x0270


	//----- nvinfo : EIATTR_PARAM_CBANK
	.align		4
        /*0040*/ 	.byte	0x04, 0x0a
        /*0042*/ 	.short	(.L_398 - .L_397)
	.align		4
.L_397:
        /*0044*/ 	.word	index@(.nv.constant0._ZN7cutlass13device_kernelIN5flash19enable_sm80_to_sm89INS1_16FlashAttnBwdSm80INS1_25CollectiveMainloopBwdSm80ILi2ELi1EN4cute5tupleIJNS5_1CILi64EEENS7_ILi96EEENS7_ILi128EEEEEENS_6half_tEfNS_4arch4Sm80ELb0ELb0ELb0ELb1ELb1ELb0ELb0ELb0ELi2ELi2ELi2ELi2ELb1EEENS1_21CollectiveEpilogueBwdISB_SC_SE_Li256ELb1ELb0ELi4EEENS1_19SingleTileSchedulerILb1ELb0ELb0ELi96EEEEEEEEEvNT_6ParamsE)
        /*0048*/ 	.short	0x0210
        /*004a*/ 	.short	0x0270


	//----- nvinfo : EIATTR_SW_WAR
	.align		4
.L_398:
        /*004c*/ 	.byte	0x04, 0x36
        /*004e*/ 	.short	(.L_400 - .L_399)
.L_399:
        /*0050*/ 	.word	0x00000008
.L_400:


//--------------------- .nv.info._ZN7cutlass13device_kernelIN5flash19enable_sm80_to_sm89INS1_16FlashAttnBwdSm80INS1_25CollectiveMainloopBwdSm80ILi2ELi1EN4cute5tupleIJNS5_1CILi64EEENS7_ILi96EEENS7_ILi128EEEEEENS_6half_tEfNS_4arch4Sm80ELb0ELb0ELb0ELb1ELb0ELb0ELb0ELb0ELi2ELi2ELi2ELi2ELb1EEENS1_24CollectiveEpilogueBwdGQAISB_fSE_Li256ELb1ELb0EEENS1_19SingleTileSchedulerILb1ELb0ELb0ELi96EEEEEEEEEvNT_6ParamsE --------------------------
	.section	.nv.info._ZN7cutlass13device_kernelIN5flash19enable_sm80_to_sm89INS1_16FlashAttnBwdSm80INS1_25CollectiveMainloopBwdSm80ILi2ELi1EN4cute5tupleIJNS5_1CILi64EEENS7_ILi96EEENS7_ILi128EEEEEENS_6half_tEfNS_4arch4Sm80ELb0ELb0ELb0ELb1ELb0ELb0ELb0ELb0ELi2ELi2ELi2ELi2ELb1EEENS1_24CollectiveEpilogueBwdGQAISB_fSE_Li256ELb1ELb0EEENS1_19SingleTileSchedulerILb1ELb0ELb0ELi96EEEEEEEEEvNT_6ParamsE,"",@"SHT_CUDA_INFO"
	.sectionflags	@""
	.align	4


	//----- nvinfo : EIATTR_CUDA_API_VERSION
	.align		4
        /*0000*/ 	.byte	0x04, 0x37
        /*0002*/ 	.short	(.L_402 - .L_401)
.L_401:
        /*0004*/ 	.word	0x00000082


	//----- nvinfo : EIATTR_KPARAM_INFO
	.align		4
.L_402:
        /*0008*/ 	.byte	0x04, 0x17
        /*000a*/ 	.short	(.L_404 - .L_403)
.L_403:
        /*000c*/ 	.word	0x00000000
        /*0010*/ 	.short	0x0000
        /*0012*/ 	.short	0x0000
        /*0014*/ 	.byte	0x00, 0xf0, 0xe1, 0x09


	//----- nvinfo : EIATTR_SPARSE_MMA_MASK
	.align		4
.L_404:
        /*0018*/ 	.byte	0x03, 0x50
        /*001a*/ 	.short	0x0000


	//----- nvinfo : EIATTR_MAXREG_COUNT
	.align		4
        /*001c*/ 	.byte	0x03, 0x1b
        /*001e*/ 	.short	0x00ff


	//----- nvinfo : EIATTR_MERCURY_ISA_VERSION
	.align		4
        /*0020*/ 	.byte	0x03, 0x5f
        /*0022*/ 	.short	0x0101


	//----- nvinfo : EIATTR_EXIT_INSTR_OFFSETS
	.align		4
        /*0024*/ 	.byte	0x04, 0x1c
        /*0026*/ 	.short	(.L_406 - .L_405)


	//   ....[0]....
.L_405:
        /*0028*/ 	.word	0x00000010


	//----- nvinfo : EIATTR_MAX_THREADS
	.align		4
.L_406:
        /*002c*/ 	.byte	0x04, 0x05
        /*002e*/ 	.short	(.L_408 - .L_407)
.L_407:
        /*0030*/ 	.word	0x00000100
        /*0034*/ 	.word	0x00000001
        /*0038*/ 	.word	0x00000001


	//----- nvinfo : EIATTR_CBANK_PARAM_SIZE
	.align		4
.L_408:
        /*003c*/ 	.byte	0x03, 0x19
        /*003e*/ 	.short	0x0278


	//----- nvinfo : EIATTR_PARAM_CBANK
	.align		4
        /*0040*/ 	.byte	0x04, 0x0a
        /*0042*/ 	.short	(.L_410 - .L_409)
	.align		4
.L_409:
        /*0044*/ 	.word	index@(.nv.constant0._ZN7cutlass13device_kernelIN5flash19enable_sm80_to_sm89INS1_16FlashAttnBwdSm80INS1_25CollectiveMainloopBwdSm80ILi2ELi1EN4cute5tupleIJNS5_1CILi64EEENS7_ILi96EEENS7_ILi128EEEEEENS_6half_tEfNS_4arch4Sm80ELb0ELb0ELb0ELb1ELb0ELb0ELb0ELb0ELi2ELi2ELi2ELi2ELb1EEENS1_24CollectiveEpilogueBwdGQAISB_fSE_Li256ELb1ELb0EEENS1_19SingleTileSchedulerILb1ELb0ELb0ELi96EEEEEEEEEvNT_6ParamsE)
        /*0048*/ 	.short	0x0210
        /*004a*/ 	.short	0x0278


	//----- nvinfo : EIATTR_SW_WAR
	.align		4
.L_410:
        /*004c*/ 	.byte	0x04, 0x36
        /*004e*/ 	.short	(.L_412 - .L_411)
.L_411:
        /*0050*/ 	.word	0x00000008
.L_412:


//--------------------- .nv.info._ZN7cutlass13device_kernelIN5flash19enable_sm80_to_sm89INS1_16FlashAttnBwdSm80INS1_25CollectiveMainloopBwdSm80ILi2ELi1EN4cute5tupleIJNS5_1CILi64EEENS7_ILi96EEENS7_ILi128EEEEEENS_6half_tEfNS_4arch4Sm80ELb0ELb0ELb0ELb1ELb1ELb0ELb0ELb0ELi2ELi2ELi2ELi2ELb1EEENS1_24CollectiveEpilogueBwdGQAISB_fSE_Li256ELb1ELb1EEENS1_19SingleTileSchedulerILb1ELb0ELb0ELi96EEEEEEEEEvNT_6ParamsE --------------------------
	.section	.nv.info._ZN7cutlass13device_kernelIN5flash19enable_sm80_to_sm89INS1_16FlashAttnBwdSm80INS1_25CollectiveMainloopBwdSm80ILi2ELi1EN4cute5tupleIJNS5_1CILi64EEENS7_ILi96EEENS7_ILi128EEEEEENS_6half_tEfNS_4arch4Sm80ELb0ELb0ELb0ELb1ELb1ELb0ELb0ELb0ELi2ELi2ELi2ELi2ELb1EEENS1_24CollectiveEpilogueBwdGQAISB_fSE_Li256ELb1ELb1EEENS1_19SingleTileSchedulerILb1ELb0ELb0ELi96EEEEEEEEEvNT_6ParamsE,"",@"SHT_CUDA_INFO"
	.sectionflags	@""
	.align	4


	//----- nvinfo : EIATTR_CUDA_API_VERSION
	.align		4
        /*0000*/ 	.byte	0x04, 0x37
        /*0002*/ 	.short	(.L_414 - .L_413)
.L_413:
        /*0004*/ 	.word	0x00000082


	//----- nvinfo : EIATTR_KPARAM_INFO
	.align		4
.L_414:
        /*0008*/ 	.byte	0x04, 0x17
        /*000a*/ 	.short	(.L_416 - .L_415)
.L_415:
        /*000c*/ 	.word	0x00000000
        /*0010*/ 	.short	0x0000
        /*0012*/ 	.short	0x0000
        /*0014*/ 	.byte	0x00, 0xf0, 0xe1, 0x09


	//----- nvinfo : EIATTR_SPARSE_MMA_MASK
	.align		4
.L_416:
        /*0018*/ 	.byte	0x03, 0x50
        /*001a*/ 	.short	0x0000


	//----- nvinfo : EIATTR_MAXREG_COUNT
	.align		4
        /*001c*/ 	.byte	0x03, 0x1b
        /*001e*/ 	.short	0x00ff


	//----- nvinfo : EIATTR_MERCURY_ISA_VERSION
	.align		4
        /*0020*/ 	.byte	0x03, 0x5f
        /*0022*/ 	.short	0x0101


	//----- nvinfo : EIATTR_EXIT_INSTR_OFFSETS
	.align		4
        /*0024*/ 	.byte	0x04, 0x1c
        /*0026*/ 	.short	(.L_418 - .L_417)


	//   ....[0]....
.L_417:
        /*0028*/ 	.word	0x00000010


	//----- nvinfo : EIATTR_MAX_THREADS
	.align		4
.L_418:
        /*002c*/ 	.byte	0x04, 0x05
        /*002e*/ 	.short	(.L_420 - .L_419)
.L_419:
        /*0030*/ 	.word	0x00000100
        /*0034*/ 	.word	0x00000001
        /*0038*/ 	.word	0x00000001


	//----- nvinfo : EIATTR_CBANK_PARAM_SIZE
	.align		4
.L_420:
        /*003c*/ 	.byte	0x03, 0x19
        /*003e*/ 	.short	0x0278


	//----- nvinfo : EIATTR_PARAM_CBANK
	.align		4
        /*0040*/ 	.byte	0x04, 0x0a
        /*0042*/ 	.short	(.L_422 - .L_421)
	.align		4
.L_421:
        /*0044*/ 	.word	index@(.nv.constant0._ZN7cutlass13device_kernelIN5flash19enable_sm80_to_sm89INS1_16FlashAttnBwdSm80INS1_25CollectiveMainloopBwdSm80ILi2ELi1EN4cute5tupleIJNS5_1CILi64EEENS7_ILi96EEENS7_ILi128EEEEEENS_6half_tEfNS_4arch4Sm80ELb0ELb0ELb0ELb1ELb1ELb0ELb0ELb0ELi2ELi2ELi2ELi2ELb1EEENS1_24CollectiveEpilogueBwdGQAISB_fSE_Li256ELb1ELb1EEENS1_19SingleTileSchedulerILb1ELb0ELb0ELi96EEEEEEEEEvNT_6ParamsE)
        /*0048*/ 	.short	0x0210
        /*004a*/ 	.short	0x0278


	//----- nvinfo : EIATTR_SW_WAR
	.align		4
.L_422:
        /*004c*/ 	.byte	0x04, 0x36
        /*004e*/ 	.short	(.L_424 - .L_423)
.L_423:
        /*0050*/ 	.word	0x00000008
.L_424:


//--------------------- .nv.info._ZN7cutlass13device_kernelIN5flash19enable_sm80_to_sm89INS1_16FlashAttnBwdSm80INS1_25CollectiveMainloopBwdSm80ILi2ELi1EN4cute5tupleIJNS5_1CILi64EEENS7_ILi96EEENS7_ILi128EEEEEENS_6half_tEfNS_4arch4Sm80ELb0ELb1ELb0ELb0ELb0ELb0ELb0ELb0ELi2ELi2ELi2ELi2ELb1EEENS1_21CollectiveEpilogueBwdISB_SC_SE_Li256ELb0ELb0ELi4EEENS1_19SingleTileSchedulerILb0ELb0ELb0ELi96EEEEEEEEEvNT_6ParamsE --------------------------
	.section	.nv.info._ZN7cutlass13device_kernelIN5flash19enable_sm80_to_sm89INS1_16FlashAttnBwdSm80INS1_25CollectiveMainloopBwdSm80ILi2ELi1EN4cute5tupleIJNS5_1CILi64EEENS7_ILi96EEENS7_ILi128EEEEEENS_6half_tEfNS_4arch4Sm80ELb0ELb1ELb0ELb0ELb0ELb0ELb0ELb0ELi2ELi2ELi2ELi2ELb1EEENS1_21CollectiveEpilogueBwdISB_SC_SE_Li256ELb0ELb0ELi4EEENS1_19SingleTileSchedulerILb0ELb0ELb0ELi96EEEEEEEEEvNT_6ParamsE,"",@"SHT_CUDA_INFO"
	.sectionflags	@""
	.align	4


	//----- nvinfo : EIATTR_CUDA_API_VERSION
	.align		4
        /*0000*/ 	.byte	0x04, 0x37
        /*0002*/ 	.short	(.L_426 - .L_425)
.L_425:
        /*0004*/ 	.word	0x00000082


	//----- nvinfo : EIATTR_KPARAM_INFO
	.align		4
.L_426:
        /*0008*/ 	.byte	0x04, 0x17
        /*000a*/ 	.short	(.L_428 - .L_427)
.L_427:
        /*000c*/ 	.word	0x00000000
        /*0010*/ 	.short	0x0000
        /*0012*/ 	.short	0x0000
        /*0014*/ 	.byte	0x00, 0xf0, 0xc1, 0x09


	//----- nvinfo : EIATTR_SPARSE_MMA_MASK
	.align		4
.L_428:
        /*0018*/ 	.byte	0x03, 0x50
        /*001a*/ 	.short	0x0000


	//----- nvinfo : EIATTR_MAXREG_COUNT
	.align		4
        /*001c*/ 	.byte	0x03, 0x1b
        /*001e*/ 	.short	0x00ff


	//----- nvinfo : EIATTR_MERCURY_ISA_VERSION
	.align		4
        /*0020*/ 	.byte	0x03, 0x5f
        /*0022*/ 	.short	0x0101


	//----- nvinfo : EIATTR_EXIT_INSTR_OFFSETS
	.align		4
        /*0024*/ 	.byte	0x04, 0x1c
        /*0026*/ 	.short	(.L_430 - .L_429)


	//   ....[0]....
.L_429:
        /*0028*/ 	.word	0x00000010


	//----- nvinfo : EIATTR_MAX_THREADS
	.align		4
.L_430:
        /*002c*/ 	.byte	0x04, 0x05
        /*002e*/ 	.short	(.L_432 - .L_431)
.L_431:
        /*0030*/ 	.word	0x00000100
        /*0034*/ 	.word	0x00000001
        /*0038*/ 	.word	0x00000001


	//----- nvinfo : EIATTR_CBANK_PARAM_SIZE
	.align		4
.L_432:
        /*003c*/ 	.byte	0x03, 0x19
        /*003e*/ 	.short	0x0270


	//----- nvinfo : EIATTR_PARAM_CBANK
	.align		4
        /*0040*/ 	.byte	0x04, 0x0a
        /*0042*/ 	.short	(.L_434 - .L_433)
	.align		4
.L_433:
        /*0044*/ 	.word	index@(.nv.constant0._ZN7cutlass13device_kernelIN5flash19enable_sm80_to_sm89INS1_16FlashAttnBwdSm80INS1_25CollectiveMainloopBwdSm80ILi2ELi1EN4cute5tupleIJNS5_1CILi64EEENS7_ILi96EEENS7_ILi128EEEEEENS_6half_tEfNS_4arch4Sm80ELb0ELb1ELb0ELb0ELb0ELb0ELb0ELb0ELi2ELi2ELi2ELi2ELb1EEENS1_21CollectiveEpilogueBwdISB_SC_SE_Li256ELb0ELb0ELi4EEENS1_19SingleTileSchedulerILb0ELb0ELb0ELi96EEEEEEEEEvNT_6ParamsE)
        /*0048*/ 	.short	0x0210
        /*004a*/ 	.short	0x0270


	//----- nvinfo : EIATTR_SW_WAR
	.align		4
.L_434:
        /*004c*/ 	.byte	0x04, 0x36
        /*004e*/ 	.short	(.L_436 - .L_435)
.L_435:
        /*0050*/ 	.word	0x00000008
.L_436:


//--------------------- .nv.info._ZN7cutlass13device_kernelIN5flash19enable_sm80_to_sm89INS1_16FlashAttnBwdSm80INS1_25CollectiveMainloopBwdSm80ILi2ELi1EN4cute5tupleIJNS5_1CILi64EEENS7_ILi96EEENS7_ILi128EEEEEENS_6half_tEfNS_4arch4Sm80ELb0ELb1ELb0ELb0ELb1ELb0ELb0ELb0ELi2ELi2ELi2ELi2ELb1EEENS1_21CollectiveEpilogueBwdISB_SC_SE_Li256ELb0ELb0ELi4EEENS1_19SingleTileSchedulerILb0ELb0ELb0ELi96EEEEEEEEEvNT_6ParamsE --------------------------
	.section	.nv.info._ZN7cutlass13device_kernelIN5flash19enable_sm80_to_sm89INS1_16FlashAttnBwdSm80INS1_25CollectiveMainloopBwdSm80ILi2ELi1EN4cute5tupleIJNS5_1CILi64EEENS7_ILi96EEENS7_ILi128EEEEEENS_6half_tEfNS_4arch4Sm80ELb0ELb1ELb0ELb0ELb1ELb0ELb0ELb0ELi2ELi2ELi2ELi2ELb1EEENS1_21CollectiveEpilogueBwdISB_SC_SE_Li256ELb0ELb0ELi4EEENS1_19SingleTileSchedulerILb0ELb0ELb0ELi96EEEEEEEEEvNT_6ParamsE,"",@"SHT_CUDA_INFO"
	.sectionflags	@""
	.align	4


	//----- nvinfo : EIATTR_CUDA_API_VERSION
	.align		4
        /*0000*/ 	.byte	0x04, 0x37
        /*0002*/ 	.short	(.L_438 - .L_437)
.L_437:
        /*0004*/ 	.word	0x00000082


	//----- nvinfo : EIATTR_KPARAM_INFO
	.align		4
.L_438:
        /*0008*/ 	.byte	0x04, 0x17
        /*000a*/ 	.short	(.L_440 - .L_439)
.L_439:
        /*000c*/ 	.word	0x00000000
        /*0010*/ 	.short	0x0000
        /*0012*/ 	.short	0x0000
        /*0014*/ 	.byte	0x00, 0xf0, 0xc1, 0x09


	//----- nvinfo : EIATTR_SPARSE_MMA_MASK
	.align		4
.L_440:
        /*0018*/ 	.byte	0x03, 0x50
        /*001a*/ 	.short	0x0000


	//----- nvinfo : EIATTR_MAXREG_COUNT
	.align		4
        /*001c*/ 	.byte	0x03, 0x1b
        /*001e*/ 	.short	0x00ff


	//----- nvinfo : EIATTR_MERCURY_ISA_VERSION
	.align		4
        /*0020*/ 	.byte	0x03, 0x5f
        /*0022*/ 	.short	0x0101


	//----- nvinfo : EIATTR_EXIT_INSTR_OFFSETS
	.align		4
        /*0024*/ 	.byte	0x04, 0x1c
        /*0026*/ 	.short	(.L_442 - .L_441)


	//   ....[0]....
.L_441:
        /*0028*/ 	.word	0x00000010


	//----- nvinfo : EIATTR_MAX_THREADS
	.align		4
.L_442:
        /*002c*/ 	.byte	0x04, 0x05
        /*002e*/ 	.short	(.L_444 - .L_443)
.L_443:
        /*0030*/ 	.word	0x00000100
        /*0034*/ 	.word	0x00000001
        /*0038*/ 	.word	0x00000001


	//----- nvinfo : EIATTR_CBANK_PARAM_SIZE
	.align		4
.L_444:
        /*003c*/ 	.byte	0x03, 0x19
        /*003e*/ 	.short	0x0270


	//----- nvinfo : EIATTR_PARAM_CBANK
	.align		4
        /*0040*/ 	.byte	0x04, 0x0a
        /*0042*/ 	.short	(.L_446 - .L_445)
	.align		4
.L_445:
        /*0044*/ 	.word	index@(.nv.constant0._ZN7cutlass13device_kernelIN5flash19enable_sm80_to_sm89INS1_16FlashAttnBwdSm80INS1_25CollectiveMainloopBwdSm80ILi2ELi1EN4cute5tupleIJNS5_1CILi64EEENS7_ILi96EEENS7_ILi128EEEEEENS_6half_tEfNS_4arch4Sm80ELb0ELb1ELb0ELb0ELb1ELb0ELb0ELb0ELi2ELi2ELi2ELi2ELb1EEENS1_21CollectiveEpilogueBwdISB_SC_SE_Li256ELb0ELb0ELi4EEENS1_19SingleTileSchedulerILb0ELb0ELb0ELi96EEEEEEEEEvNT_6ParamsE)
        /*0048*/ 	.short	0x0210
        /*004a*/ 	.short	0x0270


	//----- nvinfo : EIATTR_SW_WAR
	.align		4
.L_446:
        /*004c*/ 	.byte	0x04, 0x36
        /*004e*/ 	.short	(.L_448 - .L_447)
.L_447:
        /*0050*/ 	.word	0x00000008
.L_448:


//--------------------- .nv.info._ZN7cutlass13device_kernelIN5flash19enable_sm80_to_sm89INS1_16FlashAttnBwdSm80INS1_25CollectiveMainloopBwdSm80ILi2ELi1EN4cute5tupleIJNS5_1CILi64EEENS7_ILi96EEENS7_ILi128EEEEEENS_6half_tEfNS_4arch4Sm80ELb0ELb1ELb0ELb0ELb0ELb0ELb0ELb0ELi2ELi2ELi2ELi2ELb1EEENS1_24CollectiveEpilogueBwdGQAISB_fSE_Li256ELb0ELb0EEENS1_19SingleTileSchedulerILb0ELb0ELb0ELi96EEEEEEEEEvNT_6ParamsE --------------------------
	.section	.nv.info._ZN7cutlass13device_kernelIN5flash19enable_sm80_to_sm89INS1_16FlashAttnBwdSm80INS1_25CollectiveMainloopBwdSm80ILi2ELi1EN4cute5tupleIJNS5_1CILi64EEENS7_ILi96EEENS7_ILi128EEEEEENS_6half_tEfNS_4arch4Sm80ELb0ELb1ELb0ELb0ELb0ELb0ELb0ELb0ELi2ELi2ELi2ELi2ELb1EEENS1_24CollectiveEpilogueBwdGQAISB_fSE_Li256ELb0ELb0EEENS1_19SingleTileSchedulerILb0ELb0ELb0ELi96EEEEEEEEEvNT_6ParamsE,"",@"SHT_CUDA_INFO"
	.sectionflags	@""
	.align	4


	//----- nvinfo : EIATTR_CUDA_API_VERSION
	.align		4
        /*0000*/ 	.byte	0x04, 0x37
        /*0002*/ 	.short	(.L_450 - .L_449)
.L_449:
        /*0004*/ 	.word	0x00000082


	//----- nvinfo : EIATTR_KPARAM_INFO
	.align		4
.L_450:
        /*0008*/ 	.byte	0x04, 0x17
        /*000a*/ 	.short	(.L_452 - .L_451)
.L_451:
        /*000c*/ 	.word	0x00000000
        /*0010*/ 	.short	0x0000
        /*0012*/ 	.short	0x0000
        /*0014*/ 	.byte	0x00, 0xf0, 0xe1, 0x09


	//----- nvinfo : EIATTR_SPARSE_MMA_MASK
	.align		4
.L_452:
        /*0018*/ 	.byte	0x03, 0x50
        /*001a*/ 	.short	0x0000


	//----- nvinfo : EIATTR_MAXREG_COUNT
	.align		4
        /*001c*/ 	.byte	0x03, 0x1b
        /*001e*/ 	.short	0x00ff


	//----- nvinfo : EIATTR_MERCURY_ISA_VERSION
	.align		4
        /*0020*/ 	.byte	0x03, 0x5f
        /*0022*/ 	.short	0x0101


	//----- nvinfo : EIATTR_EXIT_INSTR_OFFSETS
	.align		4
        /*0024*/ 	.byte	0x04, 0x1c
        /*0026*/ 	.short	(.L_454 - .L_453)


	//   ....[0]....
.L_453:
        /*0028*/ 	.word	0x00000010


	//----- nvinfo : EIATTR_MAX_THREADS
	.align		4
.L_454:
        /*002c*/ 	.byte	0x04, 0x05
        /*002e*/ 	.short	(.L_456 - .L_455)
.L_455:
        /*0030*/ 	.word	0x00000100
        /*0034*/ 	.word	0x00000001
        /*0038*/ 	.word	0x00000001


	//----- nvinfo : EIATTR_CBANK_PARAM_SIZE
	.align		4
.L_456:
        /*003c*/ 	.byte	0x03, 0x19
        /*003e*/ 	.short	0x0278


	//----- nvinfo : EIATTR_PARAM_CBANK
	.align		4
        /*0040*/ 	.byte	0x04, 0x0a
        /*0042*/ 	.short	(.L_458 - .L_457)
	.align		4
.L_457:
        /*0044*/ 	.word	index@(.nv.constant0._ZN7cutlass13device_kernelIN5flash19enable_sm80_to_sm89INS1_16FlashAttnBwdSm80INS1_25CollectiveMainloopBwdSm80ILi2ELi1EN4cute5tupleIJNS5_1CILi64EEENS7_ILi96EEENS7_ILi128EEEEEENS_6half_tEfNS_4arch4Sm80ELb0ELb1ELb0ELb0ELb0ELb0ELb0ELb0ELi2ELi2ELi2ELi2ELb1EEENS1_24CollectiveEpilogueBwdGQAISB_fSE_Li256ELb0ELb0EEENS1_19SingleTileSchedulerILb0ELb0ELb0ELi96EEEEEEEEEvNT_6ParamsE)
        /*0048*/ 	.short	0x0210
        /*004a*/ 	.short	0x0278


	//----- nvinfo : EIATTR_SW_WAR
	.align		4
.L_458:
        /*004c*/ 	.byte	0x04, 0x36
        /*004e*/ 	.short	(.L_460 - .L_459)
.L_459:
        /*0050*/ 	.word	0x00000008
.L_460:


//--------------------- .nv.info._ZN7cutlass13device_kernelIN5flash19enable_sm80_to_sm89INS1_16FlashAttnBwdSm80INS1_25CollectiveMainloopBwdSm80ILi2ELi1EN4cute5tupleIJNS5_1CILi64EEENS7_ILi96EEENS7_ILi128EEEEEENS_6half_tEfNS_4arch4Sm80ELb0ELb1ELb0ELb0ELb1ELb0ELb0ELb0ELi2ELi2ELi2ELi2ELb1EEENS1_24CollectiveEpilogueBwdGQAISB_fSE_Li256ELb0ELb1EEENS1_19SingleTileSchedulerILb0ELb0ELb0ELi96EEEEEEEEEvNT_6ParamsE --------------------------
	.section	.nv.info._ZN7cutlass13device_kernelIN5flash19enable_sm80_to_sm89INS1_16FlashAttnBwdSm80INS1_25CollectiveMainloopBwdSm80ILi2ELi1EN4cute5tupleIJNS5_1CILi64EEENS7_ILi96EEENS7_ILi128EEEEEENS_6half_tEfNS_4arch4Sm80ELb0ELb1ELb0ELb0ELb1ELb0ELb0ELb0ELi2ELi2ELi2ELi2ELb1EEENS1_24CollectiveEpilogueBwdGQAISB_fSE_Li256ELb0ELb1EEENS1_19SingleTileSchedulerILb0ELb0ELb0ELi96EEEEEEEEEvNT_6ParamsE,"",@"SHT_CUDA_INFO"
	.sectionflags	@""
	.align	4


	//----- nvinfo : EIATTR_CUDA_API_VERSION
	.align		4
        /*0000*/ 	.byte	0x04, 0x37
        /*0002*/ 	.short	(.L_462 - .L_461)
.L_461:
        /*0004*/ 	.word	0x00000082


	//----- nvinfo : EIATTR_KPARAM_INFO
	.align		4
.L_462:
        /*0008*/ 	.byte	0x04, 0x17
        /*000a*/ 	.short	(.L_464 - .L_463)
.L_463:
        /*000c*/ 	.word	0x00000000
        /*0010*/ 	.short	0x0000
        /*0012*/ 	.short	0x0000
        /*0014*/ 	.byte	0x00, 0xf0, 0xe1, 0x09


	//----- nvinfo : EIATTR_SPARSE_MMA_MASK
	.align		4
.L_464:
        /*0018*/ 	.byte	0x03, 0x50
        /*001a*/ 	.short	0x0000


	//----- nvinfo : EIATTR_MAXREG_COUNT
	.align		4
        /*001c*/ 	.byte	0x03, 0x1b
        /*001e*/ 	.short	0x00ff


	//----- nvinfo : EIATTR_MERCURY_ISA_VERSION
	.align		4
        /*0020*/ 	.byte	0x03, 0x5f
        /*0022*/ 	.short	0x0101


	//----- nvinfo : EIATTR_EXIT_INSTR_OFFSETS
	.align		4
        /*0024*/ 	.byte	0x04, 0x1c
        /*0026*/ 	.short	(.L_466 - .L_465)


	//   ....[0]....
.L_465:
        /*0028*/ 	.word	0x00000010


	//----- nvinfo : EIATTR_MAX_THREADS
	.align		4
.L_466:
        /*002c*/ 	.byte	0x04, 0x05
        /*002e*/ 	.short	(.L_468 - .L_467)
.L_467:
        /*0030*/ 	.word	0x00000100
        /*0034*/ 	.word	0x00000001
        /*0038*/ 	.word	0x00000001


	//----- nvinfo : EIATTR_CBANK_PARAM_SIZE
	.align		4
.L_468:
        /*003c*/ 	.byte	0x03, 0x19
        /*003e*/ 	.short	0x0278


	//----- nvinfo : EIATTR_PARAM_CBANK
	.align		4
        /*0040*/ 	.byte	0x04, 0x0a
        /*0042*/ 	.short	(.L_470 - .L_469)
	.align		4
.L_469:
        /*0044*/ 	.word	index@(.nv.constant0._ZN7cutlass13device_kernelIN5flash19enable_sm80_to_sm89INS1_16FlashAttnBwdSm80INS1_25CollectiveMainloopBwdSm80ILi2ELi1EN4cute5tupleIJNS5_1CILi64EEENS7_ILi96EEENS7_ILi128EEEEEENS_6half_tEfNS_4arch4Sm80ELb0ELb1ELb0ELb0ELb1ELb0ELb0ELb0ELi2ELi2ELi2ELi2ELb1EEENS1_24CollectiveEpilogueBwdGQAISB_fSE_Li256ELb0ELb1EEENS1_19SingleTileSchedulerILb0ELb0ELb0ELi96EEEEEEEEEvNT_6ParamsE)
        /*0048*/ 	.short	0x0210
        /*004a*/ 	.short	0x0278


	//----- nvinfo : EIATTR_SW_WAR
	.align		4
.L_470:
        /*004c*/ 	.byte	0x04, 0x36
        /*004e*/ 	.short	(.L_472 - .L_471)
.L_471:
        /*0050*/ 	.word	0x00000008
.L_472:


//--------------------- .nv.info._ZN7cutlass13device_kernelIN5flash19enable_sm80_to_sm89INS1_16FlashAttnBwdSm80INS1_25CollectiveMainloopBwdSm80ILi2ELi1EN4cute5tupleIJNS5_1CILi64EEENS7_ILi96EEENS7_ILi128EEEEEENS_6half_tEfNS_4arch4Sm80ELb0ELb1ELb0ELb1ELb0ELb0ELb0ELb0ELi2ELi2ELi2ELi2ELb1EEENS1_21CollectiveEpilogueBwdISB_SC_SE_Li256ELb1ELb0ELi4EEENS1_19SingleTileSchedulerILb1ELb0ELb0ELi96EEEEEEEEEvNT_6ParamsE --------------------------
	.section	.nv.info._ZN7cutlass13device_kernelIN5flash19enable_sm80_to_sm89INS1_16FlashAttnBwdSm80INS1_25CollectiveMainloopBwdSm80ILi2ELi1EN4cute5tupleIJNS5_1CILi64EEENS7_ILi96EEENS7_ILi128EEEEEENS_6half_tEfNS_4arch4Sm80ELb0ELb1ELb0ELb1ELb0ELb0ELb0ELb0ELi2ELi2ELi2ELi2ELb1EEENS1_21CollectiveEpilogueBwdISB_SC_SE_Li256ELb1ELb0ELi4EEENS1_19SingleTileSchedulerILb1ELb0ELb0ELi96EEEEEEEEEvNT_6ParamsE,"",@"SHT_CUDA_INFO"
	.sectionflags	@""
	.align	4


	//----- nvinfo : EIATTR_CUDA_API_VERSION
	.align		4
        /*0000*/ 	.byte	0x04, 0x37
        /*0002*/ 	.short	(.L_474 - .L_473)
.L_473:
        /*0004*/ 	.word	0x00000082


	//----- nvinfo : EIATTR_KPARAM_INFO
	.align		4
.L_474:
        /*0008*/ 	.byte	0x04, 0x17
        /*000a*/ 	.short	(.L_476 - .L_475)
.L_475:
        /*000c*/ 	.word	0x00000000
        /*0010*/ 	.short	0x0000
        /*0012*/ 	.short	0x0000
        /*0014*/ 	.byte	0x00, 0xf0, 0xc1, 0x09


	//----- nvinfo : EIATTR_SPARSE_MMA_MASK
	.align		4
.L_476:
        /*0018*/ 	.byte	0x03, 0x50
        /*001a*/ 	.short	0x0000


	//----- nvinfo : EIATTR_MAXREG_COUNT
	.align		4
        /*001c*/ 	.byte	0x03, 0x1b
        /*001e*/ 	.short	0x00ff


	//----- nvinfo : EIATTR_MERCURY_ISA_VERSION
	.align		4
        /*0020*/ 	.byte	0x03, 0x5f
        /*0022*/ 	.short	0x0101


	//----- nvinfo : EIATTR_EXIT_INSTR_OFFSETS
	.align		4
        /*0024*/ 	.byte	0x04, 0x1c
        /*0026*/ 	.short	(.L_478 - .L_477)


	//   ....[0]....
.L_477:
        /*0028*/ 	.word	0x00000010


	//----- nvinfo : EIATTR_MAX_THREADS
	.align		4
.L_478:
        /*002c*/ 	.byte	0x04, 0x05
        /*002e*/ 	.short	(.L_480 - .L_479)
.L_479:
        /*0030*/ 	.word	0x00000100
        /*0034*/ 	.word	0x00000001
        /*0038*/ 	.word	0x00000001


	//----- nvinfo : EIATTR_CBANK_PARAM_SIZE
	.align		4
.L_480:
        /*003c*/ 	.byte	0x03, 0x19
        /*003e*/ 	.short	0x0270


	//----- nvinfo : EIATTR_PARAM_CBANK
	.align		4
        /*0040*/ 	.byte	0x04, 0x0a
        /*0042*/ 	.short	(.L_482 - .L_481)
	.align		4
.L_481:
        /*0044*/ 	.word	index@(.nv.constant0._ZN7cutlass13device_kernelIN5flash19enable_sm80_to_sm89INS1_16FlashAttnBwdSm80INS1_25CollectiveMainloopBwdSm80ILi2ELi1EN4cute5tupleIJNS5_1CILi64EEENS7_ILi96EEENS7_ILi128EEEEEENS_6half_tEfNS_4arch4Sm80ELb0ELb1ELb0ELb1ELb0ELb0ELb0ELb0ELi2ELi2ELi2ELi2ELb1EEENS1_21CollectiveEpilogueBwdISB_SC_SE_Li256ELb1ELb0ELi4EEENS1_19SingleTileSchedulerILb1ELb0ELb0ELi96EEEEEEEEEvNT_6ParamsE)
        /*0048*/ 	.short	0x0210
        /*004a*/ 	.short	0x0270


	//----- nvinfo : EIATTR_SW_WAR
	.align		4
.L_482:
        /*004c*/ 	.byte	0x04, 0x36
        /*004e*/ 	.short	(.L_484 - .L_483)
.L_483:
        /*0050*/ 	.word	0x00000008
.L_484:


//--------------------- .nv.info._ZN7cutlass13device_kernelIN5flash19enable_sm80_to_sm89INS1_16FlashAttnBwdSm80INS1_25CollectiveMainloopBwdSm80ILi2ELi1EN4cute5tupleIJNS5_1CILi64EEENS7_ILi96EEENS7_ILi128EEEEEENS_6half_tEfNS_4arch4Sm80ELb0ELb1ELb0ELb1ELb1ELb0ELb0ELb0ELi2ELi2ELi2ELi2ELb1EEENS1_21CollectiveEpilogueBwdISB_SC_SE_Li256ELb1ELb0ELi4EEENS1_19SingleTileSchedulerILb1ELb0ELb0ELi96EEEEEEEEEvNT_6ParamsE --------------------------
	.section	.nv.info._ZN7cutlass13device_kernelIN5flash19enable_sm80_to_sm89INS1_16FlashAttnBwdSm80INS1_25CollectiveMainloopBwdSm80ILi2ELi1EN4cute5tupleIJNS5_1CILi64EEENS7_ILi96EEENS7_ILi128EEEEEENS_6half_tEfNS_4arch4Sm80ELb0ELb1ELb0ELb1ELb1ELb0ELb0ELb0ELi2ELi2ELi2ELi2ELb1EEENS1_21CollectiveEpilogueBwdISB_SC_SE_Li256ELb1ELb0ELi4EEENS1_19SingleTileSchedulerILb1ELb0ELb0ELi96EEEEEEEEEvNT_6ParamsE,"",@"SHT_CUDA_INFO"
	.sectionflags	@""
	.align	4


	//----- nvinfo : EIATTR_CUDA_API_VERSION
	.align		4
        /*0000*/ 	.byte	0x04, 0x37
        /*0002*/ 	.short	(.L_486 - .L_485)
.L_485:
        /*0004*/ 	.word	0x00000082


	//----- nvinfo : EIATTR_KPARAM_INFO
	.align		4
.L_486:
        /*0008*/ 	.byte	0x04, 0x17
        /*000a*/ 	.short	(.L_488 - .L_487)
.L_487:
        /*000c*/ 	.word	0x00000000
        /*0010*/ 	.short	0x0000
        /*0012*/ 	.short	0x0000
        /*0014*/ 	.byte	0x00, 0xf0, 0xc1, 0x09


	//----- nvinfo : EIATTR_SPARSE_MMA_MASK
	.align		4
.L_488:
        /*0018*/ 	.byte	0x03, 0x50
        /*001a*/ 	.short	0x0000


	//----- nvinfo : EIATTR_MAXREG_COUNT
	.align		4
        /*001c*/ 	.byte	0x03, 0x1b
        /*001e*/ 	.short	0x00ff


	//----- nvinfo : EIATTR_MERCURY_ISA_VERSION
	.align		4
        /*0020*/ 	.byte	0x03, 0x5f
        /*0022*/ 	.short	0x0101


	//----- nvinfo : EIATTR_EXIT_INSTR_OFFSETS
	.align		4
        /*0024*/ 	.byte	0x04, 0x1c
        /*0026*/ 	.short	(.L_490 - .L_489)


	//   ....[0]....
.L_489:
        /*0028*/ 	.word	0x00000010


	//----- nvinfo : EIATTR_MAX_THREADS
	.align		4
.L_490:
        /*002c*/ 	.byte	0x04, 0x05
        /*002e*/ 	.short	(.L_492 - .L_491)
.L_491:
        /*0030*/ 	.word	0x00000100
        /*0034*/ 	.word	0x00000001
        /*0038*/ 	.word	0x00000001


	//----- nvinfo : EIATTR_CBANK_PARAM_SIZE
	.align		4
.L_492:
        /*003c*/ 	.byte	0x03, 0x19
        /*003e*/ 	.short	0x0270


	//----- nvinfo : EIATTR_PARAM_CBANK
	.align		4
        /*0040*/ 	.byte	0x04, 0x0a
        /*0042*/ 	.short	(.L_494 - .L_493)
	.align		4
.L_493:
        /*0044*/ 	.word	index@(.nv.constant0._ZN7cutlass13device_kernelIN5flash19enable_sm80_to_sm89INS1_16FlashAttnBwdSm80INS1_25CollectiveMainloopBwdSm80ILi2ELi1EN4cute5tupleIJNS5_1CILi64EEENS7_ILi96EEENS7_ILi128EEEEEENS_6half_tEfNS_4arch4Sm80ELb0ELb1ELb0ELb1ELb1ELb0ELb0ELb0ELi2ELi2ELi2ELi2ELb1EEENS1_21CollectiveEpilogueBwdISB_SC_SE_Li256ELb1ELb0ELi4EEENS1_19SingleTileSchedulerILb1ELb0ELb0ELi96EEEEEEEEEvNT_6ParamsE)
        /*0048*/ 	.short	0x0210
        /*004a*/ 	.short	0x0270


	//----- nvinfo : EIATTR_SW_WAR
	.align		4
.L_494:
        /*004c*/ 	.byte	0x04, 0x36
        /*004e*/ 	.short	(.L_496 - .L_495)
.L_495:
        /*0050*/ 	.word	0x00000008
.L_496:


//--------------------- .nv.info._ZN7cutlass13device_kernelIN5flash19enable_sm80_to_sm89INS1_16FlashAttnBwdSm80INS1_25CollectiveMainloopBwdSm80ILi2ELi1EN4cute5tupleIJNS5_1CILi64EEENS7_ILi96EEENS7_ILi128EEEEEENS_6half_tEfNS_4arch4Sm80ELb0ELb1ELb0ELb1ELb0ELb0ELb0ELb0ELi2ELi2ELi2ELi2ELb1EEENS1_24CollectiveEpilogueBwdGQAISB_fSE_Li256ELb1ELb0EEENS1_19SingleTileSchedulerILb1ELb0ELb0ELi96EEEEEEEEEvNT_6ParamsE --------------------------
	.section	.nv.info._ZN7cutlass13device_kernelIN5flash19enable_sm80_to_sm89INS1_16FlashAttnBwdSm80INS1_25CollectiveMainloopBwdSm80ILi2ELi1EN4cute5tupleIJNS5_1CILi64EEENS7_ILi96EEENS7_ILi128EEEEEENS_6half_tEfNS_4arch4Sm80ELb0ELb1ELb0ELb1ELb0ELb0ELb0ELb0ELi2ELi2ELi2ELi2ELb1EEENS1_24CollectiveEpilogueBwdGQAISB_fSE_Li256ELb1ELb0EEENS1_19SingleTileSchedulerILb1ELb0ELb0ELi96EEEEEEEEEvNT_6ParamsE,"",@"SHT_CUDA_INFO"
	.sectionflags	@""
	.align	4


	//----- nvinfo : EIATTR_CUDA_API_VERSION
	.align		4
        /*0000*/ 	.byte	0x04, 0x37
        /*0002*/ 	.short	(.L_498 - .L_497)
.L_497:
        /*0004*/ 	.word	0x00000082


	//----- nvinfo : EIATTR_KPARAM_INFO
	.align		4
.L_498:
        /*0008*/ 	.byte	0x04, 0x17
        /*000a*/ 	.short	(.L_500 - .L_499)
.L_499:
        /*000c*/ 	.word	0x00000000
        /*0010*/ 	.short	0x0000
        /*0012*/ 	.short	0x0000
        /*0014*/ 	.byte	0x00, 0xf0, 0xe1, 0x09


	//----- nvinfo : EIATTR_SPARSE_MMA_MASK
	.align		4
.L_500:
        /*0018*/ 	.byte	0x03, 0x50
        /*001a*/ 	.short	0x0000


	//----- nvinfo : EIATTR_MAXREG_COUNT
	.align		4
        /*001c*/ 	.byte	0x03, 0x1b
        /*001e*/ 	.short	0x00ff


	//----- nvinfo : EIATTR_MERCURY_ISA_VERSION
	.align		4
        /*0020*/ 	.byte	0x03, 0x5f
        /*0022*/ 	.short	0x0101


	//----- nvinfo : EIATTR_EXIT_INSTR_OFFSETS
	.align		4
        /*0024*/ 	.byte	0x04, 0x1c
        /*0026*/ 	.short	(.L_502 - .L_501)


	//   ....[0]....
.L_501:
        /*0028*/ 	.word	0x00000010


	//----- nvinfo : EIATTR_MAX_THREADS
	.align		4
.L_502:
        /*002c*/ 	.byte	0x04, 0x05
        /*002e*/ 	.short	(.L_504 - .L_503)
.L_503:
        /*0030*/ 	.word	0x00000100
        /*0034*/ 	.word	0x00000001
        /*0038*/ 	.word	0x00000001


	//----- nvinfo : EIATTR_CBANK_PARAM_SIZE
	.align		4
.L_504:
        /*003c*/ 	.byte	0x03, 0x19
        /*003e*/ 	.short	0x0278


	//----- nvinfo : EIATTR_PARAM_CBANK
	.align		4
        /*0040*/ 	.byte	0x04, 0x0a
        /*0042*/ 	.short	(.L_506 - .L_505)
	.align		4
.L_505:
        /*0044*/ 	.word	index@(.nv.constant0._ZN7cutlass13device_kernelIN5flash19enable_sm80_to_sm89INS1_16FlashAttnBwdSm80INS1_25CollectiveMainloopBwdSm80ILi2ELi1EN4cute5tupleIJNS5_1CILi64EEENS7_ILi96EEENS7_ILi128EEEEEENS_6half_tEfNS_4arch4Sm80ELb0ELb1ELb0ELb1ELb0ELb0ELb0ELb0ELi2ELi2ELi2ELi2ELb1EEENS1_24CollectiveEpilogueBwdGQAISB_fSE_Li256ELb1ELb0EEENS1_19SingleTileSchedulerILb1ELb0ELb0ELi96EEEEEEEEEvNT_6ParamsE)
        /*0048*/ 	.short	0x0210
        /*004a*/ 	.short	0x0278


	//----- nvinfo : EIATTR_SW_WAR
	.align		4
.L_506:
        /*004c*/ 	.byte	0x04, 0x36
        /*004e*/ 	.short	(.L_508 - .L_507)
.L_507:
        /*0050*/ 	.word	0x00000008
.L_508:


//--------------------- .nv.info._ZN7cutlass13device_kernelIN5flash19enable_sm80_to_sm89INS1_16FlashAttnBwdSm80INS1_25CollectiveMainloopBwdSm80ILi2ELi1EN4cute5tupleIJNS5_1CILi64EEENS7_ILi96EEENS7_ILi128EEEEEENS_6half_tEfNS_4arch4Sm80ELb0ELb1ELb0ELb1ELb1ELb0ELb0ELb0ELi2ELi2ELi2ELi2ELb1EEENS1_24CollectiveEpilogueBwdGQAISB_fSE_Li256ELb1ELb1EEENS1_19SingleTileSchedulerILb1ELb0ELb0ELi96EEEEEEEEEvNT_6ParamsE --------------------------
	.section	.nv.info._ZN7cutlass13device_kernelIN5flash19enable_sm80_to_sm89INS1_16FlashAttnBwdSm80INS1_25CollectiveMainloopBwdSm80ILi2ELi1EN4cute5tupleIJNS5_1CILi64EEENS7_ILi96EEENS7_ILi128EEEEEENS_6half_tEfNS_4arch4Sm80ELb0ELb1ELb0ELb1ELb1ELb0ELb0ELb0ELi2ELi2ELi2ELi2ELb1EEENS1_24CollectiveEpilogueBwdGQAISB_fSE_Li256ELb1ELb1EEENS1_19SingleTileSchedulerILb1ELb0ELb0ELi96EEEEEEEEEvNT_6ParamsE,"",@"SHT_CUDA_INFO"
	.sectionflags	@""
	.align	4


	//----- nvinfo : EIATTR_CUDA_API_VERSION
	.align		4
        /*0000*/ 	.byte	0x04, 0x37
        /*0002*/ 	.short	(.L_510 - .L_509)
.L_509:
        /*0004*/ 	.word	0x00000082


	//----- nvinfo : EIATTR_KPARAM_INFO
	.align		4
.L_510:
        /*0008*/ 	.byte	0x04, 0x17
        /*000a*/ 	.short	(.L_512 - .L_511)
.L_511:
        /*000c*/ 	.word	0x00000000
        /*0010*/ 	.short	0x0000
        /*0012*/ 	.short	0x0000
        /*0014*/ 	.byte	0x00, 0xf0, 0xe1, 0x09


	//----- nvinfo : EIATTR_SPARSE_MMA_MASK
	.align		4
.L_512:
        /*0018*/ 	.byte	0x03, 0x50
        /*001a*/ 	.short	0x0000


	//----- nvinfo : EIATTR_MAXREG_COUNT
	.align		4
        /*001c*/ 	.byte	0x03, 0x1b
        /*001e*/ 	.short	0x00ff


	//----- nvinfo : EIATTR_MERCURY_ISA_VERSION
	.align		4
        /*0020*/ 	.byte	0x03, 0x5f
        /*0022*/ 	.short	0x0101


	//----- nvinfo : EIATTR_EXIT_INSTR_OFFSETS
	.align		4
        /*0024*/ 	.byte	0x04, 0x1c
        /*0026*/ 	.short	(.L_514 - .L_513)


	//   ....[0]....
.L_513:
        /*0028*/ 	.word	0x00000010


	//----- nvinfo : EIATTR_MAX_THREADS
	.align		4
.L_514:
        /*002c*/ 	.byte	0x04, 0x05
        /*002e*/ 	.short	(.L_516 - .L_515)
.L_515:
        /*0030*/ 	.word	0x00000100
        /*0034*/ 	.word	0x00000001
        /*0038*/ 	.word	0x00000001


	//----- nvinfo : EIATTR_CBANK_PARAM_SIZE
	.align		4
.L_516:
        /*003c*/ 	.byte	0x03, 0x19
        /*003e*/ 	.short	0x0278


	//----- nvinfo : EIATTR_PARAM_CBANK
	.align		4
        /*0040*/ 	.byte	0x04, 0x0a
        /*0042*/ 	.short	(.L_518 - .L_517)
	.align		4
.L_517:
        /*0044*/ 	.word	index@(.nv.constant0._ZN7cutlass13device_kernelIN5flash19enable_sm80_to_sm89INS1_16FlashAttnBwdSm80INS1_25CollectiveMainloopBwdSm80ILi2ELi1EN4cute5tupleIJNS5_1CILi64EEENS7_ILi96EEENS7_ILi128EEEEEENS_6half_tEfNS_4arch4Sm80ELb0ELb1ELb0ELb1ELb1ELb0ELb0ELb0ELi2ELi2ELi2ELi2ELb1EEENS1_24CollectiveEpilogueBwdGQAISB_fSE_Li256ELb1ELb1EEENS1_19SingleTileSchedulerILb1ELb0ELb0ELi96EEEEEEEEEvNT_6ParamsE)
        /*0048*/ 	.short	0x0210
        /*004a*/ 	.short	0x0278


	//----- nvinfo : EIATTR_SW_WAR
	.align		4
.L_518:
        /*004c*/ 	.byte	0x04, 0x36
        /*004e*/ 	.short	(.L_520 - .L_519)
.L_519:
        /*0050*/ 	.word	0x00000008
.L_520:


//--------------------- .nv.info._ZN7cutlass13device_kernelIN5flash19enable_sm80_to_sm89INS1_16FlashAttnBwdSm80INS1_25CollectiveMainloopBwdSm80ILi2ELi1EN4cute5tupleIJNS5_1CILi64EEENS7_ILi96EEENS7_ILi128EEEEEENS_6half_tEfNS_4arch4Sm80ELb1ELb0ELb0ELb0ELb0ELb0ELb0ELb0ELi2ELi2ELi2ELi2ELb1EEENS1_21CollectiveEpilogueBwdISB_SC_SE_Li256ELb0ELb0ELi4EEENS1_25SingleTileBwdLPTSchedulerILb0ELi96ELb0EEEEEEEEEvNT_6ParamsE --------------------------
	.section	.nv.info._ZN7cutlass13device_kernelIN5flash19enable_sm80_to_sm89INS1_16FlashAttnBwdSm80INS1_25CollectiveMainloopBwdSm80ILi2ELi1EN4cute5tupleIJNS5_1CILi64EEENS7_ILi96EEENS7_ILi128EEEEEENS_6half_tEfNS_4arch4Sm80ELb1ELb0ELb0ELb0ELb0ELb0ELb0ELb0ELi2ELi2ELi2ELi2ELb1EEENS1_21CollectiveEpilogueBwdISB_SC_SE_Li256ELb0ELb0ELi4EEENS1_25SingleTileBwdLPTSchedulerILb0ELi96ELb0EEEEEEEEEvNT_6ParamsE,"",@"SHT_CUDA_INFO"
	.sectionflags	@""
	.align	4


	//----- nvinfo : EIATTR_CUDA_API_VERSION
	.align		4
        /*0000*/ 	.byte	0x04, 0x37
        /*0002*/ 	.short	(.L_522 - .L_521)
.L_521:
        /*0004*/ 	.word	0x00000082


	//----- nvinfo : EIATTR_KPARAM_INFO
	.align		4
.L_522:
        /*0008*/ 	.byte	0x04, 0x17
        /*000a*/ 	.short	(.L_524 - .L_523)
.L_523:
        /*000c*/ 	.word	0x00000000
        /*0010*/ 	.short	0x0000
        /*0012*/ 	.short	0x0000
        /*0014*/ 	.byte	0x00, 0xf0, 0x21, 0x0a


	//----- nvinfo : EIATTR_SPARSE_MMA_MASK
	.align		4
.L_524:
        /*0018*/ 	.byte	0x03, 0x50
        /*001a*/ 	.short	0x0000


	//----- nvinfo : EIATTR_MAXREG_COUNT
	.align		4
        /*001c*/ 	.byte	0x03, 0x1b
        /*001e*/ 	.short	0x00ff


	//----- nvinfo : EIATTR_MERCURY_ISA_VERSION
	.align		4
        /*0020*/ 	.byte	0x03, 0x5f
        /*0022*/ 	.short	0x0101


	//----- nvinfo : EIATTR_EXIT_INSTR_OFFSETS
	.align		4
        /*0024*/ 	.byte	0x04, 0x1c
        /*0026*/ 	.short	(.L_526 - .L_525)


	//   ....[0]....
.L_525:
        /*0028*/ 	.word	0x00000010


	//----- nvinfo : EIATTR_MAX_THREADS
	.align		4
.L_526:
        /*002c*/ 	.byte	0x04, 0x05
        /*002e*/ 	.short	(.L_528 - .L_527)
.L_527:
        /*0030*/ 	.word	0x00000100
        /*0034*/ 	.word	0x00000001
        /*0038*/ 	.word	0x00000001


	//----- nvinfo : EIATTR_CBANK_PARAM_SIZE
	.align		4
.L_528:
        /*003c*/ 	.byte	0x03, 0x19
        /*003e*/ 	.short	0x0288


	//----- nvinfo : EIATTR_PARAM_CBANK
	.align		4
        /*0040*/ 	.byte	0x04, 0x0a
        /*0042*/ 	.short	(.L_530 - .L_529)
	.align		4
.L_529:
        /*0044*/ 	.word	index@(.nv.constant0._ZN7cutlass13device_kernelIN5flash19enable_sm80_to_sm89INS1_16FlashAttnBwdSm80INS1_25CollectiveMainloopBwdSm80ILi2ELi1EN4cute5tupleIJNS5_1CILi64EEENS7_ILi96EEENS7_ILi128EEEEEENS_6half_tEfNS_4arch4Sm80ELb1ELb0ELb0ELb0ELb0ELb0ELb0ELb0ELi2ELi2ELi2ELi2ELb1EEENS1_21CollectiveEpilogueBwdISB_SC_SE_Li256ELb0ELb0ELi4EEENS1_25SingleTileBwdLPTSchedulerILb0ELi96ELb0EEEEEEEEEvNT_6ParamsE)
        /*0048*/ 	.short	0x0210
        /*004a*/ 	.short	0x0288


	//----- nvinfo : EIATTR_SW_WAR
	.align		4
.L_530:
        /*004c*/ 	.byte	0x04, 0x36
        /*004e*/ 	.short	(.L_532 - .L_531)
.L_531:
        /*0050*/ 	.word	0x00000008
.L_532:


//--------------------- .nv.info._ZN7cutlass13device_kernelIN5flash19enable_sm80_to_sm89INS1_16FlashAttnBwdSm80INS1_25CollectiveMainloopBwdSm80ILi2ELi1EN4cute5tupleIJNS5_1CILi64EEENS7_ILi96EEENS7_ILi128EEEEEENS_6half_tEfNS_4arch4Sm80ELb1ELb0ELb0ELb0ELb1ELb0ELb0ELb0ELi2ELi2ELi2ELi2ELb1EEENS1_21CollectiveEpilogueBwdISB_SC_SE_Li256ELb0ELb0ELi4EEENS1_25SingleTileBwdLPTSchedulerILb0ELi96ELb1EEEEEEEEEvNT_6ParamsE --------------------------
	.section	.nv.info._ZN7cutlass13device_kernelIN5flash19enable_sm80_to_sm89INS1_16FlashAttnBwdSm80INS1_25CollectiveMainloopBwdSm80ILi2ELi1EN4cute5tupleIJNS5_1CILi64EEENS7_ILi96EEENS7_ILi128EEEEEENS_6half_tEfNS_4arch4Sm80ELb1ELb0ELb0ELb0ELb1ELb0ELb0ELb0ELi2ELi2ELi2ELi2ELb1EEENS1_21CollectiveEpilogueBwdISB_SC_SE_Li256ELb0ELb0ELi4EEENS1_25SingleTileBwdLPTSchedulerILb0ELi96ELb1EEEEEEEEEvNT_6ParamsE,"",@"SHT_CUDA_INFO"
	.sectionflags	@""
	.align	4


	//----- nvinfo : EIATTR_CUDA_API_VERSION
	.align		4
        /*0000*/ 	.byte	0x04, 0x37
        /*0002*/ 	.short	(.L_534 - .L_533)
.L_533:
        /*0004*/ 	.word	0x00000082


	//----- nvinfo : EIATTR_KPARAM_INFO
	.align		4
.L_534:
        /*0008*/ 	.byte	0x04, 0x17
        /*000a*/ 	.short	(.L_536 - .L_535)
.L_535:
        /*000c*/ 	.word	0x00000000
        /*0010*/ 	.short	0x0000
        /*0012*/ 	.short	0x0000
        /*0014*/ 	.byte	0x00, 0xf0, 0x21, 0x0a


	//----- nvinfo : EIATTR_SPARSE_MMA_MASK
	.align		4
.L_536:
        /*0018*/ 	.byte	0x03, 0x50
        /*001a*/ 	.short	0x0000


	//----- nvinfo : EIATTR_MAXREG_COUNT
	.align		4
        /*001c*/ 	.byte	0x03, 0x1b
        /*001e*/ 	.short	0x00ff


	//----- nvinfo : EIATTR_MERCURY_ISA_VERSION
	.align		4
        /*0020*/ 	.byte	0x03, 0x5f
        /*0022*/ 	.short	0x0101


	//----- nvinfo : EIATTR_EXIT_INSTR_OFFSETS
	.align		4
        /*0024*/ 	.byte	0x04, 0x1c
        /*0026*/ 	.short	(.L_538 - .L_537)


	//   ....[0]....
.L_537:
        /*0028*/ 	.word	0x00000010


	//----- nvinfo : EIATTR_MAX_THREADS
	.align		4
.L_538:
        /*002c*/ 	.byte	0x04, 0x05
        /*002e*/ 	.short	(.L_540 - .L_539)
.L_539:
        /*0030*/ 	.word	0x00000100
        /*0034*/ 	.word	0x00000001
        /*0038*/ 	.word	0x00000001


	//----- nvinfo : EIATTR_CBANK_PARAM_SIZE
	.align		4
.L_540:
        /*003c*/ 	.byte	0x03, 0x19
        /*003e*/ 	.short	0x0288


	//----- nvinfo : EIATTR_PARAM_CBANK
	.align		4
        /*0040*/ 	.byte	0x04, 0x0a
        /*0042*/ 	.short	(.L_542 - .L_541)
	.align		4
.L_541:
        /*0044*/ 	.word	index@(.nv.constant0._ZN7cutlass13device_kernelIN5flash19enable_sm80_to_sm89INS1_16FlashAttnBwdSm80INS1_25CollectiveMainloopBwdSm80ILi2ELi1EN4cute5tupleIJNS5_1CILi64EEENS7_ILi96EEENS7_ILi128EEEEEENS_6half_tEfNS_4arch4Sm80ELb1ELb0ELb0ELb0ELb1ELb0ELb0ELb0ELi2ELi2ELi2ELi2ELb1EEENS1_21CollectiveEpilogueBwdISB_SC_SE_Li256ELb0ELb0ELi4EEENS1_25SingleTileBwdLPTSchedulerILb0ELi96ELb1EEEEEEEEEvNT_6ParamsE)
        /*0048*/ 	.short	0x0210
        /*004a*/ 	.short	0x0288


	//----- nvinfo : EIATTR_SW_WAR
	.align		4
.L_542:
        /*004c*/ 	.byte	0x04, 0x36
        /*004e*/ 	.short	(.L_544 - .L_543)
.L_543:
        /*0050*/ 	.word	0x00000008
.L_544:


//--------------------- .nv.info._ZN7cutlass13device_kernelIN5flash19enable_sm80_to_sm89INS1_16FlashAttnBwdSm80INS1_25CollectiveMainloopBwdSm80ILi2ELi1EN4cute5tupleIJNS5_1CILi64EEENS7_ILi96EEENS7_ILi128EEEEEENS_6half_tEfNS_4arch4Sm80ELb1ELb0ELb0ELb0ELb0ELb0ELb0ELb0ELi2ELi2ELi2ELi2ELb1EEENS1_24CollectiveEpilogueBwdGQAISB_fSE_Li256ELb0ELb0EEENS1_25SingleTileBwdLPTSchedulerILb0ELi96ELb0EEEEEEEEEvNT_6ParamsE --------------------------
	.section	.nv.info._ZN7cutlass13device_kernelIN5flash19enable_sm80_to_sm89INS1_16FlashAttnBwdSm80INS1_25CollectiveMainloopBwdSm80ILi2ELi1EN4cute5tupleIJNS5_1CILi64EEENS7_ILi96EEENS7_ILi128EEEEEENS_6half_tEfNS_4arch4Sm80ELb1ELb0ELb0ELb0ELb0ELb0ELb0ELb0ELi2ELi2ELi2ELi2ELb1EEENS1_24CollectiveEpilogueBwdGQAISB_fSE_Li256ELb0ELb0EEENS1_25SingleTileBwdLPTSchedulerILb0ELi96ELb0EEEEEEEEEvNT_6ParamsE,"",@"SHT_CUDA_INFO"
	.sectionflags	@""
	.align	4


	//----- nvinfo : EIATTR_CUDA_API_VERSION
	.align		4
        /*0000*/ 	.byte	0x04, 0x37
        /*0002*/ 	.short	(.L_546 - .L_545)
.L_545:
        /*0004*/ 	.word	0x00000082


	//----- nvinfo : EIATTR_KPARAM_INFO
	.align		4
.L_546:
        /*0008*/ 	.byte	0x04, 0x17
        /*000a*/ 	.short	(.L_548 - .L_547)
.L_547:
        /*000c*/ 	.word	0x00000000
        /*0010*/ 	.short	0x0000
        /*0012*/ 	.short	0x0000
        /*0014*/ 	.byte	0x00, 0xf0, 0x41, 0x0a


	//----- nvinfo : EIATTR_SPARSE_MMA_MASK
	.align		4
.L_548:
        /*0018*/ 	.byte	0x03, 0x50
        /*001a*/ 	.short	0x0000


	//----- nvinfo : EIATTR_MAXREG_COUNT
	.align		4
        /*001c*/ 	.byte	0x03, 0x1b
        /*001e*/ 	.short	0x00ff


	//----- nvinfo : EIATTR_MERCURY_ISA_VERSION
	.align		4
        /*0020*/ 	.byte	0x03, 0x5f
        /*0022*/ 	.short	0x0101


	//----- nvinfo : EIATTR_EXIT_INSTR_OFFSETS
	.align		4
        /*0024*/ 	.byte	0x04, 0x1c
        /*0026*/ 	.short	(.L_550 - .L_549)


	//   ....[0]....
.L_549:
        /*0028*/ 	.word	0x00000010


	//----- nvinfo : EIATTR_MAX_THREADS
	.align		4
.L_550:
        /*002c*/ 	.byte	0x04, 0x05
        /*002e*/ 	.short	(.L_552 - .L_551)
.L_551:
        /*0030*/ 	.word	0x00000100
        /*0034*/ 	.word	0x00000001
        /*0038*/ 	.word	0x00000001


	//----- nvinfo : EIATTR_CBANK_PARAM_SIZE
	.align		4
.L_552:
        /*003c*/ 	.byte	0x03, 0x19
        /*003e*/ 	.short	0x0290


	//----- nvinfo : EIATTR_PARAM_CBANK
	.align		4
        /*0040*/ 	.byte	0x04, 0x0a
        /*0042*/ 	.short	(.L_554 - .L_553)
	.align		4
.L_553:
        /*0044*/ 	.word	index@(.nv.constant0._ZN7cutlass13device_kernelIN5flash19enable_sm80_to_sm89INS1_16FlashAttnBwdSm80INS1_25CollectiveMainloopBwdSm80ILi2ELi1EN4cute5tupleIJNS5_1CILi64EEENS7_ILi96EEENS7_ILi128EEEEEENS_6half_tEfNS_4arch4Sm80ELb1ELb0ELb0ELb0ELb0ELb0ELb0ELb0ELi2ELi2ELi2ELi2ELb1EEENS1_24CollectiveEpilogueBwdGQAISB_fSE_Li256ELb0ELb0EEENS1_25SingleTileBwdLPTSchedulerILb0ELi96ELb0EEEEEEEEEvNT_6ParamsE)
        /*0048*/ 	.short	0x0210
        /*004a*/ 	.short	0x0290


	//----- nvinfo : EIATTR_SW_WAR
	.align		4
.L_554:
        /*004c*/ 	.byte	0x04, 0x36
        /*004e*/ 	.short	(.L_556 - .L_555)
.L_555:
        /*0050*/ 	.word	0x00000008
.L_556:


//--------------------- .nv.info._ZN7cutlass13device_kernelIN5flash19enable_sm80_to_sm89INS1_16FlashAttnBwdSm80INS1_25CollectiveMainloopBwdSm80ILi2ELi1EN4cute5tupleIJNS5_1CILi64EEENS7_ILi96EEENS7_ILi128EEEEEENS_6half_tEfNS_4arch4Sm80ELb1ELb0ELb0ELb0ELb1ELb0ELb0ELb0ELi2ELi2ELi2ELi2ELb1EEENS1_24CollectiveEpilogueBwdGQAISB_fSE_Li256ELb0ELb1EEENS1_25SingleTileBwdLPTSchedulerILb0ELi96ELb1EEEEEEEEEvNT_6ParamsE --------------------------
	.section	.nv.info._ZN7cutlass13device_kernelIN5flash19enable_sm80_to_sm89INS1_16FlashAttnBwdSm80INS1_25CollectiveMainloopBwdSm80ILi2ELi1EN4cute5tupleIJNS5_1CILi64EEENS7_ILi96EEENS7_ILi128EEEEEENS_6half_tEfNS_4arch4Sm80ELb1ELb0ELb0ELb0ELb1ELb0ELb0ELb0ELi2ELi2ELi2ELi2ELb1EEENS1_24CollectiveEpilogueBwdGQAISB_fSE_Li256ELb0ELb1EEENS1_25SingleTileBwdLPTSchedulerILb0ELi96ELb1EEEEEEEEEvNT_6ParamsE,"",@"SHT_CUDA_INFO"
	.sectionflags	@""
	.align	4


	//----- nvinfo : EIATTR_CUDA_API_VERSION
	.align		4
        /*0000*/ 	.byte	0x04, 0x37
        /*0002*/ 	.short	(.L_558 - .L_557)
.L_557:
        /*0004*/ 	.word	0x00000082


	//----- nvinfo : EIATTR_KPARAM_INFO
	.align		4
.L_558:
        /*0008*/ 	.byte	0x04, 0x17
        /*000a*/ 	.short	(.L_560 - .L_559)
.L_559:
        /*000c*/ 	.word	0x00000000
        /*0010*/ 	.short	0x0000
        /*0012*/ 	.short	0x0000
        /*0014*/ 	.byte	0x00, 0xf0, 0x41, 0x0a


	//----- nvinfo : EIATTR_SPARSE_MMA_MASK
	.align		4
.L_560:
        /*0018*/ 	.byte	0x03, 0x50
        /*001a*/ 	.short	0x0000


	//----- nvinfo : EIATTR_MAXREG_COUNT
	.align		4
        /*001c*/ 	.byte	0x03, 0x1b
        /*001e*/ 	.short	0x00ff


	//----- nvinfo : EIATTR_MERCURY_ISA_VERSION
	.align		4
        /*0020*/ 	.byte	0x03, 0x5f
        /*0022*/ 	.short	0x0101


	//----- nvinfo : EIATTR_EXIT_INSTR_OFFSETS
	.align		4
        /*0024*/ 	.byte	0x04, 0x1c
        /*0026*/ 	.short	(.L_562 - .L_561)


	//   ....[0]....
.L_561:
        /*0028*/ 	.word	0x00000010


	//----- nvinfo : EIATTR_MAX_THREADS
	.align		4
.L_562:
        /*002c*/ 	.byte	0x04, 0x05
        /*002e*/ 	.short	(.L_564 - .L_563)
.L_563:
        /*0030*/ 	.word	0x00000100
        /*0034*/ 	.word	0x00000001
        /*0038*/ 	.word	0x00000001


	//----- nvinfo : EIATTR_CBANK_PARAM_SIZE
	.align		4
.L_564:
        /*003c*/ 	.byte	0x03, 0x19
        /*003e*/ 	.short	0x0290


	//----- nvinfo : EIATTR_PARAM_CBANK
	.align		4
        /*0040*/ 	.byte	0x04, 0x0a
        /*0042*/ 	.short	(.L_566 - .L_565)
	.align		4
.L_565:
        /*0044*/ 	.word	index@(.nv.constant0._ZN7cutlass13device_kernelIN5flash19enable_sm80_to_sm89INS1_16FlashAttnBwdSm80INS1_25CollectiveMainloopBwdSm80ILi2ELi1EN4cute5tupleIJNS5_1CILi64EEENS7_ILi96EEENS7_ILi128EEEEEENS_6half_tEfNS_4arch4Sm80ELb1ELb0ELb0ELb0ELb1ELb0ELb0ELb0ELi2ELi2ELi2ELi2ELb1EEENS1_24CollectiveEpilogueBwdGQAISB_fSE_Li256ELb0ELb1EEENS1_25SingleTileBwdLPTSchedulerILb0ELi96ELb1EEEEEEEEEvNT_6ParamsE)
        /*0048*/ 	.short	0x0210
        /*004a*/ 	.short	0x0290


	//----- nvinfo : EIATTR_SW_WAR
	.align		4
.L_566:
        /*004c*/ 	.byte	0x04, 0x36
        /*004e*/ 	.short	(.L_568 - .L_567)
.L_567:
        /*0050*/ 	.word	0x00000008
.L_568:


//--------------------- .nv.info._ZN7cutlass13device_kernelIN5flash19enable_sm80_to_sm89INS1_16FlashAttnBwdSm80INS1_25CollectiveMainloopBwdSm80ILi2ELi1EN4cute5tupleIJNS5_1CILi64EEENS7_ILi96EEENS7_ILi128EEEEEENS_6half_tEfNS_4arch4Sm80ELb1ELb0ELb0ELb1ELb0ELb0ELb0ELb0ELi2ELi2ELi2ELi2ELb1EEENS1_21CollectiveEpilogueBwdISB_SC_SE_Li256ELb1ELb0ELi4EEENS1_25SingleTileBwdLPTSchedulerILb1ELi96ELb0EEEEEEEEEvNT_6ParamsE --------------------------
	.section	.nv.info._ZN7cutlass13device_kernelIN5flash19enable_sm80_to_sm89INS1_16FlashAttnBwdSm80INS1_25CollectiveMainloopBwdSm80ILi2ELi1EN4cute5tupleIJNS5_1CILi64EEENS7_ILi96EEENS7_ILi128EEEEEENS_6half_tEfNS_4arch4Sm80ELb1ELb0ELb0ELb1ELb0ELb0ELb0ELb0ELi2ELi2ELi2ELi2ELb1EEENS1_21CollectiveEpilogueBwdISB_SC_SE_Li256ELb1ELb0ELi4EEENS1_25SingleTileBwdLPTSchedulerILb1ELi96ELb0EEEEEEEEEvNT_6ParamsE,"",@"SHT_CUDA_INFO"
	.sectionflags	@""
	.align	4


	//----- nvinfo : EIATTR_CUDA_API_VERSION
	.align		4
        /*0000*/ 	.byte	0x04, 0x37
        /*0002*/ 	.short	(.L_570 - .L_569)
.L_569:
        /*0004*/ 	.word	0x00000082


	//----- nvinfo : EIATTR_KPARAM_INFO
	.align		4
.L_570:
        /*0008*/ 	.byte	0x04, 0x17
        /*000a*/ 	.short	(.L_572 - .L_571)
.L_571:
        /*000c*/ 	.word	0x00000000
        /*0010*/ 	.short	0x0000
        /*0012*/ 	.short	0x0000
        /*0014*/ 	.byte	0x00, 0xf0, 0x21, 0x0a


	//----- nvinfo : EIATTR_SPARSE_MMA_MASK
	.align		4
.L_572:
        /*0018*/ 	.byte	0x03, 0x50
        /*001a*/ 	.short	0x0000


	//----- nvinfo : EIATTR_MAXREG_COUNT
	.align		4
        /*001c*/ 	.byte	0x03, 0x1b
        /*001e*/ 	.short	0x00ff


	//----- nvinfo : EIATTR_MERCURY_ISA_VERSION
	.align		4
        /*0020*/ 	.byte	0x03, 0x5f
        /*0022*/ 	.short	0x0101


	//----- nvinfo : EIATTR_EXIT_INSTR_OFFSETS
	.align		4
        /*0024*/ 	.byte	0x04, 0x1c
        /*0026*/ 	.short	(.L_574 - .L_573)


	//   ....[0]....
.L_573:
        /*0028*/ 	.word	0x00000010


	//----- nvinfo : EIATTR_MAX_THREADS
	.align		4
.L_574:
        /*002c*/ 	.byte	0x04, 0x05
        /*002e*/ 	.short	(.L_576 - .L_575)
.L_575:
        /*0030*/ 	.word	0x00000100
        /*0034*/ 	.word	0x00000001
        /*0038*/ 	.word	0x00000001


	//----- nvinfo : EIATTR_CBANK_PARAM_SIZE
	.align		4
.L_576:
        /*003c*/ 	.byte	0x03, 0x19
        /*003e*/ 	.short	0x0288


	//----- nvinfo : EIATTR_PARAM_CBANK
	.align		4
        /*0040*/ 	.byte	0x04, 0x0a
        /*0042*/ 	.short	(.L_578 - .L_577)
	.align		4
.L_577:
        /*0044*/ 	.word	index@(.nv.constant0._ZN7cutlass13device_kernelIN5flash19enable_sm80_to_sm89INS1_16FlashAttnBwdSm80INS1_25CollectiveMainloopBwdSm80ILi2ELi1EN4cute5tupleIJNS5_1CILi64EEENS7_ILi96EEENS7_ILi128EEEEEENS_6half_tEfNS_4arch4Sm80ELb1ELb0ELb0ELb1ELb0ELb0ELb0ELb0ELi2ELi2ELi2ELi2ELb1EEENS1_21CollectiveEpilogueBwdISB_SC_SE_Li256ELb1ELb0ELi4EEENS1_25SingleTileBwdLPTSchedulerILb1ELi96ELb0EEEEEEEEEvNT_6ParamsE)
        /*0048*/ 	.short	0x0210
        /*004a*/ 	.short	0x0288


	//----- nvinfo : EIATTR_SW_WAR
	.align		4
.L_578:
        /*004c*/ 	.byte	0x04, 0x36
        /*004e*/ 	.short	(.L_580 - .L_579)
.L_579:
        /*0050*/ 	.word	0x00000008
.L_580:


//--------------------- .nv.info._ZN7cutlass13device_kernelIN5flash19enable_sm80_to_sm89INS1_16FlashAttnBwdSm80INS1_25CollectiveMainloopBwdSm80ILi2ELi1EN4cute5tupleIJNS5_1CILi64EEENS7_ILi96EEENS7_ILi128EEEEEENS_6half_tEfNS_4arch4Sm80ELb1ELb0ELb0ELb1ELb1ELb0ELb0ELb0ELi2ELi2ELi2ELi2ELb1EEENS1_21CollectiveEpilogueBwdISB_SC_SE_Li256ELb1ELb0ELi4EEENS1_25SingleTileBwdLPTSchedulerILb1ELi96ELb1EEEEEEEEEvNT_6ParamsE --------------------------
	.section	.nv.info._ZN7cutlass13device_kernelIN5flash19enable_sm80_to_sm89INS1_16FlashAttnBwdSm80INS1_25CollectiveMainloopBwdSm80ILi2ELi1EN4cute5tupleIJNS5_1CILi64EEENS7_ILi96EEENS7_ILi128EEEEEENS_6half_tEfNS_4arch4Sm80ELb1ELb0ELb0ELb1ELb1ELb0ELb0ELb0ELi2ELi2ELi2ELi2ELb1EEENS1_21CollectiveEpilogueBwdISB_SC_SE_Li256ELb1ELb0ELi4EEENS1_25SingleTileBwdLPTSchedulerILb1ELi96ELb1EEEEEEEEEvNT_6ParamsE,"",@"SHT_CUDA_INFO"
	.sectionflags	@""
	.align	4


	//----- nvinfo : EIATTR_CUDA_API_VERSION
	.align		4
        /*0000*/ 	.byte	0x04, 0x37
        /*0002*/ 	.short	(.L_582 - .L_581)
.L_581:
        /*0004*/ 	.word	0x00000082


	//----- nvinfo : EIATTR_KPARAM_INFO
	.align		4
.L_582:
        /*0008*/ 	.byte	0x04, 0x17
        /*000a*/ 	.short	(.L_584 - .L_583)
.L_583:
        /*000c*/ 	.word	0x00000000
        /*0010*/ 	.short	0x0000
        /*0012*/ 	.short	0x0000
        /*0014*/ 	.byte	0x00, 0xf0, 0x21, 0x0a


	//----- nvinfo : EIATTR_SPARSE_MMA_MASK
	.align		4
.L_584:
        /*0018*/ 	.byte	0x03, 0x50
        /*001a*/ 	.short	0x0000


	//----- nvinfo : EIATTR_MAXREG_COUNT
	.align		4
        /*001c*/ 	.byte	0x03, 0x1b
        /*001e*/ 	.short	0x00ff


	//----- nvinfo : EIATTR_MERCURY_ISA_VERSION
	.align		4
        /*0020*/ 	.byte	0x03, 0x5f
        /*0022*/ 	.short	0x0101


	//----- nvinfo : EIATTR_EXIT_INSTR_OFFSETS
	.align		4
        /*0024*/ 	.byte	0x04, 0x1c
        /*0026*/ 	.short	(.L_586 - .L_585)


	//   ....[0]....
.L_585:
        /*0028*/ 	.word	0x00000010


	//----- nvinfo : EIATTR_MAX_THREADS
	.align		4
.L_586:
        /*002c*/ 	.byte	0x04, 0x05
        /*002e*/ 	.short	(.L_588 - .L_587)
.L_587:
        /*0030*/ 	.word	0x00000100
        /*0034*/ 	.word	0x00000001
        /*0038*/ 	.word	0x00000001


	//----- nvinfo : EIATTR_CBANK_PARAM_SIZE
	.align		4
.L_588:
        /*003c*/ 	.byte	0x03, 0x19
        /*003e*/ 	.short	0x0288


	//----- nvinfo : EIATTR_PARAM_CBANK
	.align		4
        /*0040*/ 	.byte	0x04, 0x0a
        /*0042*/ 	.short	(.L_590 - .L_589)
	.align		4
.L_589:
        /*0044*/ 	.word	index@(.nv.constant0._ZN7cutlass13device_kernelIN5flash19enable_sm80_to_sm89INS1_16FlashAttnBwdSm80INS1_25CollectiveMainloopBwdSm80ILi2ELi1EN4cute5tupleIJNS5_1CILi64EEENS7_ILi96EEENS7_ILi128EEEEEENS_6half_tEfNS_4arch4Sm80ELb1ELb0ELb0ELb1ELb1ELb0ELb0ELb0ELi2ELi2ELi2ELi2ELb1EEENS1_21CollectiveEpilogueBwdISB_SC_SE_Li256ELb1ELb0ELi4EEENS1_25SingleTileBwdLPTSchedulerILb1ELi96ELb1EEEEEEEEEvNT_6ParamsE)
        /*0048*/ 	.short	0x0210
        /*004a*/ 	.short	0x0288


	//----- nvinfo : EIATTR_SW_WAR
	.align		4
.L_590:
        /*004c*/ 	.byte	0x04, 0x36
        /*004e*/ 	.short	(.L_592 - .L_591)
.L_591:
        /*0050*/ 	.word	0x00000008
.L_592:


//--------------------- .nv.info._ZN7cutlass13device_kernelIN5flash19enable_sm80_to_sm89INS1_16FlashAttnBwdSm80INS1_25CollectiveMainloopBwdSm80ILi2ELi1EN4cute5tupleIJNS5_1CILi64EEENS7_ILi96EEENS7_ILi128EEEEEENS_6half_tEfNS_4arch4Sm80ELb1ELb0ELb0ELb1ELb0ELb0ELb0ELb0ELi2ELi2ELi2ELi2ELb1EEENS1_24CollectiveEpilogueBwdGQAISB_fSE_Li256ELb1ELb0EEENS1_25SingleTileBwdLPTSchedulerILb1ELi96ELb0EEEEEEEEEvNT_6ParamsE --------------------------
	.section	.nv.info._ZN7cutlass13device_kernelIN5flash19enable_sm80_to_sm89INS1_16FlashAttnBwdSm80INS1_25CollectiveMainloopBwdSm80ILi2ELi1EN4cute5tupleIJNS5_1CILi64EEENS7_ILi96EEENS7_ILi128EEEEEENS_6half_tEfNS_4arch4Sm80ELb1ELb0ELb0ELb1ELb0ELb0ELb0ELb0ELi2ELi2ELi2ELi2ELb1EEENS1_24CollectiveEpilogueBwdGQAISB_fSE_Li256ELb1ELb0EEENS1_25SingleTileBwdLPTSchedulerILb1ELi96ELb0EEEEEEEEEvNT_6ParamsE,"",@"SHT_CUDA_INFO"
	.sectionflags	@""
	.align	4


	//----- nvinfo : EIATTR_CUDA_API_VERSION
	.align		4
        /*0000*/ 	.byte	0x04, 0x37
        /*0002*/ 	.short	(.L_594 - .L_593)
.L_593:
        /*0004*/ 	.word	0x00000082


	//----- nvinfo : EIATTR_KPARAM_INFO
	.align		4
.L_594:
        /*0008*/ 	.byte	0x04, 0x17
        /*000a*/ 	.short	(.L_596 - .L_595)
.L_595:
        /*000c*/ 	.word	0x00000000
        /*0010*/ 	.short	0x0000
        /*0012*/ 	.short	0x0000
        /*0014*/ 	.byte	0x00, 0xf0, 0x41, 0x0a


	//----- nvinfo : EIATTR_SPARSE_MMA_MASK
	.align		4
.L_596:
        /*0018*/ 	.byte	0x03, 0x50
        /*001a*/ 	.short	0x0000


	//----- nvinfo : EIATTR_MAXREG_COUNT
	.align		4
        /*001c*/ 	.byte	0x03, 0x1b
        /*001e*/ 	.short	0x00ff


	//----- nvinfo : EIATTR_MERCURY_ISA_VERSION
	.align		4
        /*0020*/ 	.byte	0x03, 0x5f
        /*0022*/ 	.short	0x0101


	//----- nvinfo : EIATTR_EXIT_INSTR_OFFSETS
	.align		4
        /*0024*/ 	.byte	0x04, 0x1c
        /*0026*/ 	.short	(.L_598 - .L_597)


	//   ....[0]....
.L_597:
        /*0028*/ 	.word	0x00000010


	//----- nvinfo : EIATTR_MAX_THREADS
	.align		4
.L_598:
        /*002c*/ 	.byte	0x04, 0x05
        /*002e*/ 	.short	(.L_600 - .L_599)
.L_599:
        /*0030*/ 	.word	0x00000100
        /*0034*/ 	.word	0x00000001
        /*0038*/ 	.word	0x00000001


	//----- nvinfo : EIATTR_CBANK_PARAM_SIZE
	.align		4
.L_600:
        /*003c*/ 	.byte	0x03, 0x19
        /*003e*/ 	.short	0x0290


	//----- nvinfo : EIATTR_PARAM_CBANK
	.align		4
        /*0040*/ 	.byte	0x04, 0x0a
        /*0042*/ 	.short	(.L_602 - .L_601)
	.align		4
.L_601:
        /*0044*/ 	.word	index@(.nv.constant0._ZN7cutlass13device_kernelIN5flash19enable_sm80_to_sm89INS1_16FlashAttnBwdSm80INS1_25CollectiveMainloopBwdSm80ILi2ELi1EN4cute5tupleIJNS5_1CILi64EEENS7_ILi96EEENS7_ILi128EEEEEENS_6half_tEfNS_4arch4Sm80ELb1ELb0ELb0ELb1ELb0ELb0ELb0ELb0ELi2ELi2ELi2ELi2ELb1EEENS1_24CollectiveEpilogueBwdGQAISB_fSE_Li256ELb1ELb0EEENS1_25SingleTileBwdLPTSchedulerILb1ELi96ELb0EEEEEEEEEvNT_6ParamsE)
        /*0048*/ 	.short	0x0210
        /*004a*/ 	.short	0x0290


	//----- nvinfo : EIATTR_SW_WAR
	.align		4
.L_602:
        /*004c*/ 	.byte	0x04, 0x36
        /*004e*/ 	.short	(.L_604 - .L_603)
.L_603:
        /*0050*/ 	.word	0x00000008
.L_604:


//--------------------- .nv.info._ZN7cutlass13device_kernelIN5flash32FlashAttnBwdPostprocessConvertdQIN4cute5tupleIJNS3_1CILi96EEENS5_ILi128EEEEEENS_6half_tEfNS_4arch4Sm80ELi256ENS3_8TiledMMAINS3_8MMA_AtomIJNS3_28SM80_16x8x16_F32F16F16F32_TNEEEENS3_6LayoutINS4_IJNS5_ILi2EEENS5_ILi4EEENS5_ILi1EEEEEENS4_IJSJ_SH_NS5_ILi0EEEEEEEENS4_IJNS5_ILi32EEENS5_ILi64EEENS5_ILi16EEEEEEEELb0EEEEEvNT_6ParamsE --------------------------
	.section	.nv.info._ZN7cutlass13device_kernelIN5flash32FlashAttnBwdPostprocessConvertdQIN4cute5tupleIJNS3_1CILi96EEENS5_ILi128EEEEEENS_6half_tEfNS_4arch4Sm80ELi256ENS3_8TiledMMAINS3_8MMA_AtomIJNS3_28SM80_16x8x16_F32F16F16F32_TNEEEENS3_6LayoutINS4_IJNS5_ILi2EEENS5_ILi4EEENS5_ILi1EEEEEENS4_IJSJ_SH_NS5_ILi0EEEEEEEENS4_IJNS5_ILi32EEENS5_ILi64EEENS5_ILi16EEEEEEEELb0EEEEEvNT_6ParamsE,"",@"SHT_CUDA_INFO"
	.sectionflags	@""
	.align	4


	//----- nvinfo : EIATTR_CUDA_API_VERSION
	.align		4
        /*0000*/ 	.byte	0x04, 0x37
        /*0002*/ 	.short	(.L_606 - .L_605)
.L_605:
        /*0004*/ 	.word	0x00000082


	//----- nvinfo : EIATTR_KPARAM_INFO
	.align		4
.L_606:
        /*0008*/ 	.byte	0x04, 0x17
        /*000a*/ 	.short	(.L_608 - .L_607)
.L_607:
        /*000c*/ 	.word	0x00000000
        /*0010*/ 	.short	0x0000
        /*0012*/ 	.short	0x0000
        /*0014*/ 	.byte	0x00, 0xf0, 0xc1, 0x01


	//----- nvinfo : EIATTR_SPARSE_MMA_MASK
	.align		4
.L_608:
        /*0018*/ 	.byte	0x03, 0x50
        /*001a*/ 	.short	0x0000


	//----- nvinfo : EIATTR_MAXREG_COUNT
	.align		4
        /*001c*/ 	.byte	0x03, 0x1b
        /*001e*/ 	.short	0x0080


	//----- nvinfo : EIATTR_NUM_BARRIERS
	.align		4
        /*0020*/ 	.byte	0x02, 0x4c
        /*0022*/ 	.byte	0x01
	.zero		1


	//----- nvinfo : EIATTR_MERCURY_ISA_VERSION
	.align		4
        /*0024*/ 	.byte	0x03, 0x5f
        /*0026*/ 	.short	0x0101


	//----- nvinfo : EIATTR_EXIT_INSTR_OFFSETS
	.align		4
        /*0028*/ 	.byte	0x04, 0x1c
        /*002a*/ 	.short	(.L_610 - .L_609)


	//   ....[0]....
.L_609:
        /*002c*/ 	.word	0x000001a0


	//   ....[1]....
        /*0030*/ 	.word	0x00001990


	//   ....[2]....
        /*0034*/ 	.word	0x00001a60


	//----- nvinfo : EIATTR_MAX_THREADS
	.align		4
.L_610:
        /*0038*/ 	.byte	0x04, 0x05
        /*003a*/ 	.short	(.L_612 - .L_611)
.L_611:
        /*003c*/ 	.word	0x00000100
        /*0040*/ 	.word	0x00000001
        /*0044*/ 	.word	0x00000001


	//----- nvinfo : EIATTR_CRS_STACK_SIZE
	.align		4
.L_612:
        /*0048*/ 	.byte	0x04, 0x1e
        /*004a*/ 	.short	(.L_614 - .L_613)
.L_613:
        /*004c*/ 	.word	0x00000000


	//----- nvinfo : EIATTR_CBANK_PARAM_SIZE
	.align		4
.L_614:
        /*0050*/ 	.byte	0x03, 0x19
        /*0052*/ 	.short	0x0070


	//----- nvinfo : EIATTR_PARAM_CBANK
	.align		4
        /*0054*/ 	.byte	0x04, 0x0a
        /*0056*/ 	.short	(.L_616 - .L_615)
	.align		4
.L_615:
        /*0058*/ 	.word	index@(.nv.constant0._ZN7cutlass13device_kernelIN5flash32FlashAttnBwdPostprocessConvertdQIN4cute5tupleIJNS3_1CILi96EEENS5_ILi128EEEEEENS_6half_tEfNS_4arch4Sm80ELi256ENS3_8TiledMMAINS3_8MMA_AtomIJNS3_28SM80_16x8x16_F32F16F16F32_TNEEEENS3_6LayoutINS4_IJNS5_ILi2EEENS5_ILi4EEENS5_ILi1EEEEEENS4_IJSJ_SH_NS5_ILi0EEEEEEEENS4_IJNS5_ILi32EEENS5_ILi64EEENS5_ILi16EEEEEEEELb0EEEEEvNT_6ParamsE)
        /*005c*/ 	.short	0x0210
        /*005e*/ 	.short	0x0070


	//----- nvinfo : EIATTR_SW_WAR
	.align		4
.L_616:
        /*0060*/ 	.byte	0x04, 0x36
        /*0062*/ 	.short	(.L_618 - .L_617)
.L_617:
        /*0064*/ 	.word	0x00000008
.L_618:


//--------------------- .nv.info._ZN7cutlass13device_kernelIN5flash19enable_sm80_to_sm89INS1_16FlashAttnBwdSm80INS1_25CollectiveMainloopBwdSm80ILi2ELi1EN4cute5tupleIJNS5_1CILi64EEENS7_ILi96EEENS7_ILi128EEEEEENS_6half_tEfNS_4arch4Sm80ELb1ELb0ELb0ELb1ELb1ELb0ELb0ELb0ELi2ELi2ELi2ELi2ELb1EEENS1_24CollectiveEpilogueBwdGQAISB_fSE_Li256ELb1ELb1EEENS1_25SingleTileBwdLPTSchedulerILb1ELi96ELb1EEEEEEEEEvNT_6ParamsE --------------------------
	.section	.nv.info._ZN7cutlass13device_kernelIN5flash19enable_sm80_to_sm89INS1_16FlashAttnBwdSm80INS1_25CollectiveMainloopBwdSm80ILi2ELi1EN4cute5tupleIJNS5_1CILi64EEENS7_ILi96EEENS7_ILi128EEEEEENS_6half_tEfNS_4arch4Sm80ELb1ELb0ELb0ELb1ELb1ELb0ELb0ELb0ELi2ELi2ELi2ELi2ELb1EEENS1_24CollectiveEpilogueBwdGQAISB_fSE_Li256ELb1ELb1EEENS1_25SingleTileBwdLPTSchedulerILb1ELi96ELb1EEEEEEEEEvNT_6ParamsE,"",@"SHT_CUDA_INFO"
	.sectionflags	@""
	.align	4


	//----- nvinfo : EIATTR_CUDA_API_VERSION
	.align		4
        /*0000*/ 	.byte	0x04, 0x37
        /*0002*/ 	.short	(.L_620 - .L_619)
.L_619:
        /*0004*/ 	.word	0x00000082


	//----- nvinfo : EIATTR_KPARAM_INFO
	.align		4
.L_620:
        /*0008*/ 	.byte	0x04, 0x17
        /*000a*/ 	.short	(.L_622 - .L_621)
.L_621:
        /*000c*/ 	.word	0x00000000
        /*0010*/ 	.short	0x0000
        /*0012*/ 	.short	0x0000
        /*0014*/ 	.byte	0x00, 0xf0, 0x41, 0x0a


	//----- nvinfo : EIATTR_SPARSE_MMA_MASK
	.align		4
.L_622:
        /*0018*/ 	.byte	0x03, 0x50
        /*001a*/ 	.short	0x0000


	//----- nvinfo : EIATTR_MAXREG_COUNT
	.align		4
        /*001c*/ 	.byte	0x03, 0x1b
        /*001e*/ 	.short	0x00ff


	//----- nvinfo : EIATTR_MERCURY_ISA_VERSION
	.align		4
        /*0020*/ 	.byte	0x03, 0x5f
        /*0022*/ 	.short	0x0101


	//----- nvinfo : EIATTR_EXIT_INSTR_OFFSETS
	.align		4
        /*0024*/ 	.byte	0x04, 0x1c
        /*0026*/ 	.short	(.L_624 - .L_623)


	//   ....[0]....
.L_623:
        /*0028*/ 	.word	0x00000010


	//----- nvinfo : EIATTR_MAX_THREADS
	.align		4
.L_624:
        /*002c*/ 	.byte	0x04, 0x05
        /*002e*/ 	.short	(.L_626 - .L_625)
.L_625:
        /*0030*/ 	.word	0x00000100
        /*0034*/ 	.word	0x00000001
        /*0038*/ 	.word	0x00000001


	//----- nvinfo : EIATTR_CBANK_PARAM_SIZE
	.align		4
.L_626:
        /*003c*/ 	.byte	0x03, 0x19
        /*003e*/ 	.short	0x0290


	//----- nvinfo : EIATTR_PARAM_CBANK
	.align		4
        /*0040*/ 	.byte	0x04, 0x0a
        /*0042*/ 	.short	(.L_628 - .L_627)
	.align		4
.L_627:
        /*0044*/ 	.word	index@(.nv.constant0._ZN7cutlass13device_kernelIN5flash19enable_sm80_to_sm89INS1_16FlashAttnBwdSm80INS1_25CollectiveMainloopBwdSm80ILi2ELi1EN4cute5tupleIJNS5_1CILi64EEENS7_ILi96EEENS7_ILi128EEEEEENS_6half_tEfNS_4arch4Sm80ELb1ELb0ELb0ELb1ELb1ELb0ELb0ELb0ELi2ELi2ELi2ELi2ELb1EEENS1_24CollectiveEpilogueBwdGQAISB_fSE_Li256ELb1ELb1EEENS1_25SingleTileBwdLPTSchedulerILb1ELi96ELb1EEEEEEEEEvNT_6ParamsE)
        /*0048*/ 	.short	0x0210
        /*004a*/ 	.short	0x0290


	//----- nvinfo : EIATTR_SW_WAR
	.align		4
.L_628:
        /*004c*/ 	.byte	0x04, 0x36
        /*004e*/ 	.short	(.L_630 - .L_629)
.L_629:
        /*0050*/ 	.word	0x00000008
.L_630:


//--------------------- .nv.info._ZN7cutlass13device_kernelIN5flash19enable_sm80_to_sm89INS1_16FlashAttnBwdSm80INS1_25CollectiveMainloopBwdSm80ILi2ELi2EN4cute5tupleIJNS5_1CILi64EEENS7_ILi128EEES9_EEENS_6half_tEfNS_4arch4Sm80ELb0ELb0ELb0ELb0ELb0ELb0ELb0ELb0ELi2ELi2ELi2ELi2ELb0EEENS1_21CollectiveEpilogueBwdISA_SB_SD_Li256ELb0ELb0ELi4EEENS1_19SingleTileSchedulerILb0ELb0ELb0ELi128EEEEEEEEEvNT_6ParamsE --------------------------
	.section	.nv.info._ZN7cutlass13device_kernelIN5flash19enable_sm80_to_sm89INS1_16FlashAttnBwdSm80INS1_25CollectiveMainloopBwdSm80ILi2ELi2EN4cute5tupleIJNS5_1CILi64EEENS7_ILi128EEES9_EEENS_6half_tEfNS_4arch4Sm80ELb0ELb0ELb0ELb0ELb0ELb0ELb0ELb0ELi2ELi2ELi2ELi2ELb0EEENS1_21CollectiveEpilogueBwdISA_SB_SD_Li256ELb0ELb0ELi4EEENS1_19SingleTileSchedulerILb0ELb0ELb0ELi128EEEEEEEEEvNT_6ParamsE,"",@"SHT_CUDA_INFO"
	.sectionflags	@""
	.align	4


	//----- nvinfo : EIATTR_CUDA_API_VERSION
	.align		4
        /*0000*/ 	.byte	0x04, 0x37
        /*0002*/ 	.short	(.L_632 - .L_631)
.L_631:
        /*0004*/ 	.word	0x00000082


	//----- nvinfo : EIATTR_KPARAM_INFO
	.align		4
.L_632:
        /*0008*/ 	.byte	0x04, 0x17
        /*000a*/ 	.short	(.L_634 - .L_633)
.L_633:
        /*000c*/ 	.word	0x00000000
        /*0010*/ 	.short	0x0000
        /*0012*/ 	.short	0x0000
        /*0014*/ 	.byte	0x00, 0xf0, 0xc1, 0x09


	//----- nvinfo : EIATTR_SPARSE_MMA_MASK
	.align		4
.L_634:
        /*0018*/ 	.byte	0x03, 0x50
        /*001a*/ 	.short	0x0000


	//----- nvinfo : EIATTR_MAXREG_COUNT
	.align		4
        /*001c*/ 	.byte	0x03, 0x1b
        /*001e*/ 	.short	0x00ff


	//----- nvinfo : EIATTR_MERCURY_ISA_VERSION
	.align		4
        /*0020*/ 	.byte	0x03, 0x5f
        /*0022*/ 	.short	0x0101


	//----- nvinfo : EIATTR_EXIT_INSTR_OFFSETS
	.align		4
        /*0024*/ 	.byte	0x04, 0x1c
        /*0026*/ 	.short	(.L_636 - .L_635)


	//   ....[0]....
.L_635:
        /*0028*/ 	.word	0x00000010


	//----- nvinfo : EIATTR_MAX_THREADS
	.align		4
.L_636:
        /*002c*/ 	.byte	0x04, 0x05
        /*002e*/ 	.short	(.L_638 - .L_637)
.L_637:
        /*0030*/ 	.word	0x00000100
        /*0034*/ 	.word	0x00000001
        /*0038*/ 	.word	0x00000001


	//----- nvinfo : EIATTR_CBANK_PARAM_SIZE
	.align		4
.L_638:
        /*003c*/ 	.byte	0x03, 0x19
        /*003e*/ 	.short	0x0270


	//----- nvinfo : EIATTR_PARAM_CBANK
	.align		4
        /*0040*/ 	.byte	0x04, 0x0a
        /*0042*/ 	.short	(.L_640 - .L_639)
	.align		4
.L_639:
        /*0044*/ 	.word	index@(.nv.constant0._ZN7cutlass13device_kernelIN5flash19enable_sm80_to_sm89INS1_16FlashAttnBwdSm80INS1_25CollectiveMainloopBwdSm80ILi2ELi2EN4cute5tupleIJNS5_1CILi64EEENS7_ILi128EEES9_EEENS_6half_tEfNS_4arch4Sm80ELb0ELb0ELb0ELb0ELb0ELb0ELb0ELb0ELi2ELi2ELi2ELi2ELb0EEENS1_21CollectiveEpilogueBwdISA_SB_SD_Li256ELb0ELb0ELi4EEENS1_19SingleTileSchedulerILb0ELb0ELb0ELi128EEEEEEEEEvNT_6ParamsE)
        /*0048*/ 	.short	0x0210
        /*004a*/ 	.short	0x0270


	//----- nvinfo : EIATTR_SW_WAR
	.align		4
.L_640:
        /*004c*/ 	.byte	0x04, 0x36
        /*004e*/ 	.short	(.L_642 - .L_641)
.L_641:
        /*0050*/ 	.word	0x00000008
.L_642:


//--------------------- .nv.info._ZN7cutlass13device_kernelIN5flash19enable_sm80_to_sm89INS1_16FlashAttnBwdSm80INS1_25CollectiveMainloopBwdSm80ILi2ELi2EN4cute5tupleIJNS5_1CILi64EEENS7_ILi128EEES9_EEENS_6half_tEfNS_4arch4Sm80ELb0ELb0ELb0ELb0ELb1ELb0ELb0ELb0ELi2ELi2ELi2ELi2ELb0EEENS1_21CollectiveEpilogueBwdISA_SB_SD_Li256ELb0ELb0ELi4EEENS1_19SingleTileSchedulerILb0ELb0ELb0ELi128EEEEEEEEEvNT_6ParamsE --------------------------
	.section	.nv.info._ZN7cutlass13device_kernelIN5flash19enable_sm80_to_sm89INS1_16FlashAttnBwdSm80INS1_25CollectiveMainloopBwdSm80ILi2ELi2EN4cute5tupleIJNS5_1CILi64EEENS7_ILi128EEES9_EEENS_6half_tEfNS_4arch4Sm80ELb0ELb0ELb0ELb0ELb1ELb0ELb0ELb0ELi2ELi2ELi2ELi2ELb0EEENS1_21CollectiveEpilogueBwdISA_SB_SD_Li256ELb0ELb0ELi4EEENS1_19SingleTileSchedulerILb0ELb0ELb0ELi128EEEEEEEEEvNT_6ParamsE,"",@"SHT_CUDA_INFO"
	.sectionflags	@""
	.align	4


	//----- nvinfo : EIATTR_CUDA_API_VERSION
	.align		4
        /*0000*/ 	.byte	0x04, 0x37
        /*0002*/ 	.short	(.L_644 - .L_643)
.L_643:
        /*0004*/ 	.word	0x00000082


	//----- nvinfo : EIATTR_KPARAM_INFO
	.align		4
.L_644:
        /*0008*/ 	.byte	0x04, 0x17
        /*000a*/ 	.short	(.L_646 - .L_645)
.L_645:
        /*000c*/ 	.word	0x00000000
        /*0010*/ 	.short	0x0000
        /*0012*/ 	.short	0x0000
        /*0014*/ 	.byte	0x00, 0xf0, 0xc1, 0x09


	//----- nvinfo : EIATTR_SPARSE_MMA_MASK
	.align		4
.L_646:
        /*0018*/ 	.byte	0x03, 0x50
        /*001a*/ 	.short	0x0000


	//----- nvinfo : EIATTR_MAXREG_COUNT
	.align		4
        /*001c*/ 	.byte	0x03, 0x1b
        /*001e*/ 	.short	0x00ff


	//----- nvinfo : EIATTR_MERCURY_ISA_VERSION
	.align		4
        /*0020*/ 	.byte	0x03, 0x5f
        /*0022*/ 	.short	0x0101


	//----- nvinfo : EIATTR_EXIT_INSTR_OFFSETS
	.align		4
        /*0024*/ 	.byte	0x04, 0x1c
        /*0026*/ 	.short	(.L_648 - .L_647)


	//   ....[0]....
.L_647:
        /*0028*/ 	.word	0x00000010


	//----- nvinfo : EIATTR_MAX_THREADS
	.align		4
.L_648:
        /*002c*/ 	.byte	0x04, 0x05
        /*002e*/ 	.short	(.L_650 - .L_649)
.L_649:
        /*0030*/ 	.word	0x00000100
        /*0034*/ 	.word	0x00000001
        /*0038*/ 	.word	0x00000001


	//----- nvinfo : EIATTR_CBANK_PARAM_SIZE
	.align		4
.L_650:
        /*003c*/ 	.byte	0x03, 0x19
        /*003e*/ 	.short	0x0270


	//----- nvinfo : EIATTR_PARAM_CBANK
	.align		4
        /*0040*/ 	.byte	0x04, 0x0a
        /*0042*/ 	.short	(.L_652 - .L_651)
	.align		4
.L_651:
        /*0044*/ 	.word	index@(.nv.constant0._ZN7cutlass13device_kernelIN5flash19enable_sm80_to_sm89INS1_16FlashAttnBwdSm80INS1_25CollectiveMainloopBwdSm80ILi2ELi2EN4cute5tupleIJNS5_1CILi64EEENS7_ILi128EEES9_EEENS_6half_tEfNS_4arch4Sm80ELb0ELb0ELb0ELb0ELb1ELb0ELb0ELb0ELi2ELi2ELi2ELi2ELb0EEENS1_21CollectiveEpilogueBwdISA_SB_SD_Li256ELb0ELb0ELi4EEENS1_19SingleTileSchedulerILb0ELb0ELb0ELi128EEEEEEEEEvNT_6ParamsE)
        /*0048*/ 	.short	0x0210
        /*004a*/ 	.short	0x0270


	//----- nvinfo : EIATTR_SW_WAR
	.align		4
.L_652:
        /*004c*/ 	.byte	0x04, 0x36
        /*004e*/ 	.short	(.L_654 - .L_653)
.L_653:
        /*0050*/ 	.word	0x00000008
.L_654:


//--------------------- .nv.info._ZN7cutlass13device_kernelIN5flash19enable_sm80_to_sm89INS1_16FlashAttnBwdSm80INS1_25CollectiveMainloopBwdSm80ILi2ELi2EN4cute5tupleIJNS5_1CILi64EEENS7_ILi128EEES9_EEENS_6half_tEfNS_4arch4Sm80ELb0ELb0ELb0ELb0ELb0ELb0ELb0ELb0ELi2ELi2ELi2ELi2ELb0EEENS1_24CollectiveEpilogueBwdGQAISA_fSD_Li256ELb0ELb0EEENS1_19SingleTileSchedulerILb0ELb0ELb0ELi128EEEEEEEEEvNT_6ParamsE --------------------------
	.section	.nv.info._ZN7cutlass13device_kernelIN5flash19enable_sm80_to_sm89INS1_16FlashAttnBwdSm80INS1_25CollectiveMainloopBwdSm80ILi2ELi2EN4cute5tupleIJNS5_1CILi64EEENS7_ILi128EEES9_EEENS_6half_tEfNS_4arch4Sm80ELb0ELb0ELb0ELb0ELb0ELb0ELb0ELb0ELi2ELi2ELi2ELi2ELb0EEENS1_24CollectiveEpilogueBwdGQAISA_fSD_Li256ELb0ELb0EEENS1_19SingleTileSchedulerILb0ELb0ELb0ELi128EEEEEEEEEvNT_6ParamsE,"",@"SHT_CUDA_INFO"
	.sectionflags	@""
	.align	4


	//----- nvinfo : EIATTR_CUDA_API_VERSION
	.align		4
        /*0000*/ 	.byte	0x04, 0x37
        /*0002*/ 	.short	(.L_656 - .L_655)
.L_655:
        /*0004*/ 	.word	0x00000082


	//----- nvinfo : EIATTR_KPARAM_INFO
	.align		4
.L_656:
        /*0008*/ 	.byte	0x04, 0x17
        /*000a*/ 	.short	(.L_658 - .L_657)
.L_657:
        /*000c*/ 	.word	0x00000000
        /*0010*/ 	.short	0x0000
        /*0012*/ 	.short	0x0000
        /*0014*/ 	.byte	0x00, 0xf0, 0xe1, 0x09


	//----- nvinfo : EIATTR_SPARSE_MMA_MASK
	.align		4
.L_658:
        /*0018*/ 	.byte	0x03, 0x50
        /*001a*/ 	.short	0x0000


	//----- nvinfo : EIATTR_MAXREG_COUNT
	.align		4
        /*001c*/ 	.byte	0x03, 0x1b
        /*001e*/ 	.short	0x00ff


	//----- nvinfo : EIATTR_MERCURY_ISA_VERSION
	.align		4
        /*0020*/ 	.byte	0x03, 0x5f
        /*0022*/ 	.short	0x0101


	//----- nvinfo : EIATTR_EXIT_INSTR_OFFSETS
	.align		4
        /*0024*/ 	.byte	0x04, 0x1c
        /*0026*/ 	.short	(.L_660 - .L_659)


	//   ....[0]....
.L_659:
        /*0028*/ 	.word	0x00000010


	//----- nvinfo : EIATTR_MAX_THREADS
	.align		4
.L_660:
        /*002c*/ 	.byte	0x04, 0x05
        /*002e*/ 	.short	(.L_662 - .L_661)
.L_661:
        /*0030*/ 	.word	0x00000100
        /*0034*/ 	.word	0x00000001
        /*0038*/ 	.word	0x00000001


	//----- nvinfo : EIATTR_CBANK_PARAM_SIZE
	.align		4
.L_662:
        /*003c*/ 	.byte	0x03, 0x19
        /*003e*/ 	.short	0x0278


	//----- nvinfo : EIATTR_PARAM_CBANK
	.align		4
        /*0040*/ 	.byte	0x04, 0x0a
        /*0042*/ 	.short	(.L_664 - .L_663)
	.align		4
.L_663:
        /*0044*/ 	.word	index@(.nv.constant0._ZN7cutlass13device_kernelIN5flash19enable_sm80_to_sm89INS1_16FlashAttnBwdSm80INS1_25CollectiveMainloopBwdSm80ILi2ELi2EN4cute5tupleIJNS5_1CILi64EEENS7_ILi128EEES9_EEENS_6half_tEfNS_4arch4Sm80ELb0ELb0ELb0ELb0ELb0ELb0ELb0ELb0ELi2ELi2ELi2ELi2ELb0EEENS1_24CollectiveEpilogueBwdGQAISA_fSD_Li256ELb0ELb0EEENS1_19SingleTileSchedulerILb0ELb0ELb0ELi128EEEEEEEEEvNT_6ParamsE)
        /*0048*/ 	.short	0x0210
        /*004a*/ 	.short	0x0278


	//----- nvinfo : EIATTR_SW_WAR
	.align		4
.L_664:
        /*004c*/ 	.byte	0x04, 0x36
        /*004e*/ 	.short	(.L_666 - .L_665)
.L_665:
        /*0050*/ 	.word	0x00000008
.L_666:


//--------------------- .nv.info._ZN7cutlass13device_kernelIN5flash19enable_sm80_to_sm89INS1_16FlashAttnBwdSm80INS1_25CollectiveMainloopBwdSm80ILi2ELi2EN4cute5tupleIJNS5_1CILi64EEENS7_ILi128EEES9_EEENS_6half_tEfNS_4arch4Sm80ELb0ELb0ELb0ELb0ELb1ELb0ELb0ELb0ELi2ELi2ELi2ELi2ELb0EEENS1_24CollectiveEpilogueBwdGQAISA_fSD_Li256ELb0ELb1EEENS1_19SingleTileSchedulerILb0ELb0ELb0ELi128EEEEEEEEEvNT_6ParamsE --------------------------
	.section	.nv.info._ZN7cutlass13device_kernelIN5flash19enable_sm80_to_sm89INS1_16FlashAttnBwdSm80INS1_25CollectiveMainloopBwdSm80ILi2ELi2EN4cute5tupleIJNS5_1CILi64EEENS7_ILi128EEES9_EEENS_6half_tEfNS_4arch4Sm80ELb0ELb0ELb0ELb0ELb1ELb0ELb0ELb0ELi2ELi2ELi2ELi2ELb0EEENS1_24CollectiveEpilogueBwdGQAISA_fSD_Li256ELb0ELb1EEENS1_19SingleTileSchedulerILb0ELb0ELb0ELi128EEEEEEEEEvNT_6ParamsE,"",@"SHT_CUDA_INFO"
	.sectionflags	@""
	.align	4


	//----- nvinfo : EIATTR_CUDA_API_VERSION
	.align		4
        /*0000*/ 	.byte	0x04, 0x37
        /*0002*/ 	.short	(.L_668 - .L_667)
.L_667:
        /*0004*/ 	.word	0x00000082


	//----- nvinfo : EIATTR_KPARAM_INFO
	.align		4
.L_668:
        /*0008*/ 	.byte	0x04, 0x17
        /*000a*/ 	.short	(.L_670 - .L_669)
.L_669:
        /*000c*/ 	.word	0x00000000
        /*0010*/ 	.short	0x0000
        /*0012*/ 	.short	0x0000
        /*0014*/ 	.byte	0x00, 0xf0, 0xe1, 0x09


	//----- nvinfo : EIATTR_SPARSE_MMA_MASK
	.align		4
.L_670:
        /*0018*/ 	.byte	0x03, 0x50
        /*001a*/ 	.short	0x0000


	//----- nvinfo : EIATTR_MAXREG_COUNT
	.align		4
        /*001c*/ 	.byte	0x03, 0x1b
        /*001e*/ 	.short	0x00ff


	//----- nvinfo : EIATTR_MERCURY_ISA_VERSION
	.align		4
        /*0020*/ 	.byte	0x03, 0x5f
        /*0022*/ 	.short	0x0101


	//----- nvinfo : EIATTR_EXIT_INSTR_OFFSETS
	.align		4
        /*0024*/ 	.byte	0x04, 0x1c
        /*0026*/ 	.short	(.L_672 - .L_671)


	//   ....[0]....
.L_671:
        /*0028*/ 	.word	0x00000010


	//----- nvinfo : EIATTR_MAX_THREADS
	.align		4
.L_672:
        /*002c*/ 	.byte	0x04, 0x05
        /*002e*/ 	.short	(.L_674 - .L_673)
.L_673:
        /*0030*/ 	.word	0x00000100
        /*0034*/ 	.word	0x00000001
        /*0038*/ 	.word	0x00000001


	//----- nvinfo : EIATTR_CBANK_PARAM_SIZE
	.align		4
.L_674:
        /*003c*/ 	.byte	0x03, 0x19
        /*003e*/ 	.short	0x0278


	//----- nvinfo : EIATTR_PARAM_CBANK
	.align		4
        /*0040*/ 	.byte	0x04, 0x0a
        /*0042*/ 	.short	(.L_676 - .L_675)
	.align		4
.L_675:
        /*0044*/ 	.word	index@(.nv.constant0._ZN7cutlass13device_kernelIN5flash19enable_sm80_to_sm89INS1_16FlashAttnBwdSm80INS1_25CollectiveMainloopBwdSm80ILi2ELi2EN4cute5tupleIJNS5_1CILi64EEENS7_ILi128EEES9_EEENS_6half_tEfNS_4arch4Sm80ELb0ELb0ELb0ELb0ELb1ELb0ELb0ELb0ELi2ELi2ELi2ELi2ELb0EEENS1_24CollectiveEpilogueBwdGQAISA_fSD_Li256ELb0ELb1EEENS1_19SingleTileSchedulerILb0ELb0ELb0ELi128EEEEEEEEEvNT_6ParamsE)
        /*0048*/ 	.short	0x0210
        /*004a*/ 	.short	0x0278


	//----- nvinfo : EIATTR_SW_WAR
	.align		4
.L_676:
        /*004c*/ 	.byte	0x04, 0x36
        /*004e*/ 	.short	(.L_678 - .L_677)
.L_677:
        /*0050*/ 	.word	0x00000008
.L_678:


//--------------------- .nv.info._ZN7cutlass13device_kernelIN5flash19enable_sm80_to_sm89INS1_16FlashAttnBwdSm80INS1_25CollectiveMainloopBwdSm80ILi2ELi2EN4cute5tupleIJNS5_1CILi64EEENS7_ILi128EEES9_EEENS_6half_tEfNS_4arch4Sm80ELb0ELb0ELb0ELb1ELb0ELb0ELb0ELb0ELi2ELi2ELi2ELi2ELb0EEENS1_21CollectiveEpilogueBwdISA_SB_SD_Li256ELb1ELb0ELi4EEENS1_19SingleTileSchedulerILb1ELb0ELb0ELi128EEEEEEEEEvNT_6ParamsE --------------------------
	.section	.nv.info._ZN7cutlass13device_kernelIN5flash19enable_sm80_to_sm89INS1_16FlashAttnBwdSm80INS1_25CollectiveMainloopBwdSm80ILi2ELi2EN4cute5tupleIJNS5_1CILi64EEENS7_ILi128EEES9_EEENS_6half_tEfNS_4arch4Sm80ELb0ELb0ELb0ELb1ELb0ELb0ELb0ELb0ELi2ELi2ELi2ELi2ELb0EEENS1_21CollectiveEpilogueBwdISA_SB_SD_Li256ELb1ELb0ELi4EEENS1_19SingleTileSchedulerILb1ELb0ELb0ELi128EEEEEEEEEvNT_6ParamsE,"",@"SHT_CUDA_INFO"
	.sectionflags	@""
	.align	4


	//----- nvinfo : EIATTR_CUDA_API_VERSION
	.align		4
        /*0000*/ 	.byte	0x04, 0x37
        /*0002*/ 	.short	(.L_680 - .L_679)
.L_679:
        /*0004*/ 	.word	0x00000082


	//----- nvinfo : EIATTR_KPARAM_INFO
	.align		4
.L_680:
        /*0008*/ 	.byte	0x04, 0x17
        /*000a*/ 	.short	(.L_682 - .L_681)
.L_681:
        /*000c*/ 	.word	0x00000000
        /*0010*/ 	.short	0x0000
        /*0012*/ 	.short	0x0000
        /*0014*/ 	.byte	0x00, 0xf0, 0xc1, 0x09


	//----- nvinfo : EIATTR_SPARSE_MMA_MASK
	.align		4
.L_682:
        /*0018*/ 	.byte	0x03, 0x50
        /*001a*/ 	.short	0x0000


	//----- nvinfo : EIATTR_MAXREG_COUNT
	.align		4
        /*001c*/ 	.byte	0x03, 0x1b
        /*001e*/ 	.short	0x00ff


	//----- nvinfo : EIATTR_MERCURY_ISA_VERSION
	.align		4
        /*0020*/ 	.byte	0x03, 0x5f
        /*0022*/ 	.short	0x0101


	//----- nvinfo : EIATTR_EXIT_INSTR_OFFSETS
	.align		4
        /*0024*/ 	.byte	0x04, 0x1c
        /*0026*/ 	.short	(.L_684 - .L_683)


	//   ....[0]....
.L_683:
        /*0028*/ 	.word	0x00000010


	//----- nvinfo : EIATTR_MAX_THREADS
	.align		4
.L_684:
        /*002c*/ 	.byte	0x04, 0x05
        /*002e*/ 	.short	(.L_686 - .L_685)
.L_685:
        /*0030*/ 	.word	0x00000100
        /*0034*/ 	.word	0x00000001
        /*0038*/ 	.word	0x00000001


	//----- nvinfo : EIATTR_CBANK_PARAM_SIZE
	.align		4
.L_686:
        /*003c*/ 	.byte	0x03, 0x19
        /*003e*/ 	.short	0x0270


	//----- nvinfo : EIATTR_PARAM_CBANK
	.align		4
        /*0040*/ 	.byte	0x04, 0x0a
        /*0042*/ 	.short	(.L_688 - .L_687)
	.align		4
.L_687:
        /*0044*/ 	.word	index@(.nv.constant0._ZN7cutlass13device_kernelIN5flash19enable_sm80_to_sm89INS1_16FlashAttnBwdSm80INS1_25CollectiveMainloopBwdSm80ILi2ELi2EN4cute5tupleIJNS5_1CILi64EEENS7_ILi128EEES9_EEENS_6half_tEfNS_4arch4Sm80ELb0ELb0ELb0ELb1ELb0ELb0ELb0ELb0ELi2ELi2ELi2ELi2ELb0EEENS1_21CollectiveEpilogueBwdISA_SB_SD_Li256ELb1ELb0ELi4EEENS1_19SingleTileSchedulerILb1ELb0ELb0ELi128EEEEEEEEEvNT_6ParamsE)
        /*0048*/ 	.short	0x0210
        /*004a*/ 	.short	0x0270


	//----- nvinfo : EIATTR_SW_WAR
	.align		4
.L_688:
        /*004c*/ 	.byte	0x04, 0x36
        /*004e*/ 	.short	(.L_690 - .L_689)
.L_689:
        /*0050*/ 	.word	0x00000008
.L_690:


//--------------------- .nv.info._ZN7cutlass13device_kernelIN5flash19enable_sm80_to_sm89INS1_16FlashAttnBwdSm80INS1_25CollectiveMainloopBwdSm80ILi2ELi2EN4cute5tupleIJNS5_1CILi64EEENS7_ILi128EEES9_EEENS_6half_tEfNS_4arch4Sm80ELb0ELb0ELb0ELb1ELb1ELb0ELb0ELb0ELi2ELi2ELi2ELi2ELb0EEENS1_21CollectiveEpilogueBwdISA_SB_SD_Li256ELb1ELb0ELi4EEENS1_19SingleTileSchedulerILb1ELb0ELb0ELi128EEEEEEEEEvNT_6ParamsE --------------------------
	.section	.nv.info._ZN7cutlass13device_kernelIN5flash19enable_sm80_to_sm89INS1_16FlashAttnBwdSm80INS1_25CollectiveMainloopBwdSm80ILi2ELi2EN4cute5tupleIJNS5_1CILi64EEENS7_ILi128EEES9_EEENS_6half_tEfNS_4arch4Sm80ELb0ELb0ELb0ELb1ELb1ELb0ELb0ELb0ELi2ELi2ELi2ELi2ELb0EEENS1_21CollectiveEpilogueBwdISA_SB_SD_Li256ELb1ELb0ELi4EEENS1_19SingleTileSchedulerILb1ELb0ELb0ELi128EEEEEEEEEvNT_6ParamsE,"",@"SHT_CUDA_INFO"
	.sectionflags	@""
	.align	4


	//----- nvinfo : EIATTR_CUDA_API_VERSION
	.align		4
        /*0000*/ 	.byte	0x04, 0x37
        /*0002*/ 	.short	(.L_692 - .L_691)
.L_691:
        /*0004*/ 	.word	0x00000082


	//----- nvinfo : EIATTR_KPARAM_INFO
	.align		4
.L_692:
        /*0008*/ 	.byte	0x04, 0x17
        /*000a*/ 	.short	(.L_694 - .L_693)
.L_693:
        /*000c*/ 	.word	0x00000000
        /*0010*/ 	.short	0x0000
        /*0012*/ 	.short	0x0000
        /*0014*/ 	.byte	0x00, 0xf0, 0xc1, 0x09


	//----- nvinfo : EIATTR_SPARSE_MMA_MASK
	.align		4
.L_694:
        /*0018*/ 	.byte	0x03, 0x50
        /*001a*/ 	.short	0x0000


	//----- nvinfo : EIATTR_MAXREG_COUNT
	.align		4
        /*001c*/ 	.byte	0x03, 0x1b
        /*001e*/ 	.short	0x00ff


	//----- nvinfo : EIATTR_MERCURY_ISA_VERSION
	.align		4
        /*0020*/ 	.byte	0x03, 0x5f
        /*0022*/ 	.short	0x0101


	//----- nvinfo : EIATTR_EXIT_INSTR_OFFSETS
	.align		4
        /*0024*/ 	.byte	0x04, 0x1c
        /*0026*/ 	.short	(.L_696 - .L_695)


	//   ....[0]....
.L_695:
        /*0028*/ 	.word	0x00000010


	//----- nvinfo : EIATTR_MAX_THREADS
	.align		4
.L_696:
        /*002c*/ 	.byte	0x04, 0x05
        /*002e*/ 	.short	(.L_698 - .L_697)
.L_697:
        /*0030*/ 	.word	0x00000100
        /*0034*/ 	.word	0x00000001
        /*0038*/ 	.word	0x00000001


	//----- nvinfo : EIATTR_CBANK_PARAM_SIZE
	.align		4
.L_698:
        /*003c*/ 	.byte	0x03, 0x19
        /*003e*/ 	.short	0x0270


	//----- nvinfo : EIATTR_PARAM_CBANK
	.align		4
        /*0040*/ 	.byte	0x04, 0x0a
        /*0042*/ 	.short	(.L_700 - .L_699)
	.align		4
.L_699:
        /*0044*/ 	.word	index@(.nv.constant0._ZN7cutlass13device_kernelIN5flash19enable_sm80_to_sm89INS1_16FlashAttnBwdSm80INS1_25CollectiveMainloopBwdSm80ILi2ELi2EN4cute5tupleIJNS5_1CILi64EEENS7_ILi128EEES9_EEENS_6half_tEfNS_4arch4Sm80ELb0ELb0ELb0ELb1ELb1ELb0ELb0ELb0ELi2ELi2ELi2ELi2ELb0EEENS1_21CollectiveEpilogueBwdISA_SB_SD_Li256ELb1ELb0ELi4EEENS1_19SingleTileSchedulerILb1ELb0ELb0ELi128EEEEEEEEEvNT_6ParamsE)
        /*0048*/ 	.short	0x0210
        /*004a*/ 	.short	0x0270


	//----- nvinfo : EIATTR_SW_WAR
	.align		4
.L_700:
        /*004c*/ 	.byte	0x04, 0x36
        /*004e*/ 	.short	(.L_702 - .L_701)
.L_701:
        /*0050*/ 	.word	0x00000008
.L_702:


//--------------------- .nv.info._ZN7cutlass13device_kernelIN5flash19enable_sm80_to_sm89INS1_16FlashAttnBwdSm80INS1_25CollectiveMainloopBwdSm80ILi2ELi2EN4cute5tupleIJNS5_1CILi64EEENS7_ILi128EEES9_EEENS_6half_tEfNS_4arch4Sm80ELb0ELb0ELb0ELb1ELb0ELb0ELb0ELb0ELi2ELi2ELi2ELi2ELb0EEENS1_24CollectiveEpilogueBwdGQAISA_fSD_Li256ELb1ELb0EEENS1_19SingleTileSchedulerILb1ELb0ELb0ELi128EEEEEEEEEvNT_6ParamsE --------------------------
	.section	.nv.info._ZN7cutlass13device_kernelIN5flash19enable_sm80_to_sm89INS1_16FlashAttnBwdSm80INS1_25CollectiveMainloopBwdSm80ILi2ELi2EN4cute5tupleIJNS5_1CILi64EEENS7_ILi128EEES9_EEENS_6half_tEfNS_4arch4Sm80ELb0ELb0ELb0ELb1ELb0ELb0ELb0ELb0ELi2ELi2ELi2ELi2ELb0EEENS1_24CollectiveEpilogueBwdGQAISA_fSD_Li256ELb1ELb0EEENS1_19SingleTileSchedulerILb1ELb0ELb0ELi128EEEEEEEEEvNT_6ParamsE,"",@"SHT_CUDA_INFO"
	.sectionflags	@""
	.align	4


	//----- nvinfo : EIATTR_CUDA_API_VERSION
	.align		4
        /*0000*/ 	.byte	0x04, 0x37
        /*0002*/ 	.short	(.L_704 - .L_703)
.L_703:
        /*0004*/ 	.word	0x00000082


	//----- nvinfo : EIATTR_KPARAM_INFO
	.align		4
.L_704:
        /*0008*/ 	.byte	0x04, 0x17
        /*000a*/ 	.short	(.L_706 - .L_705)
.L_705:
        /*000c*/ 	.word	0x00000000
        /*0010*/ 	.short	0x0000
        /*0012*/ 	.short	0x0000
        /*0014*/ 	.byte	0x00, 0xf0, 0xe1, 0x09


	//----- nvinfo : EIATTR_SPARSE_MMA_MASK
	.align		4
.L_706:
        /*0018*/ 	.byte	0x03, 0x50
        /*001a*/ 	.short	0x0000


	//----- nvinfo : EIATTR_MAXREG_COUNT
	.align		4
        /*001c*/ 	.byte	0x03, 0x1b
        /*001e*/ 	.short	0x00ff


	//----- nvinfo : EIATTR_MERCURY_ISA_VERSION
	.align		4
        /*0020*/ 	.byte	0x03, 0x5f
        /*0022*/ 	.short	0x0101


	//----- nvinfo : EIATTR_EXIT_INSTR_OFFSETS
	.align		4
        /*0024*/ 	.byte	0x04, 0x1c
        /*0026*/ 	.short	(.L_708 - .L_707)


	//   ....[0]....
.L_707:
        /*0028*/ 	.word	0x00000010


	//----- nvinfo : EIATTR_MAX_THREADS
	.align		4
.L_708:
        /*002c*/ 	.byte	0x04, 0x05
        /*002e*/ 	.short	(.L_710 - .L_709)
.L_709:
        /*0030*/ 	.word	0x00000100
        /*0034*/ 	.word	0x00000001
        /*0038*/ 	.word	0x00000001


	//----- nvinfo : EIATTR_CBANK_PARAM_SIZE
	.align		4
.L_710:
        /*003c*/ 	.byte	0x03, 0x19
        /*003e*/ 	.short	0x0278


	//----- nvinfo : EIATTR_PARAM_CBANK
	.align		4
        /*0040*/ 	.byte	0x04, 0x0a
        /*0042*/ 	.short	(.L_712 - .L_711)
	.align		4
.L_711:
        /*0044*/ 	.word	index@(.nv.constant0._ZN7cutlass13device_kernelIN5flash19enable_sm80_to_sm89INS1_16FlashAttnBwdSm80INS1_25CollectiveMainloopBwdSm80ILi2ELi2EN4cute5tupleIJNS5_1CILi64EEENS7_ILi128EEES9_EEENS_6half_tEfNS_4arch4Sm80ELb0ELb0ELb0ELb1ELb0ELb0ELb0ELb0ELi2ELi2ELi2ELi2ELb0EEENS1_24CollectiveEpilogueBwdGQAISA_fSD_Li256ELb1ELb0EEENS1_19SingleTileSchedulerILb1ELb0ELb0ELi128EEEEEEEEEvNT_6ParamsE)
        /*0048*/ 	.short	0x0210
        /*004a*/ 	.short	0x0278


	//----- nvinfo : EIATTR_SW_WAR
	.align		4
.L_712:
        /*004c*/ 	.byte	0x04, 0x36
        /*004e*/ 	.short	(.L_714 - .L_713)
.L_713:
        /*0050*/ 	.word	0x00000008
.L_714:


//--------------------- .nv.info._ZN7cutlass13device_kernelIN5flash19enable_sm80_to_sm89INS1_16FlashAttnBwdSm80INS1_25CollectiveMainloopBwdSm80ILi2ELi2EN4cute5tupleIJNS5_1CILi64EEENS7_ILi128EEES9_EEENS_6half_tEfNS_4arch4Sm80ELb0ELb0ELb0ELb1ELb1ELb0ELb0ELb0ELi2ELi2ELi2ELi2ELb0EEENS1_24CollectiveEpilogueBwdGQAISA_fSD_Li256ELb1ELb1EEENS1_19SingleTileSchedulerILb1ELb0ELb0ELi128EEEEEEEEEvNT_6ParamsE --------------------------
	.section	.nv.info._ZN7cutlass13device_kernelIN5flash19enable_sm80_to_sm89INS1_16FlashAttnBwdSm80INS1_25CollectiveMainloopBwdSm80ILi2ELi2EN4cute5tupleIJNS5_1CILi64EEENS7_ILi128EEES9_EEENS_6half_tEfNS_4arch4Sm80ELb0ELb0ELb0ELb1ELb1ELb0ELb0ELb0ELi2ELi2ELi2ELi2ELb0EEENS1_24CollectiveEpilogueBwdGQAISA_fSD_Li256ELb1ELb1EEENS1_19SingleTileSchedulerILb1ELb0ELb0ELi128EEEEEEEEEvNT_6ParamsE,"",@"SHT_CUDA_INFO"
	.sectionflags	@""
	.align	4


	//----- nvinfo : EIATTR_CUDA_API_VERSION
	.align		4
        /*0000*/ 	.byte	0x04, 0x37
        /*0002*/ 	.short	(.L_716 - .L_715)
.L_715:
        /*0004*/ 	.word	0x00000082


	//----- nvinfo : EIATTR_KPARAM_INFO
	.align		4
.L_716:
        /*0008*/ 	.byte	0x04, 0x17
        /*000a*/ 	.short	(.L_718 - .L_717)
.L_717:
        /*000c*/ 	.word	0x00000000
        /*0010*/ 	.short	0x0000
        /*0012*/ 	.short	0x0000
        /*0014*/ 	.byte	0x00, 0xf0, 0xe1, 0x09


	//----- nvinfo : EIATTR_SPARSE_MMA_MASK
	.align		4
.L_718:
        /*0018*/ 	.byte	0x03, 0x50
        /*001a*/ 	.short	0x0000


	//----- nvinfo : EIATTR_MAXREG_COUNT
	.align		4
        /*001c*/ 	.byte	0x03, 0x1b
        /*001e*/ 	.short	0x00ff


	//----- nvinfo : EIATTR_MERCURY_ISA_VERSION
	.align		4
        /*0020*/ 	.byte	0x03, 0x5f
        /*0022*/ 	.short	0x0101


	//----- nvinfo : EIATTR_EXIT_INSTR_OFFSETS
	.align		4
        /*0024*/ 	.byte	0x04, 0x1c
        /*0026*/ 	.short	(.L_720 - .L_719)


	//   ....[0]....
.L_719:
        /*0028*/ 	.word	0x00000010


	//----- nvinfo : EIATTR_MAX_THREADS
	.align		4
.L_720:
        /*002c*/ 	.byte	0x04, 0x05
        /*002e*/ 	.short	(.L_722 - .L_721)
.L_721:
        /*0030*/ 	.word	0x00000100
        /*0034*/ 	.word	0x00000001
        /*0038*/ 	.word	0x00000001


	//----- nvinfo : EIATTR_CBANK_PARAM_SIZE
	.align		4
.L_722:
        /*003c*/ 	.byte	0x03, 0x19
        /*003e*/ 	.short	0x0278


	//----- nvinfo : EIATTR_PARAM_CBANK
	.align		4
        /*0040*/ 	.byte	0x04, 0x0a
        /*0042*/ 	.short	(.L_724 - .L_723)
	.align		4
.L_723:
        /*0044*/ 	.word	index@(.nv.constant0._ZN7cutlass13device_kernelIN5flash19enable_sm80_to_sm89INS1_16FlashAttnBwdSm80INS1_25CollectiveMainloopBwdSm80ILi2ELi2EN4cute5tupleIJNS5_1CILi64EEENS7_ILi128EEES9_EEENS_6half_tEfNS_4arch4Sm80ELb0ELb0ELb0ELb1ELb1ELb0ELb0ELb0ELi2ELi2ELi2ELi2ELb0EEENS1_24CollectiveEpilogueBwdGQAISA_fSD_Li256ELb1ELb1EEENS1_19SingleTileSchedulerILb1ELb0ELb0ELi128EEEEEEEEEvNT_6ParamsE)
        /*0048*/ 	.short	0x0210
        /*004a*/ 	.short	0x0278


	//----- nvinfo : EIATTR_SW_WAR
	.align		4
.L_724:
        /*004c*/ 	.byte	0x04, 0x36
        /*004e*/ 	.short	(.L_726 - .L_725)
.L_725:
        /*0050*/ 	.word	0x00000008
.L_726:


//--------------------- .nv.info._ZN7cutlass13device_kernelIN5flash19enable_sm80_to_sm89INS1_16FlashAttnBwdSm80INS1_25CollectiveMainloopBwdSm80ILi2ELi2EN4cute5tupleIJNS5_1CILi64EEENS7_ILi128EEES9_EEENS_6half_tEfNS_4arch4Sm80ELb0ELb1ELb0ELb0ELb0ELb0ELb0ELb0ELi2ELi2ELi2ELi2ELb0EEENS1_21CollectiveEpilogueBwdISA_SB_SD_Li256ELb0ELb0ELi4EEENS1_19SingleTileSchedulerILb0ELb0ELb0ELi128EEEEEEEEEvNT_6ParamsE --------------------------
	.section	.nv.info._ZN7cutlass13device_kernelIN5flash19enable_sm80_to_sm89INS1_16FlashAttnBwdSm80INS1_25CollectiveMainloopBwdSm80ILi2ELi2EN4cute5tupleIJNS5_1CILi64EEENS7_ILi128EEES9_EEENS_6half_tEfNS_4arch4Sm80ELb0ELb1ELb0ELb0ELb0ELb0ELb0ELb0ELi2ELi2ELi2ELi2ELb0EEENS1_21CollectiveEpilogueBwdISA_SB_SD_Li256ELb0ELb0ELi4EEENS1_19SingleTileSchedulerILb0ELb0ELb0ELi128EEEEEEEEEvNT_6ParamsE,"",@"SHT_CUDA_INFO"
	.sectionflags	@""
	.align	4


	//----- nvinfo : EIATTR_CUDA_API_VERSION
	.align		4
        /*0000*/ 	.byte	0x04, 0x37
        /*0002*/ 	.short	(.L_728 - .L_727)
.L_727:
        /*0004*/ 	.word	0x00000082


	//----- nvinfo : EIATTR_KPARAM_INFO
	.align		4
.L_728:
        /*0008*/ 	.byte	0x04, 0x17
        /*000a*/ 	.short	(.L_730 - .L_729)
.L_729:
        /*000c*/ 	.word	0x00000000
        /*0010*/ 	.short	0x0000
        /*0012*/ 	.short	0x0000
        /*0014*/ 	.byte	0x00, 0xf0, 0xc1, 0x09


	//----- nvinfo : EIATTR_SPARSE_MMA_MASK
	.align		4
.L_730:
        /*0018*/ 	.byte	0x03, 0x50
        /*001a*/ 	.short	0x0000


	//----- nvinfo : EIATTR_MAXREG_COUNT
	.align		4
        /*001c*/ 	.byte	0x03, 0x1b
        /*001e*/ 	.short	0x00ff


	//----- nvinfo : EIATTR_MERCURY_ISA_VERSION
	.align		4
        /*0020*/ 	.byte	0x03, 0x5f
        /*0022*/ 	.short	0x0101


	//----- nvinfo : EIATTR_EXIT_INSTR_OFFSETS
	.align		4
        /*0024*/ 	.byte	0x04, 0x1c
        /*0026*/ 	.short	(.L_732 - .L_731)


	//   ....[0]....
.L_731:
        /*0028*/ 	.word	0x00000010


	//----- nvinfo : EIATTR_MAX_THREADS
	.align		4
.L_732:
        /*002c*/ 	.byte	0x04, 0x05
        /*002e*/ 	.short	(.L_734 - .L_733)
.L_733:
        /*0030*/ 	.word	0x00000100
        /*0034*/ 	.word	0x00000001
        /*0038*/ 	.word	0x00000001


	//----- nvinfo : EIATTR_CBANK_PARAM_SIZE
	.align		4
.L_734:
        /*003c*/ 	.byte	0x03, 0x19
        /*003e*/ 	.short	0x0270


	//----- nvinfo : EIATTR_PARAM_CBANK
	.align		4
        /*0040*/ 	.byte	0x04, 0x0a
        /*0042*/ 	.short	(.L_736 - .L_735)
	.align		4
.L_735:
        /*0044*/ 	.word	index@(.nv.constant0._ZN7cutlass13device_kernelIN5flash19enable_sm80_to_sm89INS1_16FlashAttnBwdSm80INS1_25CollectiveMainloopBwdSm80ILi2ELi2EN4cute5tupleIJNS5_1CILi64EEENS7_ILi128EEES9_EEENS_6half_tEfNS_4arch4Sm80ELb0ELb1ELb0ELb0ELb0ELb0ELb0ELb0ELi2ELi2ELi2ELi2ELb0EEENS1_21CollectiveEpilogueBwdISA_SB_SD_Li256ELb0ELb0ELi4EEENS1_19SingleTileSchedulerILb0ELb0ELb0ELi128EEEEEEEEEvNT_6ParamsE)
        /*0048*/ 	.short	0x0210
        /*004a*/ 	.short	0x0270


	//----- nvinfo : EIATTR_SW_WAR
	.align		4
.L_736:
        /*004c*/ 	.byte	0x04, 0x36
        /*004e*/ 	.short	(.L_738 - .L_737)
.L_737:
        /*0050*/ 	.word	0x00000008
.L_738:


//--------------------- .nv.info._ZN7cutlass13device_kernelIN5flash19enable_sm80_to_sm89INS1_16FlashAttnBwdSm80INS1_25CollectiveMainloopBwdSm80ILi2ELi2EN4cute5tupleIJNS5_1CILi64EEENS7_ILi128EEES9_EEENS_6half_tEfNS_4arch4Sm80ELb0ELb1ELb0ELb0ELb1ELb0ELb0ELb0ELi2ELi2ELi2ELi2ELb0EEENS1_21CollectiveEpilogueBwdISA_SB_SD_Li256ELb0ELb0ELi4EEENS1_19SingleTileSchedulerILb0ELb0ELb0ELi128EEEEEEEEEvNT_6ParamsE --------------------------
	.section	.nv.info._ZN7cutlass13device_kernelIN5flash19enable_sm80_to_sm89INS1_16FlashAttnBwdSm80INS1_25CollectiveMainloopBwdSm80ILi2ELi2EN4cute5tupleIJNS5_1CILi64EEENS7_ILi128EEES9_EEENS_6half_tEfNS_4arch4Sm80ELb0ELb1ELb0ELb0ELb1ELb0ELb0ELb0ELi2ELi2ELi2ELi2ELb0EEENS1_21CollectiveEpilogueBwdISA_SB_SD_Li256ELb0ELb0ELi4EEENS1_19SingleTileSchedulerILb0ELb0ELb0ELi128EEEEEEEEEvNT_6ParamsE,"",@"SHT_CUDA_INFO"
	.sectionflags	@""
	.align	4


	//----- nvinfo : EIATTR_CUDA_API_VERSION
	.align		4
        /*0000*/ 	.byte	0x04, 0x37
        /*0002*/ 	.short	(.L_740 - .L_739)
.L_739:
        /*0004*/ 	.word	0x00000082


	//----- nvinfo : EIATTR_KPARAM_INFO
	.align		4
.L_740:
        /*0008*/ 	.byte	0x04, 0x17
        /*000a*/ 	.short	(.L_742 - .L_741)
.L_741:
        /*000c*/ 	.word	0x00000000
        /*0010*/ 	.short	0x0000
        /*0012*/ 	.short	0x0000
        /*0014*/ 	.byte	0x00, 0xf0, 0xc1, 0x09


	//----- nvinfo : EIATTR_SPARSE_MMA_MASK
	.align		4
.L_742:
        /*0018*/ 	.byte	0x03, 0x50
        /*001a*/ 	.short	0x0000


	//----- nvinfo : EIATTR_MAXREG_COUNT
	.align		4
        /*001c*/ 	.byte	0x03, 0x1b
        /*001e*/ 	.short	0x00ff


	//----- nvinfo : EIATTR_MERCURY_ISA_VERSION
	.align		4
        /*0020*/ 	.byte	0x03, 0x5f
        /*0022*/ 	.short	0x0101


	//----- nvinfo : EIATTR_EXIT_INSTR_OFFSETS
	.align		4
        /*0024*/ 	.byte	0x04, 0x1c
        /*0026*/ 	.short	(.L_744 - .L_743)


	//   ....[0]....
.L_743:
        /*0028*/ 	.word	0x00000010


	//----- nvinfo : EIATTR_MAX_THREADS
	.align		4
.L_744:
        /*002c*/ 	.byte	0x04, 0x05
        /*002e*/ 	.short	(.L_746 - .L_745)
.L_745:
        /*0030*/ 	.word	0x00000100
        /*0034*/ 	.word	0x00000001
        /*0038*/ 	.word	0x00000001


	//----- nvinfo : EIATTR_CBANK_PARAM_SIZE
	.align		4
.L_746:
        /*003c*/ 	.byte	0x03, 0x19
        /*003e*/ 	.short	0x0270


	//----- nvinfo : EIATTR_PARAM_CBANK
	.align		4
        /*0040*/ 	.byte	0x04, 0x0a
        /*0042*/ 	.short	(.L_748 - .L_747)
	.align		4
.L_747:
        /*0044*/ 	.word	index@(.nv.constant0._ZN7cutlass13device_kernelIN5flash19enable_sm80_to_sm89INS1_16FlashAttnBwdSm80INS1_25CollectiveMainloopBwdSm80ILi2ELi2EN4cute5tupleIJNS5_1CILi64EEENS7_ILi128EEES9_EEENS_6half_tEfNS_4arch4Sm80ELb0ELb1ELb0ELb0ELb1ELb0ELb0ELb0ELi2ELi2ELi2ELi2ELb0EEENS1_21CollectiveEpilogueBwdISA_SB_SD_Li256ELb0ELb0ELi4EEENS1_19SingleTileSchedulerILb0ELb0ELb0ELi128EEEEEEEEEvNT_6ParamsE)
        /*0048*/ 	.short	0x0210
        /*004a*/ 	.short	0x0270


	//----- nvinfo : EIATTR_SW_WAR
	.align		4
.L_748:
        /*004c*/ 	.byte	0x04, 0x36
        /*004e*/ 	.short	(.L_750 - .L_749)
.L_749:
        /*0050*/ 	.word	0x00000008
.L_750:


//--------------------- .nv.info._ZN7cutlass13device_kernelIN5flash19enable_sm80_to_sm89INS1_16FlashAttnBwdSm80INS1_25CollectiveMainloopBwdSm80ILi2ELi2EN4cute5tupleIJNS5_1CILi64EEENS7_ILi128EEES9_EEENS_6half_tEfNS_4arch4Sm80ELb0ELb1ELb0ELb0ELb0ELb0ELb0ELb0ELi2ELi2ELi2ELi2ELb0EEENS1_24CollectiveEpilogueBwdGQAISA_fSD_Li256ELb0ELb0EEENS1_19SingleTileSchedulerILb0ELb0ELb0ELi128EEEEEEEEEvNT_6ParamsE --------------------------
	.section	.nv.info._ZN7cutlass13device_kernelIN5flash19enable_sm80_to_sm89INS1_16FlashAttnBwdSm80INS1_25CollectiveMainloopBwdSm80ILi2ELi2EN4cute5tupleIJNS5_1CILi64EEENS7_ILi128EEES9_EEENS_6half_tEfNS_4arch4Sm80ELb0ELb1ELb0ELb0ELb0ELb0ELb0ELb0ELi2ELi2ELi2ELi2ELb0EEENS1_24CollectiveEpilogueBwdGQAISA_fSD_Li256ELb0ELb0EEENS1_19SingleTileSchedulerILb0ELb0ELb0ELi128EEEEEEEEEvNT_6ParamsE,"",@"SHT_CUDA_INFO"
	.sectionflags	@""
	.align	4


	//----- nvinfo : EIATTR_CUDA_API_VERSION
	.align		4
        /*0000*/ 	.byte	0x04, 0x37
        /*0002*/ 	.short	(.L_752 - .L_751)
.L_751:
        /*0004*/ 	.word	0x00000082


	//----- nvinfo : EIATTR_KPARAM_INFO
	.align		4
.L_752:
        /*0008*/ 	.byte	0x04, 0x17
        /*000a*/ 	.short	(.L_754 - .L_753)
.L_753:
        /*000c*/ 	.word	0x00000000
        /*0010*/ 	.short	0x0000
        /*0012*/ 	.short	0x0000
        /*0014*/ 	.byte	0x00, 0xf0, 0xe1, 0x09


	//----- nvinfo : EIATTR_SPARSE_MMA_MASK
	.align		4
.L_754:
        /*0018*/ 	.byte	0x03, 0x50
        /*001a*/ 	.short	0x0000


	//----- nvinfo : EIATTR_MAXREG_COUNT
	.align		4
        /*001c*/ 	.byte	0x03, 0x1b
        /*001e*/ 	.short	0x00ff


	//----- nvinfo : EIATTR_MERCURY_ISA_VERSION
	.align		4
        /*0020*/ 	.byte	0x03, 0x5f
        /*0022*/ 	.short	0x0101


	//----- nvinfo : EIATTR_EXIT_INSTR_OFFSETS
	.align		4
        /*0024*/ 	.byte	0x04, 0x1c
        /*0026*/ 	.short	(.L_756 - .L_755)


	//   ....[0]....
.L_755:
        /*0028*/ 	.word	0x00000010


	//----- nvinfo : EIATTR_MAX_THREADS
	.align		4
.L_756:
        /*002c*/ 	.byte	0x04, 0x05
        /*002e*/ 	.short	(.L_758 - .L_757)
.L_757:
        /*0030*/ 	.word	0x00000100
        /*0034*/ 	.word	0x00000001
        /*0038*/ 	.word	0x00000001


	//----- nvinfo : EIATTR_CBANK_PARAM_SIZE
	.align		4
.L_758:
        /*003c*/ 	.byte	0x03, 0x19
        /*003e*/ 	.short	0x0278


	//----- nvinfo : EIATTR_PARAM_CBANK
	.align		4
        /*0040*/ 	.byte	0x04, 0x0a
        /*0042*/ 	.short	(.L_760 - .L_759)
	.align		4
.L_759:
        /*0044*/ 	.word	index@(.nv.constant0._ZN7cutlass13device_kernelIN5flash19enable_sm80_to_sm89INS1_16FlashAttnBwdSm80INS1_25CollectiveMainloopBwdSm80ILi2ELi2EN4cute5tupleIJNS5_1CILi64EEENS7_ILi128EEES9_EEENS_6half_tEfNS_4arch4Sm80ELb0ELb1ELb0ELb0ELb0ELb0ELb0ELb0ELi2ELi2ELi2ELi2ELb0EEENS1_24CollectiveEpilogueBwdGQAISA_fSD_Li256ELb0ELb0EEENS1_19SingleTileSchedulerILb0ELb0ELb0ELi128EEEEEEEEEvNT_6ParamsE)
        /*0048*/ 	.short	0x0210
        /*004a*/ 	.short	0x0278


	//----- nvinfo : EIATTR_SW_WAR
	.align		4
.L_760:
        /*004c*/ 	.byte	0x04, 0x36
        /*004e*/ 	.short	(.L_762 - .L_761)
.L_761:
        /*0050*/ 	.word	0x00000008
.L_762:


//--------------------- .nv.info._ZN7cutlass13device_kernelIN5flash19enable_sm80_to_sm89INS1_16FlashAttnBwdSm80INS1_25CollectiveMainloopBwdSm80ILi2ELi2EN4cute5tupleIJNS5_1CILi64EEENS7_ILi128EEES9_EEENS_6half_tEfNS_4arch4Sm80ELb0ELb1ELb0ELb0ELb1ELb0ELb0ELb0ELi2ELi2ELi2ELi2ELb0EEENS1_24CollectiveEpilogueBwdGQAISA_fSD_Li256ELb0ELb1EEENS1_19SingleTileSchedulerILb0ELb0ELb0ELi128EEEEEEEEEvNT_6ParamsE --------------------------
	.section	.nv.info._ZN7cutlass13device_kernelIN5flash19enable_sm80_to_sm89INS1_16FlashAttnBwdSm80INS1_25CollectiveMainloopBwdSm80ILi2ELi2EN4cute5tupleIJNS5_1CILi64EEENS7_ILi128EEES9_EEENS_6half_tEfNS_4arch4Sm80ELb0ELb1ELb0ELb0ELb1ELb0ELb0ELb0ELi2ELi2ELi2ELi2ELb0EEENS1_24CollectiveEpilogueBwdGQAISA_fSD_Li256ELb0ELb1EEENS1_19SingleTileSchedulerILb0ELb0ELb0ELi128EEEEEEEEEvNT_6ParamsE,"",@"SHT_CUDA_INFO"
	.sectionflags	@""
	.align	4


	//----- nvinfo : EIATTR_CUDA_API_VERSION
	.align		4
        /*0000*/ 	.byte	0x04, 0x37
        /*0002*/ 	.short	(.L_764 - .L_763)
.L_763:
        /*0004*/ 	.word	0x00000082


	//----- nvinfo : EIATTR_KPARAM_INFO
	.align		4
.L_764:
        /*0008*/ 	.byte	0x04, 0x17
        /*000a*/ 	.short	(.L_766 - .L_765)
.L_765:
        /*000c*/ 	.word	0x00000000
        /*0010*/ 	.short	0x0000
        /*0012*/ 	.short	0x0000
        /*0014*/ 	.byte	0x00, 0xf0, 0xe1, 0x09


	//----- nvinfo : EIATTR_SPARSE_MMA_MASK
	.align		4
.L_766:
        /*0018*/ 	.byte	0x03, 0x50
        /*001a*/ 	.short	0x0000


	//----- nvinfo : EIATTR_MAXREG_COUNT
	.align		4
        /*001c*/ 	.byte	0x03, 0x1b
        /*001e*/ 	.short	0x00ff


	//----- nvinfo : EIATTR_MERCURY_ISA_VERSION
	.align		4
        /*0020*/ 	.byte	0x03, 0x5f
        /*0022*/ 	.short	0x0101


	//----- nvinfo : EIATTR_EXIT_INSTR_OFFSETS
	.align		4
        /*0024*/ 	.byte	0x04, 0x1c
        /*0026*/ 	.short	(.L_768 - .L_767)


	//   ....[0]....
.L_767:
        /*0028*/ 	.word	0x00000010


	//----- nvinfo : EIATTR_MAX_THREADS
	.align		4
.L_768:
        /*002c*/ 	.byte	0x04, 0x05
        /*002e*/ 	.short	(.L_770 - .L_769)
.L_769:
        /*0030*/ 	.word	0x00000100
        /*0034*/ 	.word	0x00000001
        /*0038*/ 	.word	0x00000001


	//----- nvinfo : EIATTR_CBANK_PARAM_SIZE
	.align		4
.L_770:
        /*003c*/ 	.byte	0x03, 0x19
        /*003e*/ 	.short	0x0278


	//----- nvinfo : EIATTR_PARAM_CBANK
	.align		4
        /*0040*/ 	.byte	0x04, 0x0a
        /*0042*/ 	.short	(.L_772 - .L_771)
	.align		4
.L_771:
        /*0044*/ 	.word	index@(.nv.constant0._ZN7cutlass13device_kernelIN5flash19enable_sm80_to_sm89INS1_16FlashAttnBwdSm80INS1_25CollectiveMainloopBwdSm80ILi2ELi2EN4cute5tupleIJNS5_1CILi64EEENS7_ILi128EEES9_EEENS_6half_tEfNS_4arch4Sm80ELb0ELb1ELb0ELb0ELb1ELb0ELb0ELb0ELi2ELi2ELi2ELi2ELb0EEENS1_24CollectiveEpilogueBwdGQAISA_fSD_Li256ELb0ELb1EEENS1_19SingleTileSchedulerILb0ELb0ELb0ELi128EEEEEEEEEvNT_6ParamsE)
        /*0048*/ 	.short	0x0210
        /*004a*/ 	.short	0x0278


	//----- nvinfo : EIATTR_SW_WAR
	.align		4
.L_772:
        /*004c*/ 	.byte	0x04, 0x36
        /*004e*/ 	.short	(.L_774 - .L_773)
.L_773:
        /*0050*/ 	.word	0x00000008
.L_774:


//--------------------- .nv.info._ZN7cutlass13device_kernelIN5flash19enable_sm80_to_sm89INS1_16FlashAttnBwdSm80INS1_25CollectiveMainloopBwdSm80ILi2ELi2EN4cute5tupleIJNS5_1CILi64EEENS7_ILi128EEES9_EEENS_6half_tEfNS_4arch4Sm80ELb0ELb1ELb0ELb1ELb0ELb0ELb0ELb0ELi2ELi2ELi2ELi2ELb0EEENS1_21CollectiveEpilogueBwdISA_SB_SD_Li256ELb1ELb0ELi4EEENS1_19SingleTileSchedulerILb1ELb0ELb0ELi128EEEEEEEEEvNT_6ParamsE --------------------------
	.section	.nv.info._ZN7cutlass13device_kernelIN5flash19enable_sm80_to_sm89INS1_16FlashAttnBwdSm80INS1_25CollectiveMainloopBwdSm80ILi2ELi2EN4cute5tupleIJNS5_1CILi64EEENS7_ILi128EEES9_EEENS_6half_tEfNS_4arch4Sm80ELb0ELb1ELb0ELb1ELb0ELb0ELb0ELb0ELi2ELi2ELi2ELi2ELb0EEENS1_21CollectiveEpilogueBwdISA_SB_SD_Li256ELb1ELb0ELi4EEENS1_19SingleTileSchedulerILb1ELb0ELb0ELi128EEEEEEEEEvNT_6ParamsE,"",@"SHT_CUDA_INFO"
	.sectionflags	@""
	.align	4


	//----- nvinfo : EIATTR_CUDA_API_VERSION
	.align		4
        /*0000*/ 	.byte	0x04, 0x37
        /*0002*/ 	.short	(.L_776 - .L_775)
.L_775:
        /*0004*/ 	.word	0x00000082


	//----- nvinfo : EIATTR_KPARAM_INFO
	.align		4
.L_776:
        /*0008*/ 	.byte	0x04, 0x17
        /*000a*/ 	.short	(.L_778 - .L_777)
.L_777:
        /*000c*/ 	.word	0x00000000
        /*0010*/ 	.short	0x0000
        /*0012*/ 	.short	0x0000
        /*0014*/ 	.byte	0x00, 0xf0, 0xc1, 0x09


	//----- nvinfo : EIATTR_SPARSE_MMA_MASK
	.align		4
.L_778:
        /*0018*/ 	.byte	0x03, 0x50
        /*001a*/ 	.short	0x0000


	//----- nvinfo : EIATTR_MAXREG_COUNT
	.align		4
        /*001c*/ 	.byte	0x03, 0x1b
        /*001e*/ 	.short	0x00ff


	//----- nvinfo : EIATTR_MERCURY_ISA_VERSION
	.align		4
        /*0020*/ 	.byte	0x03, 0x5f
        /*0022*/ 	.short	0x0101


	//----- nvinfo : EIATTR_EXIT_INSTR_OFFSETS
	.align		4
        /*0024*/ 	.byte	0x04, 0x1c
        /*0026*/ 	.short	(.L_780 - .L_779)


	//   ....[0]....
.L_779:
        /*0028*/ 	.word	0x00000010


	//----- nvinfo : EIATTR_MAX_THREADS
	.align		4
.L_780:
        /*002c*/ 	.byte	0x04, 0x05
        /*002e*/ 	.short	(.L_782 - .L_781)
.L_781:
        /*0030*/ 	.word	0x00000100
        /*0034*/ 	.word	0x00000001
        /*0038*/ 	.word	0x00000001


	//----- nvinfo : EIATTR_CBANK_PARAM_SIZE
	.align		4
.L_782:
        /*003c*/ 	.byte	0x03, 0x19
        /*003e*/ 	.short	0x0270


	//----- nvinfo : EIATTR_PARAM_CBANK
	.align		4
        /*0040*/ 	.byte	0x04, 0x0a
        /*0042*/ 	.short	(.L_784 - .L_783)
	.align		4
.L_783:
        /*0044*/ 	.word	index@(.nv.constant0._ZN7cutlass13device_kernelIN5flash19enable_sm80_to_sm89INS1_16FlashAttnBwdSm80INS1_25CollectiveMainloopBwdSm80ILi2ELi2EN4cute5tupleIJNS5_1CILi64EEENS7_ILi128EEES9_EEENS_6half_tEfNS_4arch4Sm80ELb0ELb1ELb0ELb1ELb0ELb0ELb0ELb0ELi2ELi2ELi2ELi2ELb0EEENS1_21CollectiveEpilogueBwdISA_SB_SD_Li256ELb1ELb0ELi4EEENS1_19SingleTileSchedulerILb1ELb0ELb0ELi128EEEEEEEEEvNT_6ParamsE)
        /*0048*/ 	.short	0x0210
        /*004a*/ 	.short	0x0270


	//----- nvinfo : EIATTR_SW_WAR
	.align		4
.L_784:
        /*004c*/ 	.byte	0x04, 0x36
        /*004e*/ 	.short	(.L_786 - .L_785)
.L_785:
        /*0050*/ 	.word	0x00000008
.L_786:


//--------------------- .nv.info._ZN7cutlass13device_kernelIN5flash19enable_sm80_to_sm89INS1_16FlashAttnBwdSm80INS1_25CollectiveMainloopBwdSm80ILi2ELi2EN4cute5tupleIJNS5_1CILi64EEENS7_ILi128EEES9_EEENS_6half_tEfNS_4arch4Sm80ELb0ELb1ELb0ELb1ELb1ELb0ELb0ELb0ELi2ELi2ELi2ELi2ELb0EEENS1_21CollectiveEpilogueBwdISA_SB_SD_Li256ELb1ELb0ELi4EEENS1_19SingleTileSchedulerILb1ELb0ELb0ELi128EEEEEEEEEvNT_6ParamsE --------------------------
	.section	.nv.info._ZN7cutlass13device_kernelIN5flash19enable_sm80_to_sm89INS1_16FlashAttnBwdSm80INS1_25CollectiveMainloopBwdSm80ILi2ELi2EN4cute5tupleIJNS5_1CILi64EEENS7_ILi128EEES9_EEENS_6half_tEfNS_4arch4Sm80ELb0ELb1ELb0ELb1ELb1ELb0ELb0ELb0ELi2ELi2ELi2ELi2ELb0EEENS1_21CollectiveEpilogueBwdISA_SB_SD_Li256ELb1ELb0ELi4EEENS1_19SingleTileSchedulerILb1ELb0ELb0ELi128EEEEEEEEEvNT_6ParamsE,"",@"SHT_CUDA_INFO"
	.sectionflags	@""
	.align	4


	//----- nvinfo : EIATTR_CUDA_API_VERSION
	.align		4
        /*0000*/ 	.byte	0x04, 0x37
        /*0002*/ 	.short	(.L_788 - .L_787)
.L_787:
        /*0004*/ 	.word	0x00000082


	//----- nvinfo : EIATTR_KPARAM_INFO
	.align		4
.L_788:
        /*0008*/ 	.byte	0x04, 0x17
        /*000a*/ 	.short	(.L_790 - .L_789)
.L_789:
        /*000c*/ 	.word	0x00000000
        /*0010*/ 	.short	0x0000
        /*0012*/ 	.short	0x0000
        /*0014*/ 	.byte	0x00, 0xf0, 0xc1, 0x09


	//----- nvinfo : EIATTR_SPARSE_MMA_MASK
	.align		4
.L_790:
        /*0018*/ 	.byte	0x03, 0x50
        /*001a*/ 	.short	0x0000


	//----- nvinfo : EIATTR_MAXREG_COUNT
	.align		4
        /*001c*/ 	.byte	0x03, 0x1b
        /*001e*/ 	.short	0x00ff


	//----- nvinfo : EIATTR_MERCURY_ISA_VERSION
	.align		4
        /*0020*/ 	.byte	0x03, 0x5f
        /*0022*/ 	.short	0x0101


	//----- nvinfo : EIATTR_EXIT_INSTR_OFFSETS
	.align		4
        /*0024*/ 	.byte	0x04, 0x1c
        /*0026*/ 	.short	(.L_792 - .L_791)


	//   ....[0]....
.L_791:
        /*0028*/ 	.word	0x00000010


	//----- nvinfo : EIATTR_MAX_THREADS
	.align		4
.L_792:
        /*002c*/ 	.byte	0x04, 0x05
        /*002e*/ 	.short	(.L_794 - .L_793)
.L_793:
        /*0030*/ 	.word	0x00000100
        /*0034*/ 	.word	0x00000001
        /*0038*/ 	.word	0x00000001


	//----- nvinfo : EIATTR_CBANK_PARAM_SIZE
	.align		4
.L_794:
        /*003c*/ 	.byte	0x03, 0x19
        /*003e*/ 	.short	0x0270


	//----- nvinfo : EIATTR_PARAM_CBANK
	.align		4
        /*0040*/ 	.byte	0x04, 0x0a
        /*0042*/ 	.short	(.L_796 - .L_795)
	.align		4
.L_795:
        /*0044*/ 	.word	index@(.nv.constant0._ZN7cutlass13device_kernelIN5flash19enable_sm80_to_sm89INS1_16FlashAttnBwdSm80INS1_25CollectiveMainloopBwdSm80ILi2ELi2EN4cute5tupleIJNS5_1CILi64EEENS7_ILi128EEES9_EEENS_6half_tEfNS_4arch4Sm80ELb0ELb1ELb0ELb1ELb1ELb0ELb0ELb0ELi2ELi2ELi2ELi2ELb0EEENS1_21CollectiveEpilogueBwdISA_SB_SD_Li256ELb1ELb0ELi4EEENS1_19SingleTileSchedulerILb1ELb0ELb0ELi128EEEEEEEEEvNT_6ParamsE)
        /*0048*/ 	.short	0x0210
        /*004a*/ 	.short	0x0270


	//----- nvinfo : EIATTR_SW_WAR
	.align		4
.L_796:
        /*004c*/ 	.byte	0x04, 0x36
        /*004e*/ 	.short	(.L_798 - .L_797)
.L_797:
        /*0050*/ 	.word	0x00000008
.L_798:


//--------------------- .nv.info._ZN7cutlass13device_kernelIN5flash19enable_sm80_to_sm89INS1_16FlashAttnBwdSm80INS1_25CollectiveMainloopBwdSm80ILi2ELi2EN4cute5tupleIJNS5_1CILi64EEENS7_ILi128EEES9_EEENS_6half_tEfNS_4arch4Sm80ELb0ELb1ELb0ELb1ELb0ELb0ELb0ELb0ELi2ELi2ELi2ELi2ELb0EEENS1_24CollectiveEpilogueBwdGQAISA_fSD_Li256ELb1ELb0EEENS1_19SingleTileSchedulerILb1ELb0ELb0ELi128EEEEEEEEEvNT_6ParamsE --------------------------
	.section	.nv.info._ZN7cutlass13device_kernelIN5flash19enable_sm80_to_sm89INS1_16FlashAttnBwdSm80INS1_25CollectiveMainloopBwdSm80ILi2ELi2EN4cute5tupleIJNS5_1CILi64EEENS7_ILi128EEES9_EEENS_6half_tEfNS_4arch4Sm80ELb0ELb1ELb0ELb1ELb0ELb0ELb0ELb0ELi2ELi2ELi2ELi2ELb0EEENS1_24CollectiveEpilogueBwdGQAISA_fSD_Li256ELb1ELb0EEENS1_19SingleTileSchedulerILb1ELb0ELb0ELi128EEEEEEEEEvNT_6ParamsE,"",@"SHT_CUDA_INFO"
	.sectionflags	@""
	.align	4


	//----- nvinfo : EIATTR_CUDA_API_VERSION
	.align		4
        /*0000*/ 	.byte	0x04, 0x37
        /*0002*/ 	.short	(.L_800 - .L_799)
.L_799:
        /*0004*/ 	.word	0x00000082


	//----- nvinfo : EIATTR_KPARAM_INFO
	.align		4
.L_800:
        /*0008*/ 	.byte	0x04, 0x17
        /*000a*/ 	.short	(.L_802 - .L_801)
.L_801:
        /*000c*/ 	.word	0x00000000
        /*0010*/ 	.short	0x0000
        /*0012*/ 	.short	0x0000
        /*0014*/ 	.byte	0x00, 0xf0, 0xe1, 0x09


	//----- nvinfo : EIATTR_SPARSE_MMA_MASK
	.align		4
.L_802:
        /*0018*/ 	.byte	0x03, 0x50
        /*001a*/ 	.short	0x0000


	//----- nvinfo : EIATTR_MAXREG_COUNT
	.align		4
        /*001c*/ 	.byte	0x03, 0x1b
        /*001e*/ 	.short	0x00ff


	//----- nvinfo : EIATTR_MERCURY_ISA_VERSION
	.align		4
        /*0020*/ 	.byte	0x03, 0x5f
        /*0022*/ 	.short	0x0101


	//----- nvinfo : EIATTR_EXIT_INSTR_OFFSETS
	.align		4
        /*0024*/ 	.byte	0x04, 0x1c
        /*0026*/ 	.short	(.L_804 - .L_803)


	//   ....[0]....
.L_803:
        /*0028*/ 	.word	0x00000010


	//----- nvinfo : EIATTR_MAX_THREADS
	.align		4
.L_804:
        /*002c*/ 	.byte	0x04, 0x05
        /*002e*/ 	.short	(.L_806 - .L_805)
.L_805:
        /*0030*/ 	.word	0x00000100
        /*0034*/ 	.word	0x00000001
        /*0038*/ 	.word	0x00000001


	//----- nvinfo : EIATTR_CBANK_PARAM_SIZE
	.align		4
.L_806:
        /*003c*/ 	.byte	0x03, 0x19
        /*003e*/ 	.short	0x0278


	//----- nvinfo : EIATTR_PARAM_CBANK
	.align		4
        /*0040*/ 	.byte	0x04, 0x0a
        /*0042*/ 	.short	(.L_808 - .L_807)
	.align		4
.L_807:
        /*0044*/ 	.word	index@(.nv.constant0._ZN7cutlass13device_kernelIN5flash19enable_sm80_to_sm89INS1_16FlashAttnBwdSm80INS1_25CollectiveMainloopBwdSm80ILi2ELi2EN4cute5tupleIJNS5_1CILi64EEENS7_ILi128EEES9_EEENS_6half_tEfNS_4arch4Sm80ELb0ELb1ELb0ELb1ELb0ELb0ELb0ELb0ELi2ELi2ELi2ELi2ELb0EEENS1_24CollectiveEpilogueBwdGQAISA_fSD_Li256ELb1ELb0EEENS1_19SingleTileSchedulerILb1ELb0ELb0ELi128EEEEEEEEEvNT_6ParamsE)
        /*0048*/ 	.short	0x0210
        /*004a*/ 	.short	0x0278


	//----- nvinfo : EIATTR_SW_WAR
	.align		4
.L_808:
        /*004c*/ 	.byte	0x04, 0x36
        /*004e*/ 	.short	(.L_810 - .L_809)
.L_809:
        /*0050*/ 	.word	0x00000008
.L_810:


//--------------------- .nv.info._ZN7cutlass13device_kernelIN5flash19enable_sm80_to_sm89INS1_16FlashAttnBwdSm80INS1_25CollectiveMainloopBwdSm80ILi2ELi2EN4cute5tupleIJNS5_1CILi64EEENS7_ILi128EEES9_EEENS_6half_tEfNS_4arch4Sm80ELb0ELb1ELb0ELb1ELb1ELb0ELb0ELb0ELi2ELi2ELi2ELi2ELb0EEENS1_24CollectiveEpilogueBwdGQAISA_fSD_Li256ELb1ELb1EEENS1_19SingleTileSchedulerILb1ELb0ELb0ELi128EEEEEEEEEvNT_6ParamsE --------------------------
	.section	.nv.info._ZN7cutlass13device_kernelIN5flash19enable_sm80_to_sm89INS1_16FlashAttnBwdSm80INS1_25CollectiveMainloopBwdSm80ILi2ELi2EN4cute5tupleIJNS5_1CILi64EEENS7_ILi128EEES9_EEENS_6half_tEfNS_4arch4Sm80ELb0ELb1ELb0ELb1ELb1ELb0ELb0ELb0ELi2ELi2ELi2ELi2ELb0EEENS1_24CollectiveEpilogueBwdGQAISA_fSD_Li256ELb1ELb1EEENS1_19SingleTileSchedulerILb1ELb0ELb0ELi128EEEEEEEEEvNT_6ParamsE,"",@"SHT_CUDA_INFO"
	.sectionflags	@""
	.align	4


	//----- nvinfo : EIATTR_CUDA_API_VERSION
	.align		4
        /*0000*/ 	.byte	0x04, 0x37
        /*0002*/ 	.short	(.L_812 - .L_811)
.L_811:
        /*0004*/ 	.word	0x00000082


	//----- nvinfo : EIATTR_KPARAM_INFO
	.align		4
.L_812:
        /*0008*/ 	.byte	0x04, 0x17
        /*000a*/ 	.short	(.L_814 - .L_813)
.L_813:
        /*000c*/ 	.word	0x00000000
        /*0010*/ 	.short	0x0000
        /*0012*/ 	.short	0x0000
        /*0014*/ 	.byte	0x00, 0xf0, 0xe1, 0x09


	//----- nvinfo : EIATTR_SPARSE_MMA_MASK
	.align		4
.L_814:
        /*0018*/ 	.byte	0x03, 0x50
        /*001a*/ 	.short	0x0000


	//----- nvinfo : EIATTR_MAXREG_COUNT
	.align		4
        /*001c*/ 	.byte	0x03, 0x1b
        /*001e*/ 	.short	0x00ff


	//----- nvinfo : EIATTR_MERCURY_ISA_VERSION
	.align		4
        /*0020*/ 	.byte	0x03, 0x5f
        /*0022*/ 	.short	0x0101


	//----- nvinfo : EIATTR_EXIT_INSTR_OFFSETS
	.align		4
        /*0024*/ 	.byte	0x04, 0x1c
        /*0026*/ 	.short	(.L_816 - .L_815)


	//   ....[0]....
.L_815:
        /*0028*/ 	.word	0x00000010


	//----- nvinfo : EIATTR_MAX_THREADS
	.align		4
.L_816:
        /*002c*/ 	.byte	0x04, 0x05
        /*002e*/ 	.short	(.L_818 - .L_817)
.L_817:
        /*0030*/ 	.word	0x00000100
        /*0034*/ 	.word	0x00000001
        /*0038*/ 	.word	0x00000001


	//----- nvinfo : EIATTR_CBANK_PARAM_SIZE
	.align		4
.L_818:
        /*003c*/ 	.byte	0x03, 0x19
        /*003e*/ 	.short	0x0278


	//----- nvinfo : EIATTR_PARAM_CBANK
	.align		4
        /*0040*/ 	.byte	0x04, 0x0a
        /*0042*/ 	.short	(.L_820 - .L_819)
	.align		4
.L_819:
        /*0044*/ 	.word	index@(.nv.constant0._ZN7cutlass13device_kernelIN5flash19enable_sm80_to_sm89INS1_16FlashAttnBwdSm80INS1_25CollectiveMainloopBwdSm80ILi2ELi2EN4cute5tupleIJNS5_1CILi64EEENS7_ILi128EEES9_EEENS_6half_tEfNS_4arch4Sm80ELb0ELb1ELb0ELb1ELb1ELb0ELb0ELb0ELi2ELi2ELi2ELi2ELb0EEENS1_24CollectiveEpilogueBwdGQAISA_fSD_Li256ELb1ELb1EEENS1_19SingleTileSchedulerILb1ELb0ELb0ELi128EEEEEEEEEvNT_6ParamsE)
        /*0048*/ 	.short	0x0210
        /*004a*/ 	.short	0x0278


	//----- nvinfo : EIATTR_SW_WAR
	.align		4
.L_820:
        /*004c*/ 	.byte	0x04, 0x36
        /*004e*/ 	.short	(.L_822 - .L_821)
.L_821:
        /*0050*/ 	.word	0x00000008
.L_822:


//--------------------- .nv.info._ZN7cutlass13device_kernelIN5flash19enable_sm80_to_sm89INS1_16FlashAttnBwdSm80INS1_25CollectiveMainloopBwdSm80ILi2ELi2EN4cute5tupleIJNS5_1CILi64EEENS7_ILi128EEES9_EEENS_6half_tEfNS_4arch4Sm80ELb1ELb0ELb0ELb0ELb0ELb0ELb0ELb0ELi2ELi2ELi2ELi2ELb0EEENS1_21CollectiveEpilogueBwdISA_SB_SD_Li256ELb0ELb0ELi4EEENS1_25SingleTileBwdLPTSchedulerILb0ELi128ELb0EEEEEEEEEvNT_6ParamsE --------------------------
	.section	.nv.info._ZN7cutlass13device_kernelIN5flash19enable_sm80_to_sm89INS1_16FlashAttnBwdSm80INS1_25CollectiveMainloopBwdSm80ILi2ELi2EN4cute5tupleIJNS5_1CILi64EEENS7_ILi128EEES9_EEENS_6half_tEfNS_4arch4Sm80ELb1ELb0ELb0ELb0ELb0ELb0ELb0ELb0ELi2ELi2ELi2ELi2ELb0EEENS1_21CollectiveEpilogueBwdISA_SB_SD_Li256ELb0ELb0ELi4EEENS1_25SingleTileBwdLPTSchedulerILb0ELi128ELb0EEEEEEEEEvNT_6ParamsE,"",@"SHT_CUDA_INFO"
	.sectionflags	@""
	.align	4


	//----- nvinfo : EIATTR_CUDA_API_VERSION
	.align		4
        /*0000*/ 	.byte	0x04, 0x37
        /*0002*/ 	.short	(.L_824 - .L_823)
.L_823:
        /*0004*/ 	.word	0x00000082


	//----- nvinfo : EIATTR_KPARAM_INFO
	.align		4
.L_824:
        /*0008*/ 	.byte	0x04, 0x17
        /*000a*/ 	.short	(.L_826 - .L_825)
.L_825:
        /*000c*/ 	.word	0x00000000
        /*0010*/ 	.short	0x0000
        /*0012*/ 	.short	0x0000
        /*0014*/ 	.byte	0x00, 0xf0, 0x21, 0x0a


	//----- nvinfo : EIATTR_SPARSE_MMA_MASK
	.align		4
.L_826:
        /*0018*/ 	.byte	0x03, 0x50
        /*001a*/ 	.short	0x0000


	//----- nvinfo : EIATTR_MAXREG_COUNT
	.align		4
        /*001c*/ 	.byte	0x03, 0x1b
        /*001e*/ 	.short	0x00ff


	//----- nvinfo : EIATTR_MERCURY_ISA_VERSION
	.align		4
        /*0020*/ 	.byte	0x03, 0x5f
        /*0022*/ 	.short	0x0101


	//----- nvinfo : EIATTR_EXIT_INSTR_OFFSETS
	.align		4
        /*0024*/ 	.byte	0x04, 0x1c
        /*0026*/ 	.short	(.L_828 - .L_827)


	//   ....[0]....
.L_827:
        /*0028*/ 	.word	0x00000010


	//----- nvinfo : EIATTR_MAX_THREADS
	.align		4
.L_828:
        /*002c*/ 	.byte	0x04, 0x05
        /*002e*/ 	.short	(.L_830 - .L_829)
.L_829:
        /*0030*/ 	.word	0x00000100
        /*0034*/ 	.word	0x00000001
        /*0038*/ 	.word	0x00000001


	//----- nvinfo : EIATTR_CBANK_PARAM_SIZE
	.align		4
.L_830:
        /*003c*/ 	.byte	0x03, 0x19
        /*003e*/ 	.short	0x0288


	//----- nvinfo : EIATTR_PARAM_CBANK
	.align		4
        /*0040*/ 	.byte	0x04, 0x0a
        /*0042*/ 	.short	(.L_832 - .L_831)
	.align		4
.L_831:
        /*0044*/ 	.word	index@(.nv.constant0._ZN7cutlass13device_kernelIN5flash19enable_sm80_to_sm89INS1_16FlashAttnBwdSm80INS1_25CollectiveMainloopBwdSm80ILi2ELi2EN4cute5tupleIJNS5_1CILi64EEENS7_ILi128EEES9_EEENS_6half_tEfNS_4arch4Sm80ELb1ELb0ELb0ELb0ELb0ELb0ELb0ELb0ELi2ELi2ELi2ELi2ELb0EEENS1_21CollectiveEpilogueBwdISA_SB_SD_Li256ELb0ELb0ELi4EEENS1_25SingleTileBwdLPTSchedulerILb0ELi128ELb0EEEEEEEEEvNT_6ParamsE)
        /*0048*/ 	.short	0x0210
        /*004a*/ 	.short	0x0288


	//----- nvinfo : EIATTR_SW_WAR
	.align		4
.L_832:
        /*004c*/ 	.byte	0x04, 0x36
        /*004e*/ 	.short	(.L_834 - .L_833)
.L_833:
        /*0050*/ 	.word	0x00000008
.L_834:


//--------------------- .nv.info._ZN7cutlass13device_kernelIN5flash19enable_sm80_to_sm89INS1_16FlashAttnBwdSm80INS1_25CollectiveMainloopBwdSm80ILi2ELi2EN4cute5tupleIJNS5_1CILi64EEENS7_ILi128EEES9_EEENS_6half_tEfNS_4arch4Sm80ELb1ELb0ELb0ELb0ELb1ELb0ELb0ELb0ELi2ELi2ELi2ELi2ELb0EEENS1_21CollectiveEpilogueBwdISA_SB_SD_Li256ELb0ELb0ELi4EEENS1_25SingleTileBwdLPTSchedulerILb0ELi128ELb1EEEEEEEEEvNT_6ParamsE --------------------------
	.section	.nv.info._ZN7cutlass13device_kernelIN5flash19enable_sm80_to_sm89INS1_16FlashAttnBwdSm80INS1_25CollectiveMainloopBwdSm80ILi2ELi2EN4cute5tupleIJNS5_1CILi64EEENS7_ILi128EEES9_EEENS_6half_tEfNS_4arch4Sm80ELb1ELb0ELb0ELb0ELb1ELb0ELb0ELb0ELi2ELi2ELi2ELi2ELb0EEENS1_21CollectiveEpilogueBwdISA_SB_SD_Li256ELb0ELb0ELi4EEENS1_25SingleTileBwdLPTSchedulerILb0ELi128ELb1EEEEEEEEEvNT_6ParamsE,"",@"SHT_CUDA_INFO"
	.sectionflags	@""
	.align	4


	//----- nvinfo : EIATTR_CUDA_API_VERSION
	.align		4
        /*0000*/ 	.byte	0x04, 0x37
        /*0002*/ 	.short	(.L_836 - .L_835)
.L_835:
        /*0004*/ 	.word	0x00000082


	//----- nvinfo : EIATTR_KPARAM_INFO
	.align		4
.L_836:
        /*0008*/ 	.byte	0x04, 0x17
        /*000a*/ 	.short	(.L_838 - .L_837)
.L_837:
        /*000c*/ 	.word	0x00000000
        /*0010*/ 	.short	0x0000
        /*0012*/ 	.short	0x0000
        /*0014*/ 	.byte	0x00, 0xf0, 0x21, 0x0a


	//----- nvinfo : EIATTR_SPARSE_MMA_MASK
	.align		4
.L_838:
        /*0018*/ 	.byte	0x03, 0x50
        /*001a*/ 	.short	0x0000


	//----- nvinfo : EIATTR_MAXREG_COUNT
	.align		4
        /*001c*/ 	.byte	0x03, 0x1b
        /*001e*/ 	.short	0x00ff


	//----- nvinfo : EIATTR_MERCURY_ISA_VERSION
	.align		4
        /*0020*/ 	.byte	0x03, 0x5f
        /*0022*/ 	.short	0x0101


	//----- nvinfo : EIATTR_EXIT_INSTR_OFFSETS
	.align		4
        /*0024*/ 	.byte	0x04, 0x1c
        /*0026*/ 	.short	(.L_840 - .L_839)


	//   ....[0]....
.L_839:
        /*0028*/ 	.word	0x00000010


	//----- nvinfo : EIATTR_MAX_THREADS
	.align		4
.L_840:
        /*002c*/ 	.byte	0x04, 0x05
        /*002e*/ 	.short	(.L_842 - .L_841)
.L_841:
        /*0030*/ 	.word	0x00000100
        /*0034*/ 	.word	0x00000001
        /*0038*/ 	.word	0x00000001


	//----- nvinfo : EIATTR_CBANK_PARAM_SIZE
	.align		4
.L_842:
        /*003c*/ 	.byte	0x03, 0x19
        /*003e*/ 	.short	0x0288


	//----- nvinfo : EIATTR_PARAM_CBANK
	.align		4
        /*0040*/ 	.byte	0x04, 0x0a
        /*0042*/ 	.short	(.L_844 - .L_843)
	.align		4
.L_843:
        /*0044*/ 	.word	index@(.nv.constant0._ZN7cutlass13device_kernelIN5flash19enable_sm80_to_sm89INS1_16FlashAttnBwdSm80INS1_25CollectiveMainloopBwdSm80ILi2ELi2EN4cute5tupleIJNS5_1CILi64EEENS7_ILi128EEES9_EEENS_6half_tEfNS_4arch4Sm80ELb1ELb0ELb0ELb0ELb1ELb0ELb0ELb0ELi2ELi2ELi2ELi2ELb0EEENS1_21CollectiveEpilogueBwdISA_SB_SD_Li256ELb0ELb0ELi4EEENS1_25SingleTileBwdLPTSchedulerILb0ELi128ELb1EEEEEEEEEvNT_6ParamsE)
        /*0048*/ 	.short	0x0210
        /*004a*/ 	.short	0x0288


	//----- nvinfo : EIATTR_SW_WAR
	.align		4
.L_844:
        /*004c*/ 	.byte	0x04, 0x36
        /*004e*/ 	.short	(.L_846 - .L_845)
.L_845:
        /*0050*/ 	.word	0x00000008
.L_846:


//--------------------- .nv.info._ZN7cutlass13device_kernelIN5flash19enable_sm80_to_sm89INS1_16FlashAttnBwdSm80INS1_25CollectiveMainloopBwdSm80ILi2ELi2EN4cute5tupleIJNS5_1CILi64EEENS7_ILi128EEES9_EEENS_6half_tEfNS_4arch4Sm80ELb1ELb0ELb0ELb0ELb0ELb0ELb0ELb0ELi2ELi2ELi2ELi2ELb0EEENS1_24CollectiveEpilogueBwdGQAISA_fSD_Li256ELb0ELb0EEENS1_25SingleTileBwdLPTSchedulerILb0ELi128ELb0EEEEEEEEEvNT_6ParamsE --------------------------
	.section	.nv.info._ZN7cutlass13device_kernelIN5flash19enable_sm80_to_sm89INS1_16FlashAttnBwdSm80INS1_25CollectiveMainloopBwdSm80ILi2ELi2EN4cute5tupleIJNS5_1CILi64EEENS7_ILi128EEES9_EEENS_6half_tEfNS_4arch4Sm80ELb1ELb0ELb0ELb0ELb0ELb0ELb0ELb0ELi2ELi2ELi2ELi2ELb0EEENS1_24CollectiveEpilogueBwdGQAISA_fSD_Li256ELb0ELb0EEENS1_25SingleTileBwdLPTSchedulerILb0ELi128ELb0EEEEEEEEEvNT_6ParamsE,"",@"SHT_CUDA_INFO"
	.sectionflags	@""
	.align	4


	//----- nvinfo : EIATTR_CUDA_API_VERSION
	.align		4
        /*0000*/ 	.byte	0x04, 0x37
        /*0002*/ 	.short	(.L_848 - .L_847)
.L_847:
        /*0004*/ 	.word	0x00000082


	//----- nvinfo : EIATTR_KPARAM_INFO
	.align		4
.L_848:
        /*0008*/ 	.byte	0x04, 0x17
        /*000a*/ 	.short	(.L_850 - .L_849)
.L_849:
        /*000c*/ 	.word	0x00000000
        /*0010*/ 	.short	0x0000
        /*0012*/ 	.short	0x0000
        /*0014*/ 	.byte	0x00, 0xf0, 0x41, 0x0a


	//----- nvinfo : EIATTR_SPARSE_MMA_MASK
	.align		4
.L_850:
        /*0018*/ 	.byte	0x03, 0x50
        /*001a*/ 	.short	0x0000


	//----- nvinfo : EIATTR_MAXREG_COUNT
	.align		4
        /*001c*/ 	.byte	0x03, 0x1b
        /*001e*/ 	.short	0x00ff


	//----- nvinfo : EIATTR_MERCURY_ISA_VERSION
	.align		4
        /*0020*/ 	.byte	0x03, 0x5f
        /*0022*/ 	.short	0x0101


	//----- nvinfo : EIATTR_EXIT_INSTR_OFFSETS
	.align		4
        /*0024*/ 	.byte	0x04, 0x1c
        /*0026*/ 	.short	(.L_852 - .L_851)


	//   ....[0]....
.L_851:
        /*0028*/ 	.word	0x00000010


	//----- nvinfo : EIATTR_MAX_THREADS
	.align		4
.L_852:
        /*002c*/ 	.byte	0x04, 0x05
        /*002e*/ 	.short	(.L_854 - .L_853)
.L_853:
        /*0030*/ 	.word	0x00000100
        /*0034*/ 	.word	0x00000001
        /*0038*/ 	.word	0x00000001


	//----- nvinfo : EIATTR_CBANK_PARAM_SIZE
	.align		4
.L_854:
        /*003c*/ 	.byte	0x03, 0x19
        /*003e*/ 	.short	0x0290


	//----- nvinfo : EIATTR_PARAM_CBANK
	.align		4
        /*0040*/ 	.byte	0x04, 0x0a
        /*0042*/ 	.short	(.L_856 - .L_855)
	.align		4
.L_855:
        /*0044*/ 	.word	index@(.nv.constant0._ZN7cutlass13device_kernelIN5flash19enable_sm80_to_sm89INS1_16FlashAttnBwdSm80INS1_25CollectiveMainloopBwdSm80ILi2ELi2EN4cute5tupleIJNS5_1CILi64EEENS7_ILi128EEES9_EEENS_6half_tEfNS_4arch4Sm80ELb1ELb0ELb0ELb0ELb0ELb0ELb0ELb0ELi2ELi2ELi2ELi2ELb0EEENS1_24CollectiveEpilogueBwdGQAISA_fSD_Li256ELb0ELb0EEENS1_25SingleTileBwdLPTSchedulerILb0ELi128ELb0EEEEEEEEEvNT_6ParamsE)
        /*0048*/ 	.short	0x0210
        /*004a*/ 	.short	0x0290


	//----- nvinfo : EIATTR_SW_WAR
	.align		4
.L_856:
        /*004c*/ 	.byte	0x04, 0x36
        /*004e*/ 	.short	(.L_858 - .L_857)
.L_857:
        /*0050*/ 	.word	0x00000008
.L_858:


//--------------------- .nv.info._ZN7cutlass13device_kernelIN5flash19enable_sm80_to_sm89INS1_16FlashAttnBwdSm80INS1_25CollectiveMainloopBwdSm80ILi2ELi2EN4cute5tupleIJNS5_1CILi64EEENS7_ILi128EEES9_EEENS_6half_tEfNS_4arch4Sm80ELb1ELb0ELb0ELb0ELb1ELb0ELb0ELb0ELi2ELi2ELi2ELi2ELb0EEENS1_24CollectiveEpilogueBwdGQAISA_fSD_Li256ELb0ELb1EEENS1_25SingleTileBwdLPTSchedulerILb0ELi128ELb1EEEEEEEEEvNT_6ParamsE --------------------------
	.section	.nv.info._ZN7cutlass13device_kernelIN5flash19enable_sm80_to_sm89INS1_16FlashAttnBwdSm80INS1_25CollectiveMainloopBwdSm80ILi2ELi2EN4cute5tupleIJNS5_1CILi64EEENS7_ILi128EEES9_EEENS_6half_tEfNS_4arch4Sm80ELb1ELb0ELb0ELb0ELb1ELb0ELb0ELb0ELi2ELi2ELi2ELi2ELb0EEENS1_24CollectiveEpilogueBwdGQAISA_fSD_Li256ELb0ELb1EEENS1_25SingleTileBwdLPTSchedulerILb0ELi128ELb1EEEEEEEEEvNT_6ParamsE,"",@"SHT_CUDA_INFO"
	.sectionflags	@""
	.align	4


	//----- nvinfo : EIATTR_CUDA_API_VERSION
	.align		4
        /*0000*/ 	.byte	0x04, 0x37
        /*0002*/ 	.short	(.L_860 - .L_859)
.L_859:
        /*0004*/ 	.word	0x00000082


	//----- nvinfo : EIATTR_KPARAM_INFO
	.align		4
.L_860:
        /*0008*/ 	.byte	0x04, 0x17
        /*000a*/ 	.short	(.L_862 - .L_861)
.L_861:
        /*000c*/ 	.word	0x00000000
        /*0010*/ 	.short	0x0000
        /*0012*/ 	.short	0x0000
        /*0014*/ 	.byte	0x00, 0xf0, 0x41, 0x0a


	//----- nvinfo : EIATTR_SPARSE_MMA_MASK
	.align		4
.L_862:
        /*0018*/ 	.byte	0x03, 0x50
        /*001a*/ 	.short	0x0000


	//----- nvinfo : EIATTR_MAXREG_COUNT
	.align		4
        /*001c*/ 	.byte	0x03, 0x1b
        /*001e*/ 	.short	0x00ff


	//----- nvinfo : EIATTR_MERCURY_ISA_VERSION
	.align		4
        /*0020*/ 	.byte	0x03, 0x5f
        /*0022*/ 	.short	0x0101


	//----- nvinfo : EIATTR_EXIT_INSTR_OFFSETS
	.align		4
        /*0024*/ 	.byte	0x04, 0x1c
        /*0026*/ 	.short	(.L_864 - .L_863)


	//   ....[0]....
.L_863:
        /*0028*/ 	.word	0x00000010


	//----- nvinfo : EIATTR_MAX_THREADS
	.align		4
.L_864:
        /*002c*/ 	.byte	0x04, 0x05
        /*002e*/ 	.short	(.L_866 - .L_865)
.L_865:
        /*0030*/ 	.word	0x00000100
        /*0034*/ 	.word	0x00000001
        /*0038*/ 	.word	0x00000001


	//----- nvinfo : EIATTR_CBANK_PARAM_SIZE
	.align		4
.L_866:
        /*003c*/ 	.byte	0x03, 0x19
        /*003e*/ 	.short	0x0290


	//----- nvinfo : EIATTR_PARAM_CBANK
	.align		4
        /*0040*/ 	.byte	0x04, 0x0a
        /*0042*/ 	.short	(.L_868 - .L_867)
	.align		4
.L_867:
        /*0044*/ 	.word	index@(.nv.constant0._ZN7cutlass13device_kernelIN5flash19enable_sm80_to_sm89INS1_16FlashAttnBwdSm80INS1_25CollectiveMainloopBwdSm80ILi2ELi2EN4cute5tupleIJNS5_1CILi64EEENS7_ILi128EEES9_EEENS_6half_tEfNS_4arch4Sm80ELb1ELb0ELb0ELb0ELb1ELb0ELb0ELb0ELi2ELi2ELi2ELi2ELb0EEENS1_24CollectiveEpilogueBwdGQAISA_fSD_Li256ELb0ELb1EEENS1_25SingleTileBwdLPTSchedulerILb0ELi128ELb1EEEEEEEEEvNT_6ParamsE)
        /*0048*/ 	.short	0x0210
        /*004a*/ 	.short	0x0290


	//----- nvinfo : EIATTR_SW_WAR
	.align		4
.L_868:
        /*004c*/ 	.byte	0x04, 0x36
        /*004e*/ 	.short	(.L_870 - .L_869)
.L_869:
        /*0050*/ 	.word	0x00000008
.L_870:


//--------------------- .nv.info._ZN7cutlass13device_kernelIN5flash22FlashAttnBwdPreprocessIN4cute5tupleIJNS3_1CILi64EEENS5_ILi128EEEEEENS_6half_tEfNS_4arch4Sm80ELb1ELb0EEEEEvNT_6ParamsE --------------------------
	.section	.nv.info._ZN7cutlass13device_kernelIN5flash22FlashAttnBwdPreprocessIN4cute5tupleIJNS3_1CILi64EEENS5_ILi128EEEEEENS_6half_tEfNS_4arch4Sm80ELb1ELb0EEEEEvNT_6ParamsE,"",@"SHT_CUDA_INFO"
	.sectionflags	@""
	.align	4


	//----- nvinfo : EIATTR_CUDA_API_VERSION
	.align		4
        /*0000*/ 	.byte	0x04, 0x37
        /*0002*/ 	.short	(.L_872 - .L_871)
.L_871:
        /*0004*/ 	.word	0x00000082


	//----- nvinfo : EIATTR_KPARAM_INFO
	.align		4
.L_872:
        /*0008*/ 	.byte	0x04, 0x17
        /*000a*/ 	.short	(.L_874 - .L_873)
.L_873:
        /*000c*/ 	.word	0x00000000
        /*0010*/ 	.short	0x0000
        /*0012*/ 	.short	0x0000
        /*0014*/ 	.byte	0x00, 0xf0, 0xc1, 0x03


	//----- nvinfo : EIATTR_SPARSE_MMA_MASK
	.align		4
.L_874:
        /*0018*/ 	.byte	0x03, 0x50
        /*001a*/ 	.short	0x0000


	//----- nvinfo : EIATTR_MAXREG_COUNT
	.align		4
        /*001c*/ 	.byte	0x03, 0x1b
        /*001e*/ 	.short	0x0080


	//----- nvinfo : EIATTR_MERCURY_ISA_VERSION
	.align		4
        /*0020*/ 	.byte	0x03, 0x5f
        /*0022*/ 	.short	0x0101


	//----- nvinfo : EIATTR_COOP_GROUP_MASK_REGIDS
	.align		4
        /*0024*/ 	.byte	0x04, 0x29
        /*0026*/ 	.short	(.L_876 - .L_875)


	//   ....[0]....
.L_875:
        /*0028*/ 	.word	0xffffffff


	//   ....[1]....
        /*002c*/ 	.word	0xffffffff


	//   ....[2]....
        /*0030*/ 	.word	0xffffffff


	//   ....[3]....
        /*0034*/ 	.word	0xffffffff


	//   ....[4]....
        /*0038*/ 	.word	0xffffffff


	//   ....[5]....
        /*003c*/ 	.word	0xffffffff


	//   ....[6]....
        /*0040*/ 	.word	0xffffffff


	//   ....[7]....
        /*0044*/ 	.word	0xffffffff


	//   ....[8]....
        /*0048*/ 	.word	0xffffffff


	//   ....[9]....
        /*004c*/ 	.word	0xffffffff


	//   ....[10]....
        /*0050*/ 	.word	0xffffffff


	//   ....[11]....
        /*0054*/ 	.word	0xffffffff


	//   ....[12]....
        /*0058*/ 	.word	0xffffffff


	//   ....[13]....
        /*005c*/ 	.word	0xffffffff


	//   ....[14]....
        /*0060*/ 	.word	0xffffffff


	//   ....[15]....
        /*0064*/ 	.word	0xffffffff


	//----- nvinfo : EIATTR_COOP_GROUP_INSTR_OFFSETS
	.align		4
.L_876:
        /*0068*/ 	.byte	0x04, 0x28
        /*006a*/ 	.short	(.L_878 - .L_877)


	//   ....[0]....
.L_877:
        /*006c*/ 	.word	0x00001120


	//   ....[1]....
        /*0070*/ 	.word	0x00001130


	//   ....[2]....
        /*0074*/ 	.word	0x00001140


	//   ....[3]....
        /*0078*/ 	.word	0x00001150


	//   ....[4]....
        /*007c*/ 	.word	0x000011a0


	//   ....[5]....
        /*0080*/ 	.word	0x000011b0


	//   ....[6]....
        /*0084*/ 	.word	0x000011c0


	//   ....[7]....
        /*0088*/ 	.word	0x000011d0


	//   ....[8]....
        /*008c*/ 	.word	0x00001220


	//   ....[9]....
        /*0090*/ 	.word	0x00001230


	//   ....[10]....
        /*0094*/ 	.word	0x00001240


	//   ....[11]....
        /*0098*/ 	.word	0x00001250


	//   ....[12]....
        /*009c*/ 	.word	0x000012a0


	//   ....[13]....
        /*00a0*/ 	.word	0x000012c0


	//   ....[14]....
        /*00a4*/ 	.word	0x000012d0


	//   ....[15]....
        /*00a8*/ 	.word	0x000012f0


	//----- nvinfo : EIATTR_EXIT_INSTR_OFFSETS
	.align		4
.L_878:
        /*00ac*/ 	.byte	0x04, 0x1c
        /*00ae*/ 	.short	(.L_880 - .L_879)


	//   ....[0]....
.L_879:
        /*00b0*/ 	.word	0x000018b0


	//   ....[1]....
        /*00b4*/ 	.word	0x00001930


	//----- nvinfo : EIATTR_MAX_THREADS
	.align		4
.L_880:
        /*00b8*/ 	.byte	0x04, 0x05
        /*00ba*/ 	.short	(.L_882 - .L_881)
.L_881:
        /*00bc*/ 	.word	0x00000100
        /*00c0*/ 	.word	0x00000001
        /*00c4*/ 	.word	0x00000001


	//----- nvinfo : EIATTR_CRS_STACK_SIZE
	.align		4
.L_882:
        /*00c8*/ 	.byte	0x04, 0x1e
        /*00ca*/ 	.short	(.L_884 - .L_883)
.L_883:
        /*00cc*/ 	.word	0x00000000


	//----- nvinfo : EIATTR_CBANK_PARAM_SIZE
	.align		4
.L_884:
        /*00d0*/ 	.byte	0x03, 0x19
        /*00d2*/ 	.short	0x00f0


	//----- nvinfo : EIATTR_PARAM_CBANK
	.align		4
        /*00d4*/ 	.byte	0x04, 0x0a
        /*00d6*/ 	.short	(.L_886 - .L_885)
	.align		4
.L_885:
        /*00d8*/ 	.word	index@(.nv.constant0._ZN7cutlass13device_kernelIN5flash22FlashAttnBwdPreprocessIN4cute5tupleIJNS3_1CILi64EEENS5_ILi128EEEEEENS_6half_tEfNS_4arch4Sm80ELb1ELb0EEEEEvNT_6ParamsE)
        /*00dc*/ 	.short	0x0210
        /*00de*/ 	.short	0x00f0


	//----- nvinfo : EIATTR_SW_WAR
	.align		4
.L_886:
        /*00e0*/ 	.byte	0x04, 0x36
        /*00e2*/ 	.short	(.L_888 - .L_887)
.L_887:
        /*00e4*/ 	.word	0x00000008
.L_888:


//--------------------- .nv.info._ZN7cutlass13device_kernelIN5flash19enable_sm80_to_sm89INS1_16FlashAttnBwdSm80INS1_25CollectiveMainloopBwdSm80ILi2ELi2EN4cute5tupleIJNS5_1CILi64EEENS7_ILi128EEES9_EEENS_6half_tEfNS_4arch4Sm80ELb1ELb0ELb0ELb1ELb0ELb0ELb0ELb0ELi2ELi2ELi2ELi2ELb0EEENS1_21CollectiveEpilogueBwdISA_SB_SD_Li256ELb1ELb0ELi4EEENS1_25SingleTileBwdLPTSchedulerILb1ELi128ELb0EEEEEEEEEvNT_6ParamsE --------------------------
	.section	.nv.info._ZN7cutlass13device_kernelIN5flash19enable_sm80_to_sm89INS1_16FlashAttnBwdSm80INS1_25CollectiveMainloopBwdSm80ILi2ELi2EN4cute5tupleIJNS5_1CILi64EEENS7_ILi128EEES9_EEENS_6half_tEfNS_4arch4Sm80ELb1ELb0ELb0ELb1ELb0ELb0ELb0ELb0ELi2ELi2ELi2ELi2ELb0EEENS1_21CollectiveEpilogueBwdISA_SB_SD_Li256ELb1ELb0ELi4EEENS1_25SingleTileBwdLPTSchedulerILb1ELi128ELb0EEEEEEEEEvNT_6ParamsE,"",@"SHT_CUDA_INFO"
	.sectionflags	@""
	.align	4


	//----- nvinfo : EIATTR_CUDA_API_VERSION
	.align		4
        /*0000*/ 	.byte	0x04, 0x37
        /*0002*/ 	.short	(.L_890 - .L_889)
.L_889:
        /*0004*/ 	.word	0x00000082


	//----- nvinfo : EIATTR_KPARAM_INFO
	.align		4
.L_890:
        /*0008*/ 	.byte	0x04, 0x17
        /*000a*/ 	.short	(.L_892 - .L_891)
.L_891:
        /*000c*/ 	.word	0x00000000
        /*0010*/ 	.short	0x0000
        /*0012*/ 	.short	0x0000
        /*0014*/ 	.byte	0x00, 0xf0, 0x21, 0x0a


	//----- nvinfo : EIATTR_SPARSE_MMA_MASK
	.align		4
.L_892:
        /*0018*/ 	.byte	0x03, 0x50
        /*001a*/ 	.short	0x0000


	//----- nvinfo : EIATTR_MAXREG_COUNT
	.align		4
        /*001c*/ 	.byte	0x03, 0x1b
        /*001e*/ 	.short	0x00ff


	//----- nvinfo : EIATTR_MERCURY_ISA_VERSION
	.align		4
        /*0020*/ 	.byte	0x03, 0x5f
        /*0022*/ 	.short	0x0101


	//----- nvinfo : EIATTR_EXIT_INSTR_OFFSETS
	.align		4
        /*0024*/ 	.byte	0x04, 0x1c
        /*0026*/ 	.short	(.L_894 - .L_893)


	//   ....[0]....
.L_893:
        /*0028*/ 	.word	0x00000010


	//----- nvinfo : EIATTR_MAX_THREADS
	.align		4
.L_894:
        /*002c*/ 	.byte	0x04, 0x05
        /*002e*/ 	.short	(.L_896 - .L_895)
.L_895:
        /*0030*/ 	.word	0x00000100
        /*0034*/ 	.word	0x00000001
        /*0038*/ 	.word	0x00000001


	//----- nvinfo : EIATTR_CBANK_PARAM_SIZE
	.align		4
.L_896:
        /*003c*/ 	.byte	0x03, 0x19
        /*003e*/ 	.short	0x0288


	//----- nvinfo : EIATTR_PARAM_CBANK
	.align		4
        /*0040*/ 	.byte	0x04, 0x0a
        /*0042*/ 	.short	(.L_898 - .L_897)
	.align		4
.L_897:
        /*0044*/ 	.word	index@(.nv.constant0._ZN7cutlass13device_kernelIN5flash19enable_sm80_to_sm89INS1_16FlashAttnBwdSm80INS1_25CollectiveMainloopBwdSm80ILi2ELi2EN4cute5tupleIJNS5_1CILi64EEENS7_ILi128EEES9_EEENS_6half_tEfNS_4arch4Sm80ELb1ELb0ELb0ELb1ELb0ELb0ELb0ELb0ELi2ELi2ELi2ELi2ELb0EEENS1_21CollectiveEpilogueBwdISA_SB_SD_Li256ELb1ELb0ELi4EEENS1_25SingleTileBwdLPTSchedulerILb1ELi128ELb0EEEEEEEEEvNT_6ParamsE)
        /*0048*/ 	.short	0x0210
        /*004a*/ 	.short	0x0288


	//----- nvinfo : EIATTR_SW_WAR
	.align		4
.L_898:
        /*004c*/ 	.byte	0x04, 0x36
        /*004e*/ 	.short	(.L_900 - .L_899)
.L_899:
        /*0050*/ 	.word	0x00000008
.L_900:


//--------------------- .nv.info._ZN7cutlass13device_kernelIN5flash19enable_sm80_to_sm89INS1_16FlashAttnBwdSm80INS1_25CollectiveMainloopBwdSm80ILi2ELi2EN4cute5tupleIJNS5_1CILi64EEENS7_ILi128EEES9_EEENS_6half_tEfNS_4arch4Sm80ELb1ELb0ELb0ELb1ELb1ELb0ELb0ELb0ELi2ELi2ELi2ELi2ELb0EEENS1_21CollectiveEpilogueBwdISA_SB_SD_Li256ELb1ELb0ELi4EEENS1_25SingleTileBwdLPTSchedulerILb1ELi128ELb1EEEEEEEEEvNT_6ParamsE --------------------------
	.section	.nv.info._ZN7cutlass13device_kernelIN5flash19enable_sm80_to_sm89INS1_16FlashAttnBwdSm80INS1_25CollectiveMainloopBwdSm80ILi2ELi2EN4cute5tupleIJNS5_1CILi64EEENS7_ILi128EEES9_EEENS_6half_tEfNS_4arch4Sm80ELb1ELb0ELb0ELb1ELb1ELb0ELb0ELb0ELi2ELi2ELi2ELi2ELb0EEENS1_21CollectiveEpilogueBwdISA_SB_SD_Li256ELb1ELb0ELi4EEENS1_25SingleTileBwdLPTSchedulerILb1ELi128ELb1EEEEEEEEEvNT_6ParamsE,"",@"SHT_CUDA_INFO"
	.sectionflags	@""
	.align	4


	//----- nvinfo : EIATTR_CUDA_API_VERSION
	.align		4
        /*0000*/ 	.byte	0x04, 0x37
        /*0002*/ 	.short	(.L_902 - .L_901)
.L_901:
        /*0004*/ 	.word	0x00000082


	//----- nvinfo : EIATTR_KPARAM_INFO
	.align		4
.L_902:
        /*0008*/ 	.byte	0x04, 0x17
        /*000a*/ 	.short	(.L_904 - .L_903)
.L_903:
        /*000c*/ 	.word	0x00000000
        /*0010*/ 	.short	0x0000
        /*0012*/ 	.short	0x0000
        /*0014*/ 	.byte	0x00, 0xf0, 0x21, 0x0a


	//----- nvinfo : EIATTR_SPARSE_MMA_MASK
	.align		4
.L_904:
        /*0018*/ 	.byte	0x03, 0x50
        /*001a*/ 	.short	0x0000


	//----- nvinfo : EIATTR_MAXREG_COUNT
	.align		4
        /*001c*/ 	.byte	0x03, 0x1b
        /*001e*/ 	.short	0x00ff


	//----- nvinfo : EIATTR_MERCURY_ISA_VERSION
	.align		4
        /*0020*/ 	.byte	0x03, 0x5f
        /*0022*/ 	.short	0x0101


	//----- nvinfo : EIATTR_EXIT_INSTR_OFFSETS
	.align		4
        /*0024*/ 	.byte	0x04, 0x1c
        /*0026*/ 	.short	(.L_906 - .L_905)


	//   ....[0]....
.L_905:
        /*0028*/ 	.word	0x00000010


	//----- nvinfo : EIATTR_MAX_THREADS
	.align		4
.L_906:
        /*002c*/ 	.byte	0x04, 0x05
        /*002e*/ 	.short	(.L_908 - .L_907)
.L_907:
        /*0030*/ 	.word	0x00000100
        /*0034*/ 	.word	0x00000001
        /*0038*/ 	.word	0x00000001


	//----- nvinfo : EIATTR_CBANK_PARAM_SIZE
	.align		4
.L_908:
        /*003c*/ 	.byte	0x03, 0x19
        /*003e*/ 	.short	0x0288


	//----- nvinfo : EIATTR_PARAM_CBANK
	.align		4
        /*0040*/ 	.byte	0x04, 0x0a
        /*0042*/ 	.short	(.L_910 - .L_909)
	.align		4
.L_909:
        /*0044*/ 	.word	index@(.nv.constant0._ZN7cutlass13device_kernelIN5flash19enable_sm80_to_sm89INS1_16FlashAttnBwdSm80INS1_25CollectiveMainloopBwdSm80ILi2ELi2EN4cute5tupleIJNS5_1CILi64EEENS7_ILi128EEES9_EEENS_6half_tEfNS_4arch4Sm80ELb1ELb0ELb0ELb1ELb1ELb0ELb0ELb0ELi2ELi2ELi2ELi2ELb0EEENS1_21CollectiveEpilogueBwdISA_SB_SD_Li256ELb1ELb0ELi4EEENS1_25SingleTileBwdLPTSchedulerILb1ELi128ELb1EEEEEEEEEvNT_6ParamsE)
        /*0048*/ 	.short	0x0210
        /*004a*/ 	.short	0x0288


	//----- nvinfo : EIATTR_SW_WAR
	.align		4
.L_910:
        /*004c*/ 	.byte	0x04, 0x36
        /*004e*/ 	.short	(.L_912 - .L_911)
.L_911:
        /*0050*/ 	.word	0x00000008
.L_912:


//--------------------- .nv.info._ZN7cutlass13device_kernelIN5flash19enable_sm80_to_sm89INS1_16FlashAttnBwdSm80INS1_25CollectiveMainloopBwdSm80ILi2ELi2EN4cute5tupleIJNS5_1CILi64EEENS7_ILi128EEES9_EEENS_6half_tEfNS_4arch4Sm80ELb1ELb0ELb0ELb1ELb0ELb0ELb0ELb0ELi2ELi2ELi2ELi2ELb0EEENS1_24CollectiveEpilogueBwdGQAISA_fSD_Li256ELb1ELb0EEENS1_25SingleTileBwdLPTSchedulerILb1ELi128ELb0EEEEEEEEEvNT_6ParamsE --------------------------
	.section	.nv.info._ZN7cutlass13device_kernelIN5flash19enable_sm80_to_sm89INS1_16FlashAttnBwdSm80INS1_25CollectiveMainloopBwdSm80ILi2ELi2EN4cute5tupleIJNS5_1CILi64EEENS7_ILi128EEES9_EEENS_6half_tEfNS_4arch4Sm80ELb1ELb0ELb0ELb1ELb0ELb0ELb0ELb0ELi2ELi2ELi2ELi2ELb0EEENS1_24CollectiveEpilogueBwdGQAISA_fSD_Li256ELb1ELb0EEENS1_25SingleTileBwdLPTSchedulerILb1ELi128ELb0EEEEEEEEEvNT_6ParamsE,"",@"SHT_CUDA_INFO"
	.sectionflags	@""
	.align	4


	//----- nvinfo : EIATTR_CUDA_API_VERSION
	.align		4
        /*0000*/ 	.byte	0x04, 0x37
        /*0002*/ 	.short	(.L_914 - .L_913)
.L_913:
        /*0004*/ 	.word	0x00000082


	//----- nvinfo : EIATTR_KPARAM_INFO
	.align		4
.L_914:
        /*0008*/ 	.byte	0x04, 0x17
        /*000a*/ 	.short	(.L_916 - .L_915)
.L_915:
        /*000c*/ 	.word	0x00000000
        /*0010*/ 	.short	0x0000
        /*0012*/ 	.short	0x0000
        /*0014*/ 	.byte	0x00, 0xf0, 0x41, 0x0a


	//----- nvinfo : EIATTR_SPARSE_MMA_MASK
	.align		4
.L_916:
        /*0018*/ 	.byte	0x03, 0x50
        /*001a*/ 	.short	0x0000


	//----- nvinfo : EIATTR_MAXREG_COUNT
	.align		4
        /*001c*/ 	.byte	0x03, 0x1b
        /*001e*/ 	.short	0x00ff


	//----- nvinfo : EIATTR_MERCURY_ISA_VERSION
	.align		4
        /*0020*/ 	.byte	0x03, 0x5f
        /*0022*/ 	.short	0x0101


	//----- nvinfo : EIATTR_EXIT_INSTR_OFFSETS
	.align		4
        /*0024*/ 	.byte	0x04, 0x1c
        /*0026*/ 	.short	(.L_918 - .L_917)


	//   ....[0]....
.L_917:
        /*0028*/ 	.word	0x00000010


	//----- nvinfo : EIATTR_MAX_THREADS
	.align		4
.L_918:
        /*002c*/ 	.byte	0x04, 0x05
        /*002e*/ 	.short	(.L_920 - .L_919)
.L_919:
        /*0030*/ 	.word	0x00000100
        /*0034*/ 	.word	0x00000001
        /*0038*/ 	.word	0x00000001


	//----- nvinfo : EIATTR_CBANK_PARAM_SIZE
	.align		4
.L_920:
        /*003c*/ 	.byte	0x03, 0x19
        /*003e*/ 	.short	0x0290


	//----- nvinfo : EIATTR_PARAM_CBANK
	.align		4
        /*0040*/ 	.byte	0x04, 0x0a
        /*0042*/ 	.short	(.L_922 - .L_921)
	.align		4
.L_921:
        /*0044*/ 	.word	index@(.nv.constant0._ZN7cutlass13device_kernelIN5flash19enable_sm80_to_sm89INS1_16FlashAttnBwdSm80INS1_25CollectiveMainloopBwdSm80ILi2ELi2EN4cute5tupleIJNS5_1CILi64EEENS7_ILi128EEES9_EEENS_6half_tEfNS_4arch4Sm80ELb1ELb0ELb0ELb1ELb0ELb0ELb0ELb0ELi2ELi2ELi2ELi2ELb0EEENS1_24CollectiveEpilogueBwdGQAISA_fSD_Li256ELb1ELb0EEENS1_25SingleTileBwdLPTSchedulerILb1ELi128ELb0EEEEEEEEEvNT_6ParamsE)
        /*0048*/ 	.short	0x0210
        /*004a*/ 	.short	0x0290


	//----- nvinfo : EIATTR_SW_WAR
	.align		4
.L_922:
        /*004c*/ 	.byte	0x04, 0x36
        /*004e*/ 	.short	(.L_924 - .L_923)
.L_923:
        /*0050*/ 	.word	0x00000008
.L_924:


//--------------------- .nv.info._ZN7cutlass13device_kernelIN5flash32FlashAttnBwdPostprocessConvertdQIN4cute5tupleIJNS3_1CILi128EEES6_EEENS_6half_tEfNS_4arch4Sm80ELi256ENS3_8TiledMMAINS3_8MMA_AtomIJNS3_28SM80_16x8x16_F32F16F16F32_TNEEEENS3_6LayoutINS4_IJNS5_ILi2EEENS5_ILi4EEENS5_ILi1EEEEEENS4_IJSI_SG_NS5_ILi0EEEEEEEENS4_IJNS5_ILi32EEENS5_ILi64EEENS5_ILi16EEEEEEEELb0EEEEEvNT_6ParamsE --------------------------
	.section	.nv.info._ZN7cutlass13device_kernelIN5flash32FlashAttnBwdPostprocessConvertdQIN4cute5tupleIJNS3_1CILi128EEES6_EEENS_6half_tEfNS_4arch4Sm80ELi256ENS3_8TiledMMAINS3_8MMA_AtomIJNS3_28SM80_16x8x16_F32F16F16F32_TNEEEENS3_6LayoutINS4_IJNS5_ILi2EEENS5_ILi4EEENS5_ILi1EEEEEENS4_IJSI_SG_NS5_ILi0EEEEEEEENS4_IJNS5_ILi32EEENS5_ILi64EEENS5_ILi16EEEEEEEELb0EEEEEvNT_6ParamsE,"",@"SHT_CUDA_INFO"
	.sectionflags	@""
	.align	4


	//----- nvinfo : EIATTR_CUDA_API_VERSION
	.align		4
        /*0000*/ 	.byte	0x04, 0x37
        /*0002*/ 	.short	(.L_926 - .L_925)
.L_925:
        /*0004*/ 	.word	0x00000082


	//----- nvinfo : EIATTR_KPARAM_INFO
	.align		4
.L_926:
        /*0008*/ 	.byte	0x04, 0x17
        /*000a*/ 	.short	(.L_928 - .L_927)
.L_927:
        /*000c*/ 	.word	0x00000000
        /*0010*/ 	.short	0x0000
        /*0012*/ 	.short	0x0000
        /*0014*/ 	.byte	0x00, 0xf0, 0xc1, 0x01


	//----- nvinfo : EIATTR_SPARSE_MMA_MASK
	.align		4
.L_928:
        /*0018*/ 	.byte	0x03, 0x50
        /*001a*/ 	.short	0x0000


	//----- nvinfo : EIATTR_MAXREG_COUNT
	.align		4
        /*001c*/ 	.byte	0x03, 0x1b
        /*001e*/ 	.short	0x0080


	//----- nvinfo : EIATTR_NUM_BARRIERS
	.align		4
        /*0020*/ 	.byte	0x02, 0x4c
        /*0022*/ 	.byte	0x01
	.zero		1


	//----- nvinfo : EIATTR_MERCURY_ISA_VERSION
	.align		4
        /*0024*/ 	.byte	0x03, 0x5f
        /*0026*/ 	.short	0x0101


	//----- nvinfo : EIATTR_EXIT_INSTR_OFFSETS
	.align		4
        /*0028*/ 	.byte	0x04, 0x1c
        /*002a*/ 	.short	(.L_930 - .L_929)


	//   ....[0]....
.L_929:
        /*002c*/ 	.word	0x000001b0


	//   ....[1]....
        /*0030*/ 	.word	0x00001f80


	//   ....[2]....
        /*0034*/ 	.word	0x00002060


	//----- nvinfo : EIATTR_MAX_THREADS
	.align		4
.L_930:
        /*0038*/ 	.byte	0x04, 0x05
        /*003a*/ 	.short	(.L_932 - .L_931)
.L_931:
        /*003c*/ 	.word	0x00000100
        /*0040*/ 	.word	0x00000001
        /*0044*/ 	.word	0x00000001


	//----- nvinfo : EIATTR_CRS_STACK_SIZE
	.align		4
.L_932:
        /*0048*/ 	.byte	0x04, 0x1e
        /*004a*/ 	.short	(.L_934 - .L_933)
.L_933:
        /*004c*/ 	.word	0x00000000


	//----- nvinfo : EIATTR_CBANK_PARAM_SIZE
	.align		4
.L_934:
        /*0050*/ 	.byte	0x03, 0x19
        /*0052*/ 	.short	0x0070


	//----- nvinfo : EIATTR_PARAM_CBANK
	.align		4
        /*0054*/ 	.byte	0x04, 0x0a
        /*0056*/ 	.short	(.L_936 - .L_935)
	.align		4
.L_935:
        /*0058*/ 	.word	index@(.nv.constant0._ZN7cutlass13device_kernelIN5flash32FlashAttnBwdPostprocessConvertdQIN4cute5tupleIJNS3_1CILi128EEES6_EEENS_6half_tEfNS_4arch4Sm80ELi256ENS3_8TiledMMAINS3_8MMA_AtomIJNS3_28SM80_16x8x16_F32F16F16F32_TNEEEENS3_6LayoutINS4_IJNS5_ILi2EEENS5_ILi4EEENS5_ILi1EEEEEENS4_IJSI_SG_NS5_ILi0EEEEEEEENS4_IJNS5_ILi32EEENS5_ILi64EEENS5_ILi16EEEEEEEELb0EEEEEvNT_6ParamsE)
        /*005c*/ 	.short	0x0210
        /*005e*/ 	.short	0x0070


	//----- nvinfo : EIATTR_SW_WAR
	.align		4
.L_936:
        /*0060*/ 	.byte	0x04, 0x36
        /*0062*/ 	.short	(.L_938 - .L_937)
.L_937:
        /*0064*/ 	.word	0x00000008
.L_938:


//--------------------- .nv.info._ZN7cutlass13device_kernelIN5flash32FlashAttnBwdPostprocessConvertdQIN4cute5tupleIJNS3_1CILi64EEENS5_ILi128EEEEEENS_6half_tEfNS_4arch4Sm80ELi256ENS3_8TiledMMAINS3_8MMA_AtomIJNS3_28SM80_16x8x16_F32F16F16F32_TNEEEENS3_6LayoutINS4_IJNS5_ILi2EEENS5_ILi4EEENS5_ILi1EEEEEENS4_IJSJ_SH_NS5_ILi0EEEEEEEENS4_IJNS5_ILi32EEES6_NS5_ILi16EEEEEEEELb0EEEEEvNT_6ParamsE --------------------------
	.section	.nv.info._ZN7cutlass13device_kernelIN5flash32FlashAttnBwdPostprocessConvertdQIN4cute5tupleIJNS3_1CILi64EEENS5_ILi128EEEEEENS_6half_tEfNS_4arch4Sm80ELi256ENS3_8TiledMMAINS3_8MMA_AtomIJNS3_28SM80_16x8x16_F32F16F16F32_TNEEEENS3_6LayoutINS4_IJNS5_ILi2EEENS5_ILi4EEENS5_ILi1EEEEEENS4_IJSJ_SH_NS5_ILi0EEEEEEEENS4_IJNS5_ILi32EEES6_NS5_ILi16EEEEEEEELb0EEEEEvNT_6ParamsE,"",@"SHT_CUDA_INFO"
	.sectionflags	@""
	.align	4


	//----- nvinfo : EIATTR_CUDA_API_VERSION
	.align		4
        /*0000*/ 	.byte	0x04, 0x37
        /*0002*/ 	.short	(.L_940 - .L_939)
.L_939:
        /*0004*/ 	.word	0x00000082


	//----- nvinfo : EIATTR_KPARAM_INFO
	.align		4
.L_940:
        /*0008*/ 	.byte	0x04, 0x17
        /*000a*/ 	.short	(.L_942 - .L_941)
.L_941:
        /*000c*/ 	.word	0x00000000
        /*0010*/ 	.short	0x0000
        /*0012*/ 	.short	0x0000
        /*0014*/ 	.byte	0x00, 0xf0, 0xc1, 0x01


	//----- nvinfo : EIATTR_SPARSE_MMA_MASK
	.align		4
.L_942:
        /*0018*/ 	.byte	0x03, 0x50
        /*001a*/ 	.short	0x0000


	//----- nvinfo : EIATTR_MAXREG_COUNT
	.align		4
        /*001c*/ 	.byte	0x03, 0x1b
        /*001e*/ 	.short	0x0080


	//----- nvinfo : EIATTR_NUM_BARRIERS
	.align		4
        /*0020*/ 	.byte	0x02, 0x4c
        /*0022*/ 	.byte	0x01
	.zero		1


	//----- nvinfo : EIATTR_MERCURY_ISA_VERSION
	.align		4
        /*0024*/ 	.byte	0x03, 0x5f
        /*0026*/ 	.short	0x0101


	//----- nvinfo : EIATTR_EXIT_INSTR_OFFSETS
	.align		4
        /*0028*/ 	.byte	0x04, 0x1c
        /*002a*/ 	.short	(.L_944 - .L_943)


	//   ....[0]....
.L_943:
        /*002c*/ 	.word	0x000001b0


	//   ....[1]....
        /*0030*/ 	.word	0x000013c0


	//   ....[2]....
        /*0034*/ 	.word	0x000014a0


	//----- nvinfo : EIATTR_MAX_THREADS
	.align		4
.L_944:
        /*0038*/ 	.byte	0x04, 0x05
        /*003a*/ 	.short	(.L_946 - .L_945)
.L_945:
        /*003c*/ 	.word	0x00000100
        /*0040*/ 	.word	0x00000001
        /*0044*/ 	.word	0x00000001


	//----- nvinfo : EIATTR_CRS_STACK_SIZE
	.align		4
.L_946:
        /*0048*/ 	.byte	0x04, 0x1e
        /*004a*/ 	.short	(.L_948 - .L_947)
.L_947:
        /*004c*/ 	.word	0x00000000


	//----- nvinfo : EIATTR_CBANK_PARAM_SIZE
	.align		4
.L_948:
        /*0050*/ 	.byte	0x03, 0x19
        /*0052*/ 	.short	0x0070


	//----- nvinfo : EIATTR_PARAM_CBANK
	.align		4
        /*0054*/ 	.byte	0x04, 0x0a
        /*0056*/ 	.short	(.L_950 - .L_949)
	.align		4
.L_949:
        /*0058*/ 	.word	index@(.nv.constant0._ZN7cutlass13device_kernelIN5flash32FlashAttnBwdPostprocessConvertdQIN4cute5tupleIJNS3_1CILi64EEENS5_ILi128EEEEEENS_6half_tEfNS_4arch4Sm80ELi256ENS3_8TiledMMAINS3_8MMA_AtomIJNS3_28SM80_16x8x16_F32F16F16F32_TNEEEENS3_6LayoutINS4_IJNS5_ILi2EEENS5_ILi4EEENS5_ILi1EEEEEENS4_IJSJ_SH_NS5_ILi0EEEEEEEENS4_IJNS5_ILi32EEES6_NS5_ILi16EEEEEEEELb0EEEEEvNT_6ParamsE)
        /*005c*/ 	.short	0x0210
        /*005e*/ 	.short	0x0070


	//----- nvinfo : EIATTR_SW_WAR
	.align		4
.L_950:
        /*0060*/ 	.byte	0x04, 0x36
        /*0062*/ 	.short	(.L_952 - .L_951)
.L_951:
        /*0064*/ 	.word	0x00000008
.L_952:


//--------------------- .nv.info._ZN7cutlass13device_kernelIN5flash19enable_sm80_to_sm89INS1_16FlashAttnBwdSm80INS1_25CollectiveMainloopBwdSm80ILi2ELi2EN4cute5tupleIJNS5_1CILi64EEENS7_ILi128EEES9_EEENS_6half_tEfNS_4arch4Sm80ELb1ELb0ELb0ELb1ELb1ELb0ELb0ELb0ELi2ELi2ELi2ELi2ELb0EEENS1_24CollectiveEpilogueBwdGQAISA_fSD_Li256ELb1ELb1EEENS1_25SingleTileBwdLPTSchedulerILb1ELi128ELb1EEEEEEEEEvNT_6ParamsE --------------------------
	.section	.nv.info._ZN7cutlass13device_kernelIN5flash19enable_sm80_to_sm89INS1_16FlashAttnBwdSm80INS1_25CollectiveMainloopBwdSm80ILi2ELi2EN4cute5tupleIJNS5_1CILi64EEENS7_ILi128EEES9_EEENS_6half_tEfNS_4arch4Sm80ELb1ELb0ELb0ELb1ELb1ELb0ELb0ELb0ELi2ELi2ELi2ELi2ELb0EEENS1_24CollectiveEpilogueBwdGQAISA_fSD_Li256ELb1ELb1EEENS1_25SingleTileBwdLPTSchedulerILb1ELi128ELb1EEEEEEEEEvNT_6ParamsE,"",@"SHT_CUDA_INFO"
	.sectionflags	@""
	.align	4


	//----- nvinfo : EIATTR_CUDA_API_VERSION
	.align		4
        /*0000*/ 	.byte	0x04, 0x37
        /*0002*/ 	.short	(.L_954 - .L_953)
.L_953:
        /*0004*/ 	.word	0x00000082


	//----- nvinfo : EIATTR_KPARAM_INFO
	.align		4
.L_954:
        /*0008*/ 	.byte	0x04, 0x17
        /*000a*/ 	.short	(.L_956 - .L_955)
.L_955:
        /*000c*/ 	.word	0x00000000
        /*0010*/ 	.short	0x0000
        /*0012*/ 	.short	0x0000
        /*0014*/ 	.byte	0x00, 0xf0, 0x41, 0x0a


	//----- nvinfo : EIATTR_SPARSE_MMA_MASK
	.align		4
.L_956:
        /*0018*/ 	.byte	0x03, 0x50
        /*001a*/ 	.short	0x0000


	//----- nvinfo : EIATTR_MAXREG_COUNT
	.align		4
        /*001c*/ 	.byte	0x03, 0x1b
        /*001e*/ 	.short	0x00ff


	//----- nvinfo : EIATTR_MERCURY_ISA_VERSION
	.align		4
        /*0020*/ 	.byte	0x03, 0x5f
        /*0022*/ 	.short	0x0101


	//----- nvinfo : EIATTR_EXIT_INSTR_OFFSETS
	.align		4
        /*0024*/ 	.byte	0x04, 0x1c
        /*0026*/ 	.short	(.L_958 - .L_957)


	//   ....[0]....
.L_957:
        /*0028*/ 	.word	0x00000010


	//----- nvinfo : EIATTR_MAX_THREADS
	.align		4
.L_958:
        /*002c*/ 	.byte	0x04, 0x05
        /*002e*/ 	.short	(.L_960 - .L_959)
.L_959:
        /*0030*/ 	.word	0x00000100
        /*0034*/ 	.word	0x00000001
        /*0038*/ 	.word	0x00000001


	//----- nvinfo : EIATTR_CBANK_PARAM_SIZE
	.align		4
.L_960:
        /*003c*/ 	.byte	0x03, 0x19
        /*003e*/ 	.short	0x0290


	//----- nvinfo : EIATTR_PARAM_CBANK
	.align		4
        /*0040*/ 	.byte	0x04, 0x0a
        /*0042*/ 	.short	(.L_962 - .L_961)
	.align		4
.L_961:
        /*0044*/ 	.word	index@(.nv.constant0._ZN7cutlass13device_kernelIN5flash19enable_sm80_to_sm89INS1_16FlashAttnBwdSm80INS1_25CollectiveMainloopBwdSm80ILi2ELi2EN4cute5tupleIJNS5_1CILi64EEENS7_ILi128EEES9_EEENS_6half_tEfNS_4arch4Sm80ELb1ELb0ELb0ELb1ELb1ELb0ELb0ELb0ELi2ELi2ELi2ELi2ELb0EEENS1_24CollectiveEpilogueBwdGQAISA_fSD_Li256ELb1ELb1EEENS1_25SingleTileBwdLPTSchedulerILb1ELi128ELb1EEEEEEEEEvNT_6ParamsE)
        /*0048*/ 	.short	0x0210
        /*004a*/ 	.short	0x0290


	//----- nvinfo : EIATTR_SW_WAR
	.align		4
.L_962:
        /*004c*/ 	.byte	0x04, 0x36
        /*004e*/ 	.short	(.L_964 - .L_963)
.L_963:
        /*0050*/ 	.word	0x00000008
.L_964:


//--------------------- .nv.info._ZN7cutlass13device_kernelIN5flash22FlashAttnBwdPreprocessIN4cute5tupleIJNS3_1CILi64EEENS5_ILi128EEEEEENS_6half_tEfNS_4arch4Sm80ELb1ELb1EEEEEvNT_6ParamsE --------------------------
	.section	.nv.info._ZN7cutlass13device_kernelIN5flash22FlashAttnBwdPreprocessIN4cute5tupleIJNS3_1CILi64EEENS5_ILi128EEEEEENS_6half_tEfNS_4arch4Sm80ELb1ELb1EEEEEvNT_6ParamsE,"",@"SHT_CUDA_INFO"
	.sectionflags	@""
	.align	4


	//----- nvinfo : EIATTR_CUDA_API_VERSION
	.align		4
        /*0000*/ 	.byte	0x04, 0x37
        /*0002*/ 	.short	(.L_966 - .L_965)
.L_965:
        /*0004*/ 	.word	0x00000082


	//----- nvinfo : EIATTR_KPARAM_INFO
	.align		4
.L_966:
        /*0008*/ 	.byte	0x04, 0x17
        /*000a*/ 	.short	(.L_968 - .L_967)
.L_967:
        /*000c*/ 	.word	0x00000000
        /*0010*/ 	.short	0x0000
        /*0012*/ 	.short	0x0000
        /*0014*/ 	.byte	0x00, 0xf0, 0xc1, 0x03


	//----- nvinfo : EIATTR_SPARSE_MMA_MASK
	.align		4
.L_968:
        /*0018*/ 	.byte	0x03, 0x50
        /*001a*/ 	.short	0x0000


	//----- nvinfo : EIATTR_MAXREG_COUNT
	.align		4
        /*001c*/ 	.byte	0x03, 0x1b
        /*001e*/ 	.short	0x0080


	//----- nvinfo : EIATTR_MERCURY_ISA_VERSION
	.align		4
        /*0020*/ 	.byte	0x03, 0x5f
        /*0022*/ 	.short	0x0101


	//----- nvinfo : EIATTR_COOP_GROUP_MASK_REGIDS
	.align		4
        /*0024*/ 	.byte	0x04, 0x29
        /*0026*/ 	.short	(.L_970 - .L_969)


	//   ....[0]....
.L_969:
        /*0028*/ 	.word	0xffffffff


	//   ....[1]....
        /*002c*/ 	.word	0xffffffff


	//   ....[2]....
        /*0030*/ 	.word	0xffffffff


	//   ....[3]....
        /*0034*/ 	.word	0xffffffff


	//   ....[4]....
        /*0038*/ 	.word	0xffffffff


	//   ....[5]....
        /*003c*/ 	.word	0xffffffff


	//   ....[6]....
        /*0040*/ 	.word	0xffffffff


	//   ....[7]....
        /*0044*/ 	.word	0xffffffff


	//   ....[8]....
        /*0048*/ 	.word	0xffffffff


	//   ....[9]....
        /*004c*/ 	.word	0xffffffff


	//   ....[10]....
        /*0050*/ 	.word	0xffffffff


	//   ....[11]....
        /*0054*/ 	.word	0xffffffff


	//   ....[12]....
        /*0058*/ 	.word	0xffffffff


	//   ....[13]....
        /*005c*/ 	.word	0xffffffff


	//   ....[14]....
        /*0060*/ 	.word	0xffffffff


	//   ....[15]....
        /*0064*/ 	.word	0xffffffff


	//----- nvinfo : EIATTR_COOP_GROUP_INSTR_OFFSETS
	.align		4
.L_970:
        /*0068*/ 	.byte	0x04, 0x28
        /*006a*/ 	.short	(.L_972 - .L_971)


	//   ....[0]....
.L_971:
        /*006c*/ 	.word	0x00001390


	//   ....[1]....
        /*0070*/ 	.word	0x000013a0


	//   ....[2]....
        /*0074*/ 	.word	0x000013b0


	//   ....[3]....
        /*0078*/ 	.word	0x000013c0


	//   ....[4]....
        /*007c*/ 	.word	0x00001410


	//   ....[5]....
        /*0080*/ 	.word	0x00001420


	//   ....[6]....
        /*0084*/ 	.word	0x00001430


	//   ....[7]....
        /*0088*/ 	.word	0x00001440


	//   ....[8]....
        /*008c*/ 	.word	0x00001490


	//   ....[9]....
        /*0090*/ 	.word	0x000014a0


	//   ....[10]....
        /*0094*/ 	.word	0x000014b0


	//   ....[11]....
        /*0098*/ 	.word	0x000014c0


	//   ....[12]....
        /*009c*/ 	.word	0x00001510


	//   ....[13]....
        /*00a0*/ 	.word	0x00001530


	//   ....[14]....
        /*00a4*/ 	.word	0x00001540


	//   ....[15]....
        /*00a8*/ 	.word	0x00001550


	//----- nvinfo : EIATTR_EXIT_INSTR_OFFSETS
	.align		4
.L_972:
        /*00ac*/ 	.byte	0x04, 0x1c
        /*00ae*/ 	.short	(.L_974 - .L_973)


	//   ....[0]....
.L_973:
        /*00b0*/ 	.word	0x000001c0


	//   ....[1]....
        /*00b4*/ 	.word	0x00001bb0


	//   ....[2]....
        /*00b8*/ 	.word	0x00001c30


	//----- nvinfo : EIATTR_MAX_THREADS
	.align		4
.L_974:
        /*00bc*/ 	.byte	0x04, 0x05
        /*00be*/ 	.short	(.L_976 - .L_975)
.L_975:
        /*00c0*/ 	.word	0x00000100
        /*00c4*/ 	.word	0x00000001
        /*00c8*/ 	.word	0x00000001


	//----- nvinfo : EIATTR_CRS_STACK_SIZE
	.align		4
.L_976:
        /*00cc*/ 	.byte	0x04, 0x1e
        /*00ce*/ 	.short	(.L_978 - .L_977)
.L_977:
        /*00d0*/ 	.word	0x00000000


	//----- nvinfo : EIATTR_CBANK_PARAM_SIZE
	.align		4
.L_978:
        /*00d4*/ 	.byte	0x03, 0x19
        /*00d6*/ 	.short	0x00f0


	//----- nvinfo : EIATTR_PARAM_CBANK
	.align		4
        /*00d8*/ 	.byte	0x04, 0x0a
        /*00da*/ 	.short	(.L_980 - .L_979)
	.align		4
.L_979:
        /*00dc*/ 	.word	index@(.nv.constant0._ZN7cutlass13device_kernelIN5flash22FlashAttnBwdPreprocessIN4cute5tupleIJNS3_1CILi64EEENS5_ILi128EEEEEENS_6half_tEfNS_4arch4Sm80ELb1ELb1EEEEEvNT_6ParamsE)
        /*00e0*/ 	.short	0x0210
        /*00e2*/ 	.short	0x00f0


	//----- nvinfo : EIATTR_SW_WAR
	.align		4
.L_980:
        /*00e4*/ 	.byte	0x04, 0x36
        /*00e6*/ 	.short	(.L_982 - .L_981)
.L_981:
        /*00e8*/ 	.word	0x00000008
.L_982:


//--------------------- .nv.callgraph             --------------------------
	.section	.nv.callgraph,"",@"SHT_CUDA_CALLGRAPH"
	.align	4
	.sectionentsize	8
	.align		4
        /*0000*/ 	.word	0x00000000
	.align		4
        /*0004*/ 	.word	0xffffffff
	.align		4
        /*0008*/ 	.word	0x00000000
	.align		4
        /*000c*/ 	.word	0xfffffffe
	.align		4
        /*0010*/ 	.word	0x00000000
	.align		4
        /*0014*/ 	.word	0xfffffffd
	.align		4
        /*0018*/ 	.word	0x00000000
	.align		4
        /*001c*/ 	.word	0xfffffffc


//--------------------- .nv.constant4             --------------------------
	.section	.nv.constant4,"a",@progbits
	.align	8
	.align		8
.nv.constant4:
        /*0000*/ 	.dword	_ZN66_INTERNAL_6fb7e682_30_flash_bwd_hdim128_fp16_sm80_cu_1f2e7571_30604cuda3std3__45__cpo5beginE
	.align		8
        /*0008*/ 	.dword	_ZN66_INTERNAL_6fb7e682_30_flash_bwd_hdim128_fp16_sm80_cu_1f2e7571_30604cuda3std3__45__cpo3endE
	.align		8
        /*0010*/ 	.dword	_ZN66_INTERNAL_6fb7e682_30_flash_bwd_hdim128_fp16_sm80_cu_1f2e7571_30604cuda3std3__45__cpo6cbeginE
	.align		8
        /*0018*/ 	.dword	_ZN66_INTERNAL_6fb7e682_30_flash_bwd_hdim128_fp16_sm80_cu_1f2e7571_30604cuda3std3__45__cpo4cendE
	.align		8
        /*0020*/ 	.dword	_ZN66_INTERNAL_6fb7e682_30_flash_bwd_hdim128_fp16_sm80_cu_1f2e7571_30604cuda3std3__468_GLOBAL__N__6fb7e682_30_flash_bwd_hdim128_fp16_sm80_cu_1f2e7571_30606ignoreE
	.align		8
        /*0028*/ 	.dword	_ZN66_INTERNAL_6fb7e682_30_flash_bwd_hdim128_fp16_sm80_cu_1f2e7571_30604cuda3std3__419piecewise_constructE
	.align		8
        /*0030*/ 	.dword	_ZN66_INTERNAL_6fb7e682_30_flash_bwd_hdim128_fp16_sm80_cu_1f2e7571_30604cuda3std3__48in_placeE
	.align		8
        /*0038*/ 	.dword	_ZN66_INTERNAL_6fb7e682_30_flash_bwd_hdim128_fp16_sm80_cu_1f2e7571_30604cuda3std6ranges3__45__cpo4swapE
	.align		8
        /*0040*/ 	.dword	_ZN66_INTERNAL_6fb7e682_30_flash_bwd_hdim128_fp16_sm80_cu_1f2e7571_30604cuda3std6ranges3__45__cpo9iter_moveE
	.align		8
        /*0048*/ 	.dword	_ZN66_INTERNAL_6fb7e682_30_flash_bwd_hdim128_fp16_sm80_cu_1f2e7571_30604cute7productE
	.align		8
        /*0050*/ 	.dword	_ZN66_INTERNAL_6fb7e682_30_flash_bwd_hdim128_fp16_sm80_cu_1f2e7571_30604cute1_E


//--------------------- .text._ZN7cutlass13device_kernelIN5flash19enable_sm80_to_sm89INS1_16FlashAttnBwdSm80INS1_25CollectiveMainloopBwdSm80ILi2ELi1EN4cute5tupleIJNS5_1CILi64EEENS7_ILi96EEENS7_ILi128EEEEEENS_6half_tEfNS_4arch4Sm80ELb0ELb0ELb0ELb0ELb0ELb0ELb0ELb0ELi2ELi2ELi2ELi2ELb1EEENS1_21CollectiveEpilogueBwdISB_SC_SE_Li256ELb0ELb0ELi4EEENS1_19SingleTileSchedulerILb0ELb0ELb0ELi96EEEEEEEEEvNT_6ParamsE --------------------------
	.section	.text._ZN7cutlass13device_kernelIN5flash19enable_sm80_to_sm89INS1_16FlashAttnBwdSm80INS1_25CollectiveMainloopBwdSm80ILi2ELi1EN4cute5tupleIJNS5_1CILi64EEENS7_ILi96EEENS7_ILi128EEEEEENS_6half_tEfNS_4arch4Sm80ELb0ELb0ELb0ELb0ELb0ELb0ELb0ELb0ELi2ELi2ELi2ELi2ELb1EEENS1_21CollectiveEpilogueBwdISB_SC_SE_Li256ELb0ELb0ELi4EEENS1_19SingleTileSchedulerILb0ELb0ELb0ELi96EEEEEEEEEvNT_6ParamsE,"ax",@progbits
	.align	128
.text._ZN7cutlass13device_kernelIN5flash19enable_sm80_to_sm89INS1_16FlashAttnBwdSm80INS1_25CollectiveMainloopBwdSm80ILi2ELi1EN4cute5tupleIJNS5_1CILi64EEENS7_ILi96EEENS7_ILi128EEEEEENS_6half_tEfNS_4arch4Sm80ELb0ELb0ELb0ELb0ELb0ELb0ELb0ELb0ELi2ELi2ELi2ELi2ELb1EEENS1_21CollectiveEpilogueBwdISB_SC_SE_Li256ELb0ELb0ELi4EEENS1_19SingleTileSchedulerILb0ELb0ELb0ELi96EEEEEEEEEvNT_6ParamsE:
        .type           _ZN7cutlass13device_kernelIN5flash19enable_sm80_to_sm89INS1_16FlashAttnBwdSm80INS1_25CollectiveMainloopBwdSm80ILi2ELi1EN4cute5tupleIJNS5_1CILi64EEENS7_ILi96EEENS7_ILi128EEEEEENS_6half_tEfNS_4arch4Sm80ELb0ELb0ELb0ELb0ELb0ELb0ELb0ELb0ELi2ELi2ELi2ELi2ELb1EEENS1_21CollectiveEpilogueBwdISB_SC_SE_Li256ELb0ELb0ELi4EEENS1_19SingleTileSchedulerILb0ELb0ELb0ELi96EEEEEEEEEvNT_6ParamsE,@function
        .size           _ZN7cutlass13device_kernelIN5flash19enable_sm80_to_sm89INS1_16FlashAttnBwdSm80INS1_25CollectiveMainloopBwdSm80ILi2ELi1EN4cute5tupleIJNS5_1CILi64EEENS7_ILi96EEENS7_ILi128EEEEEENS_6half_tEfNS_4arch4Sm80ELb0ELb0ELb0ELb0ELb0ELb0ELb0ELb0ELi2ELi2ELi2ELi2ELb1EEENS1_21CollectiveEpilogueBwdISB_SC_SE_Li256ELb0ELb0ELi4EEENS1_19SingleTileSchedulerILb0ELb0ELb0ELi96EEEEEEEEEvNT_6ParamsE,(.L_x_97 - _ZN7cutlass13device_kernelIN5flash19enable_sm80_to_sm89INS1_16FlashAttnBwdSm80INS1_25CollectiveMainloopBwdSm80ILi2ELi1EN4cute5tupleIJNS5_1CILi64EEENS7_ILi96EEENS7_ILi128EEEEEENS_6half_tEfNS_4arch4Sm80ELb0ELb0ELb0ELb0ELb0ELb0ELb0ELb0ELi2ELi2ELi2ELi2ELb1EEENS1_21CollectiveEpilogueBwdISB_SC_SE_Li256ELb0ELb0ELi4EEENS1_19SingleTileSchedulerILb0ELb0ELb0ELi96EEEEEEEEEvNT_6ParamsE)
        .other          _ZN7cutlass13device_kernelIN5flash19enable_sm80_to_sm89INS1_16FlashAttnBwdSm80INS1_25CollectiveMainloopBwdSm80ILi2ELi1EN4cute5tupleIJNS5_1CILi64EEENS7_ILi96EEENS7_ILi128EEEEEENS_6half_tEfNS_4arch4Sm80ELb0ELb0ELb0ELb0ELb0ELb0ELb0ELb0ELi2ELi2ELi2ELi2ELb1EEENS1_21CollectiveEpilogueBwdISB_SC_SE_Li256ELb0ELb0ELi4EEENS1_19SingleTileSchedulerILb0ELb0ELb0ELi96EEEEEEEEEvNT_6ParamsE,@"STO_CUDA_ENTRY STV_DEFAULT"
_ZN7cutlass13device_kernelIN5flash19enable_sm80_to_sm89INS1_16FlashAttnBwdSm80INS1_25CollectiveMainloopBwdSm80ILi2ELi1EN4cute5tupleIJNS5_1CILi64EEENS7_ILi96EEENS7_ILi128EEEEEENS_6half_tEfNS_4arch4Sm80ELb0ELb0ELb0ELb0ELb0ELb0ELb0ELb0ELi2ELi2ELi2ELi2ELb1EEENS1_21CollectiveEpilogueBwdISB_SC_SE_Li256ELb0ELb0ELi4EEENS1_19SingleTileSchedulerILb0ELb0ELb0ELi96EEEEEEEEEvNT_6ParamsE:
[----:B------:R-:W-:Y:S01]  /*0000*/  LDC R1, c[0x0][0x28] ;  /* 0x00000a00ff017b82 */ /* 0x000fe20000000800 */
[----:B------:R-:W-:Y:S05]  /*0010*/  EXIT ;  /* 0x000000000000794d */ /* 0x000fea0003800000 */
.L_x_0:
[----:B------:R-:W-:-:S00]  /*0020*/  BRA `(.L_x_0) ;  /* 0xfffffffc00fc7947 */ /* 0x000fc0000383ffff */
[----:B------:R-:W-:-:S00]  /*0030*/  NOP ;  /* 0x0000000000007918 */ /* 0x000fc00000000000 */
        /* <DEDUP_REMOVED lines=12> */
.L_x_97:


//--------------------- .text._ZN7cutlass13device_kernelIN5flash19enable_sm80_to_sm89INS1_16FlashAttnBwdSm80INS1_25CollectiveMainloopBwdSm80ILi2ELi1EN4cute5tupleIJNS5_1CILi64EEENS7_ILi96EEENS7_ILi128EEEEEENS_6half_tEfNS_4arch4Sm80ELb0ELb0ELb0ELb0ELb1ELb0ELb0ELb0ELi2ELi2ELi2ELi2ELb1EEENS1_21CollectiveEpilogueBwdISB_SC_SE_Li256ELb0ELb0ELi4EEENS1_19SingleTileSchedulerILb0ELb0ELb0ELi96EEEEEEEEEvNT_6ParamsE --------------------------
	.section	.text._ZN7cutlass13device_kernelIN5flash19enable_sm80_to_sm89INS1_16FlashAttnBwdSm80INS1_25CollectiveMainloopBwdSm80ILi2ELi1EN4cute5tupleIJNS5_1CILi64EEENS7_ILi96EEENS7_ILi128EEEEEENS_6half_tEfNS_4arch4Sm80ELb0ELb0ELb0ELb0ELb1ELb0ELb0ELb0ELi2ELi2ELi2ELi2ELb1EEENS1_21CollectiveEpilogueBwdISB_SC_SE_Li256ELb0ELb0ELi4EEENS1_19SingleTileSchedulerILb0ELb0ELb0ELi96EEEEEEEEEvNT_6ParamsE,"ax",@progbits
	.align	128
.text._ZN7cutlass13device_kernelIN5flash19enable_sm80_to_sm89INS1_16FlashAttnBwdSm80INS1_25CollectiveMainloopBwdSm80ILi2ELi1EN4cute5tupleIJNS5_1CILi64EEENS7_ILi96EEENS7_ILi128EEEEEENS_6half_tEfNS_4arch4Sm80ELb0ELb0ELb0ELb0ELb1ELb0ELb0ELb0ELi2ELi2ELi2ELi2ELb1EEENS1_21CollectiveEpilogueBwdISB_SC_SE_Li256ELb0ELb0ELi4EEENS1_19SingleTileSchedulerILb0ELb0ELb0ELi96EEEEEEEEEvNT_6ParamsE:
        .type           _ZN7cutlass13device_kernelIN5flash19enable_sm80_to_sm89INS1_16FlashAttnBwdSm80INS1_25CollectiveMainloopBwdSm80ILi2ELi1EN4cute5tupleIJNS5_1CILi64EEENS7_ILi96EEENS7_ILi128EEEEEENS_6half_tEfNS_4arch4Sm80ELb0ELb0ELb0ELb0ELb1ELb0ELb0ELb0ELi2ELi2ELi2ELi2ELb1EEENS1_21CollectiveEpilogueBwdISB_SC_SE_Li256ELb0ELb0ELi4EEENS1_19SingleTileSchedulerILb0ELb0ELb0ELi96EEEEEEEEEvNT_6ParamsE,@function
        .size           _ZN7cutlass13device_kernelIN5flash19enable_sm80_to_sm89INS1_16FlashAttnBwdSm80INS1_25CollectiveMainloopBwdSm80ILi2ELi1EN4cute5tupleIJNS5_1CILi64EEENS7_ILi96EEENS7_ILi128EEEEEENS_6half_tEfNS_4arch4Sm80ELb0ELb0ELb0ELb0ELb1ELb0ELb0ELb0ELi2ELi2ELi2ELi2ELb1EEENS1_21CollectiveEpilogueBwdISB_SC_SE_Li256ELb0ELb0ELi4EEENS1_19SingleTileSchedulerILb0ELb0ELb0ELi96EEEEEEEEEvNT_6ParamsE,(.L_x_98 - _ZN7cutlass13device_kernelIN5flash19enable_sm80_to_sm89INS1_16FlashAttnBwdSm80INS1_25CollectiveMainloopBwdSm80ILi2ELi1EN4cute5tupleIJNS5_1CILi64EEENS7_ILi96EEENS7_ILi128EEEEEENS_6half_tEfNS_4arch4Sm80ELb0ELb0ELb0ELb0ELb1ELb0ELb0ELb0ELi2ELi2ELi2ELi2ELb1EEENS1_21CollectiveEpilogueBwdISB_SC_SE_Li256ELb0ELb0ELi4EEENS1_19SingleTileSchedulerILb0ELb0ELb0ELi96EEEEEEEEEvNT_6ParamsE)
        .other          _ZN7cutlass13device_kernelIN5flash19enable_sm80_to_sm89INS1_16FlashAttnBwdSm80INS1_25CollectiveMainloopBwdSm80ILi2ELi1EN4cute5tupleIJNS5_1CILi64EEENS7_ILi96EEENS7_ILi128EEEEEENS_6half_tEfNS_4arch4Sm80ELb0ELb0ELb0ELb0ELb1ELb0ELb0ELb0ELi2ELi2ELi2ELi2ELb1EEENS1_21CollectiveEpilogueBwdISB_SC_SE_Li256ELb0ELb0ELi4EEENS1_19SingleTileSchedulerILb0ELb0ELb0ELi96EEEEEEEEEvNT_6ParamsE,@"STO_CUDA_ENTRY STV_DEFAULT"
_ZN7cutlass13device_kernelIN5flash19enable_sm80_to_sm89INS1_16FlashAttnBwdSm80INS1_25CollectiveMainloopBwdSm80ILi2ELi1EN4cute5tupleIJNS5_1CILi64EEENS7_ILi96EEENS7_ILi128EEEEEENS_6half_tEfNS_4arch4Sm80ELb0ELb0ELb0ELb0ELb1ELb0ELb0ELb0ELi2ELi2ELi2ELi2ELb1EEENS1_21CollectiveEpilogueBwdISB_SC_SE_Li256ELb0ELb0ELi4EEENS1_19SingleTileSchedulerILb0ELb0ELb0ELi96EEEEEEEEEvNT_6ParamsE:
[----:B------:R-:W-:Y:S01]  /*0000*/  LDC R1, c[0x0][0x28] ;  /* 0x00000a00ff017b82 */ /* 0x000fe20000000800 */
[----:B------:R-:W-:Y:S05]  /*0010*/  EXIT ;  /* 0x000000000000794d */ /* 0x000fea0003800000 */
.L_x_1:
        /* <DEDUP_REMOVED lines=14> */
.L_x_98:


//--------------------- .text._ZN7cutlass13device_kernelIN5flash19enable_sm80_to_sm89INS1_16FlashAttnBwdSm80INS1_25CollectiveMainloopBwdSm80ILi2ELi1EN4cute5tupleIJNS5_1CILi64EEENS7_ILi96EEENS7_ILi128EEEEEENS_6half_tEfNS_4arch4Sm80ELb0ELb0ELb0ELb0ELb0ELb0ELb0ELb0ELi2ELi2ELi2ELi2ELb1EEENS1_24CollectiveEpilogueBwdGQAISB_fSE_Li256ELb0ELb0EEENS1_19SingleTileSchedulerILb0ELb0ELb0ELi96EEEEEEEEEvNT_6ParamsE --------------------------
	.section	.text._ZN7cutlass13device_kernelIN5flash19enable_sm80_to_sm89INS1_16FlashAttnBwdSm80INS1_25CollectiveMainloopBwdSm80ILi2ELi1EN4cute5tupleIJNS5_1CILi64EEENS7_ILi96EEENS7_ILi128EEEEEENS_6half_tEfNS_4arch4Sm80ELb0ELb0ELb0ELb0ELb0ELb0ELb0ELb0ELi2ELi2ELi2ELi2ELb1EEENS1_24CollectiveEpilogueBwdGQAISB_fSE_Li256ELb0ELb0EEENS1_19SingleTileSchedulerILb0ELb0ELb0ELi96EEEEEEEEEvNT_6ParamsE,"ax",@progbits
	.align	128
.text._ZN7cutlass13device_kernelIN5flash19enable_sm80_to_sm89INS1_16FlashAttnBwdSm80INS1_25CollectiveMainloopBwdSm80ILi2ELi1EN4cute5tupleIJNS5_1CILi64EEENS7_ILi96EEENS7_ILi128EEEEEENS_6half_tEfNS_4arch4Sm80ELb0ELb0ELb0ELb0ELb0ELb0ELb0ELb0ELi2ELi2ELi2ELi2ELb1EEENS1_24CollectiveEpilogueBwdGQAISB_fSE_Li256ELb0ELb0EEENS1_19SingleTileSchedulerILb0ELb0ELb0ELi96EEEEEEEEEvNT_6ParamsE:
        .type           _ZN7cutlass13device_kernelIN5flash19enable_sm80_to_sm89INS1_16FlashAttnBwdSm80INS1_25CollectiveMainloopBwdSm80ILi2ELi1EN4cute5tupleIJNS5_1CILi64EEENS7_ILi96EEENS7_ILi128EEEEEENS_6half_tEfNS_4arch4Sm80ELb0ELb0ELb0ELb0ELb0ELb0ELb0ELb0ELi2ELi2ELi2ELi2ELb1EEENS1_24CollectiveEpilogueBwdGQAISB_fSE_Li256ELb0ELb0EEENS1_19SingleTileSchedulerILb0ELb0ELb0ELi96EEEEEEEEEvNT_6ParamsE,@function
        .size           _ZN7cutlass13device_kernelIN5flash19enable_sm80_to_sm89INS1_16FlashAttnBwdSm80INS1_25CollectiveMainloopBwdSm80ILi2ELi1EN4cute5tupleIJNS5_1CILi64EEENS7_ILi96EEENS7_ILi128EEEEEENS_6half_tEfNS_4arch4Sm80ELb0ELb0ELb0ELb0ELb0ELb0ELb0ELb0ELi2ELi2ELi2ELi2ELb1EEENS1_24CollectiveEpilogueBwdGQAISB_fSE_Li256ELb0ELb0EEENS1_19SingleTileSchedulerILb0ELb0ELb0ELi96EEEEEEEEEvNT_6ParamsE,(.L_x_99 - _ZN7cutlass13device_kernelIN5flash19enable_sm80_to_sm89INS1_16FlashAttnBwdSm80INS1_25CollectiveMainloopBwdSm80ILi2ELi1EN4cute5tupleIJNS5_1CILi64EEENS7_ILi96EEENS7_ILi128EEEEEENS_6half_tEfNS_4arch4Sm80ELb0ELb0ELb0ELb0ELb0ELb0ELb0ELb0ELi2ELi2ELi2ELi2ELb1EEENS1_24CollectiveEpilogueBwdGQAISB_fSE_Li256ELb0ELb0EEENS1_19SingleTileSchedulerILb0ELb0ELb0ELi96EEEEEEEEEvNT_6ParamsE)
        .other          _ZN7cutlass13device_kernelIN5flash19enable_sm80_to_sm89INS1_16FlashAttnBwdSm80INS1_25CollectiveMainloopBwdSm80ILi2ELi1EN4cute5tupleIJNS5_1CILi64EEENS7_ILi96EEENS7_ILi128EEEEEENS_6half_tEfNS_4arch4Sm80ELb0ELb0ELb0ELb0ELb0ELb0ELb0ELb0ELi2ELi2ELi2ELi2ELb1EEENS1_24CollectiveEpilogueBwdGQAISB_fSE_Li256ELb0ELb0EEENS1_19SingleTileSchedulerILb0ELb0ELb0ELi96EEEEEEEEEvNT_6ParamsE,@"STO_CUDA_ENTRY STV_DEFAULT"
_ZN7cutlass13device_kernelIN5flash19enable_sm80_to_sm89INS1_16FlashAttnBwdSm80INS1_25CollectiveMainloopBwdSm80ILi2ELi1EN4cute5tupleIJNS5_1CILi64EEENS7_ILi96EEENS7_ILi128EEEEEENS_6half_tEfNS_4arch4Sm80ELb0ELb0ELb0ELb0ELb0ELb0ELb0ELb0ELi2ELi2ELi2ELi2ELb1EEENS1_24CollectiveEpilogueBwdGQAISB_fSE_Li256ELb0ELb0EEENS1_19SingleTileSchedulerILb0ELb0ELb0ELi96EEEEEEEEEvNT_6ParamsE:
[----:B------:R-:W-:Y:S01]  /*0000*/  LDC R1, c[0x0][0x28] ;  /* 0x00000a00ff017b82 */ /* 0x000fe20000000800 */
[----:B------:R-:W-:Y:S05]  /*0010*/  EXIT ;  /* 0x000000000000794d */ /* 0x000fea0003800000 */
.L_x_2:
        /* <DEDUP_REMOVED lines=14> */
.L_x_99:


//--------------------- .text._ZN7cutlass13device_kernelIN5flash19enable_sm80_to_sm89INS1_16FlashAttnBwdSm80INS1_25CollectiveMainloopBwdSm80ILi2ELi1EN4cute5tupleIJNS5_1CILi64EEENS7_ILi96EEENS7_ILi128EEEEEENS_6half_tEfNS_4arch4Sm80ELb0ELb0ELb0ELb0ELb1ELb0ELb0ELb0ELi2ELi2ELi2ELi2ELb1EEENS1_24CollectiveEpilogueBwdGQAISB_fSE_Li256ELb0ELb1EEENS1_19SingleTileSchedulerILb0ELb0ELb0ELi96EEEEEEEEEvNT_6ParamsE --------------------------
	.section	.text._ZN7cutlass13device_kernelIN5flash19enable_sm80_to_sm89INS1_16FlashAttnBwdSm80INS1_25CollectiveMainloopBwdSm80ILi2ELi1EN4cute5tupleIJNS5_1CILi64EEENS7_ILi96EEENS7_ILi128EEEEEENS_6half_tEfNS_4arch4Sm80ELb0ELb0ELb0ELb0ELb1ELb0ELb0ELb0ELi2ELi2ELi2ELi2ELb1EEENS1_24CollectiveEpilogueBwdGQAISB_fSE_Li256ELb0ELb1EEENS1_19SingleTileSchedulerILb0ELb0ELb0ELi96EEEEEEEEEvNT_6ParamsE,"ax",@progbits
	.align	128
.text._ZN7cutlass13device_kernelIN5flash19enable_sm80_to_sm89INS1_16FlashAttnBwdSm80INS1_25CollectiveMainloopBwdSm80ILi2ELi1EN4cute5tupleIJNS5_1CILi64EEENS7_ILi96EEENS7_ILi128EEEEEENS_6half_tEfNS_4arch4Sm80ELb0ELb0ELb0ELb0ELb1ELb0ELb0ELb0ELi2ELi2ELi2ELi2ELb1EEENS1_24CollectiveEpilogueBwdGQAISB_fSE_Li256ELb0ELb1EEENS1_19SingleTileSchedulerILb0ELb0ELb0ELi96EEEEEEEEEvNT_6ParamsE:
        .type           _ZN7cutlass13device_kernelIN5flash19enable_sm80_to_sm89INS1_16FlashAttnBwdSm80INS1_25CollectiveMainloopBwdSm80ILi2ELi1EN4cute5tupleIJNS5_1CILi64EEENS7_ILi96EEENS7_ILi128EEEEEENS_6half_tEfNS_4arch4Sm80ELb0ELb0ELb0ELb0ELb1ELb0ELb0ELb0ELi2ELi2ELi2ELi2ELb1EEENS1_24CollectiveEpilogueBwdGQAISB_fSE_Li256ELb0ELb1EEENS1_19SingleTileSchedulerILb0ELb0ELb0ELi96EEEEEEEEEvNT_6ParamsE,@function
        .size           _ZN7cutlass13device_kernelIN5flash19enable_sm80_to_sm89INS1_16FlashAttnBwdSm80INS1_25CollectiveMainloopBwdSm80ILi2ELi1EN4cute5tupleIJNS5_1CILi64EEENS7_ILi96EEENS7_ILi128EEEEEENS_6half_tEfNS_4arch4Sm80ELb0ELb0ELb0ELb0ELb1ELb0ELb0ELb0ELi2ELi2ELi2ELi2ELb1EEENS1_24CollectiveEpilogueBwdGQAISB_fSE_Li256ELb0ELb1EEENS1_19SingleTileSchedulerILb0ELb0ELb0ELi96EEEEEEEEEvNT_6ParamsE,(.L_x_100 - _ZN7cutlass13device_kernelIN5flash19enable_sm80_to_sm89INS1_16FlashAttnBwdSm80INS1_25CollectiveMainloopBwdSm80ILi2ELi1EN4cute5tupleIJNS5_1CILi64EEENS7_ILi96EEENS7_ILi128EEEEEENS_6half_tEfNS_4arch4Sm80ELb0ELb0ELb0ELb0ELb1ELb0ELb0ELb0ELi2ELi2ELi2ELi2ELb1EEENS1_24CollectiveEpilogueBwdGQAISB_fSE_Li256ELb0ELb1EEENS1_19SingleTileSchedulerILb0ELb0ELb0ELi96EEEEEEEEEvNT_6ParamsE)
        .other          _ZN7cutlass13device_kernelIN5flash19enable_sm80_to_sm89INS1_16FlashAttnBwdSm80INS1_25CollectiveMainloopBwdSm80ILi2ELi1EN4cute5tupleIJNS5_1CILi64EEENS7_ILi96EEENS7_ILi128EEEEEENS_6half_tEfNS_4arch4Sm80ELb0ELb0ELb0ELb0ELb1ELb0ELb0ELb0ELi2ELi2ELi2ELi2ELb1EEENS1_24CollectiveEpilogueBwdGQAISB_fSE_Li256ELb0ELb1EEENS1_19SingleTileSchedulerILb0ELb0ELb0ELi96EEEEEEEEEvNT_6ParamsE,@"STO_CUDA_ENTRY STV_DEFAULT"
_ZN7cutlass13device_kernelIN5flash19enable_sm80_to_sm89INS1_16FlashAttnBwdSm80INS1_25CollectiveMainloopBwdSm80ILi2ELi1EN4cute5tupleIJNS5_1CILi64EEENS7_ILi96EEENS7_ILi128EEEEEENS_6half_tEfNS_4arch4Sm80ELb0ELb0ELb0ELb0ELb1ELb0ELb0ELb0ELi2ELi2ELi2ELi2ELb1EEENS1_24CollectiveEpilogueBwdGQAISB_fSE_Li256ELb0ELb1EEENS1_19SingleTileSchedulerILb0ELb0ELb0ELi96EEEEEEEEEvNT_6ParamsE:
[----:B------:R-:W-:Y:S01]  /*0000*/  LDC R1, c[0x0][0x28] ;  /* 0x00000a00ff017b82 */ /* 0x000fe20000000800 */
[----:B------:R-:W-:Y:S05]  /*0010*/  EXIT ;  /* 0x000000000000794d */ /* 0x000fea0003800000 */
.L_x_3:
        /* <DEDUP_REMOVED lines=14> */
.L_x_100:


//--------------------- .text._ZN7cutlass13device_kernelIN5flash19enable_sm80_to_sm89INS1_16FlashAttnBwdSm80INS1_25CollectiveMainloopBwdSm80ILi2ELi1EN4cute5tupleIJNS5_1CILi64EEENS7_ILi96EEENS7_ILi128EEEEEENS_6half_tEfNS_4arch4Sm80ELb0ELb0ELb0ELb1ELb0ELb0ELb0ELb0ELi2ELi2ELi2ELi2ELb1EEENS1_21CollectiveEpilogueBwdISB_SC_SE_Li256ELb1ELb0ELi4EEENS1_19SingleTileSchedulerILb1ELb0ELb0ELi96EEEEEEEEEvNT_6ParamsE --------------------------
	.section	.text._ZN7cutlass13device_kernelIN5flash19enable_sm80_to_sm89INS1_16FlashAttnBwdSm80INS1_25CollectiveMainloopBwdSm80ILi2ELi1EN4cute5tupleIJNS5_1CILi64EEENS7_ILi96EEENS7_ILi128EEEEEENS_6half_tEfNS_4arch4Sm80ELb0ELb0ELb0ELb1ELb0ELb0ELb0ELb0ELi2ELi2ELi2ELi2ELb1EEENS1_21CollectiveEpilogueBwdISB_SC_SE_Li256ELb1ELb0ELi4EEENS1_19SingleTileSchedulerILb1ELb0ELb0ELi96EEEEEEEEEvNT_6ParamsE,"ax",@progbits
	.align	128
.text._ZN7cutlass13device_kernelIN5flash19enable_sm80_to_sm89INS1_16FlashAttnBwdSm80INS1_25CollectiveMainloopBwdSm80ILi2ELi1EN4cute5tupleIJNS5_1CILi64EEENS7_ILi96EEENS7_ILi128EEEEEENS_6half_tEfNS_4arch4Sm80ELb0ELb0ELb0ELb1ELb0ELb0ELb0ELb0ELi2ELi2ELi2ELi2ELb1EEENS1_21CollectiveEpilogueBwdISB_SC_SE_Li256ELb1ELb0ELi4EEENS1_19SingleTileSchedulerILb1ELb0ELb0ELi96EEEEEEEEEvNT_6ParamsE:
        .type           _ZN7cutlass13device_kernelIN5flash19enable_sm80_to_sm89INS1_16FlashAttnBwdSm80INS1_25CollectiveMainloopBwdSm80ILi2ELi1EN4cute5tupleIJNS5_1CILi64EEENS7_ILi96EEENS7_ILi128EEEEEENS_6half_tEfNS_4arch4Sm80ELb0ELb0ELb0ELb1ELb0ELb0ELb0ELb0ELi2ELi2ELi2ELi2ELb1EEENS1_21CollectiveEpilogueBwdISB_SC_SE_Li256ELb1ELb0ELi4EEENS1_19SingleTileSchedulerILb1ELb0ELb0ELi96EEEEEEEEEvNT_6ParamsE,@function
        .size           _ZN7cutlass13device_kernelIN5flash19enable_sm80_to_sm89INS1_16FlashAttnBwdSm80INS1_25CollectiveMainloopBwdSm80ILi2ELi1EN4cute5tupleIJNS5_1CILi64EEENS7_ILi96EEENS7_ILi128EEEEEENS_6half_tEfNS_4arch4Sm80ELb0ELb0ELb0ELb1ELb0ELb0ELb0ELb0ELi2ELi2ELi2ELi2ELb1EEENS1_21CollectiveEpilogueBwdISB_SC_SE_Li256ELb1ELb0ELi4EEENS1_19SingleTileSchedulerILb1ELb0ELb0ELi96EEEEEEEEEvNT_6ParamsE,(.L_x_101 - _ZN7cutlass13device_kernelIN5flash19enable_sm80_to_sm89INS1_16FlashAttnBwdSm80INS1_25CollectiveMainloopBwdSm80ILi2ELi1EN4cute5tupleIJNS5_1CILi64EEENS7_ILi96EEENS7_ILi128EEEEEENS_6half_tEfNS_4arch4Sm80ELb0ELb0ELb0ELb1ELb0ELb0ELb0ELb0ELi2ELi2ELi2ELi2ELb1EEENS1_21CollectiveEpilogueBwdISB_SC_SE_Li256ELb1ELb0ELi4EEENS1_19SingleTileSchedulerILb1ELb0ELb0ELi96EEEEEEEEEvNT_6ParamsE)
        .other          _ZN7cutlass13device_kernelIN5flash19enable_sm80_to_sm89INS1_16FlashAttnBwdSm80INS1_25CollectiveMainloopBwdSm80ILi2ELi1EN4cute5tupleIJNS5_1CILi64EEENS7_ILi96EEENS7_ILi128EEEEEENS_6half_tEfNS_4arch4Sm80ELb0ELb0ELb0ELb1ELb0ELb0ELb0ELb0ELi2ELi2ELi2ELi2ELb1EEENS1_21CollectiveEpilogueBwdISB_SC_SE_Li256ELb1ELb0ELi4EEENS1_19SingleTileSchedulerILb1ELb0ELb0ELi96EEEEEEEEEvNT_6ParamsE,@"STO_CUDA_ENTRY STV_DEFAULT"
_ZN7cutlass13device_kernelIN5flash19enable_sm80_to_sm89INS1_16FlashAttnBwdSm80INS1_25CollectiveMainloopBwdSm80ILi2ELi1EN4cute5tupleIJNS5_1CILi64EEENS7_ILi96EEENS7_ILi128EEEEEENS_6half_tEfNS_4arch4Sm80ELb0ELb0ELb0ELb1ELb0ELb0ELb0ELb0ELi2ELi2ELi2ELi2ELb1EEENS1_21CollectiveEpilogueBwdISB_SC_SE_Li256ELb1ELb0ELi4EEENS1_19SingleTileSchedulerILb1ELb0ELb0ELi96EEEEEEEEEvNT_6ParamsE:
[----:B------:R-:W-:Y:S01]  /*0000*/  LDC R1, c[0x0][0x28] ;  /* 0x00000a00ff017b82 */ /* 0x000fe20000000800 */
[----:B------:R-:W-:Y:S05]  /*0010*/  EXIT ;  /* 0x000000000000794d */ /* 0x000fea0003800000 */
.L_x_4:
        /* <DEDUP_REMOVED lines=14> */
.L_x_101:


//--------------------- .text._ZN7cutlass13device_kernelIN5flash19enable_sm80_to_sm89INS1_16FlashAttnBwdSm80INS1_25CollectiveMainloopBwdSm80ILi2ELi1EN4cute5tupleIJNS5_1CILi64EEENS7_ILi96EEENS7_ILi128EEEEEENS_6half_tEfNS_4arch4Sm80ELb0ELb0ELb0ELb1ELb1ELb0ELb0ELb0ELi2ELi2ELi2ELi2ELb1EEENS1_21CollectiveEpilogueBwdISB_SC_SE_Li256ELb1ELb0ELi4EEENS1_19SingleTileSchedulerILb1ELb0ELb0ELi96EEEEEEEEEvNT_6ParamsE --------------------------
	.section	.text._ZN7cutlass13device_kernelIN5flash19enable_sm80_to_sm89INS1_16FlashAttnBwdSm80INS1_25CollectiveMainloopBwdSm80ILi2ELi1EN4cute5tupleIJNS5_1CILi64EEENS7_ILi96EEENS7_ILi128EEEEEENS_6half_tEfNS_4arch4Sm80ELb0ELb0ELb0ELb1ELb1ELb0ELb0ELb0ELi2ELi2ELi2ELi2ELb1EEENS1_21CollectiveEpilogueBwdISB_SC_SE_Li256ELb1ELb0ELi4EEENS1_19SingleTileSchedulerILb1ELb0ELb0ELi96EEEEEEEEEvNT_6ParamsE,"ax",@progbits
	.align	128
.text._ZN7cutlass13device_kernelIN5flash19enable_sm80_to_sm89INS1_16FlashAttnBwdSm80INS1_25CollectiveMainloopBwdSm80ILi2ELi1EN4cute5tupleIJNS5_1CILi64EEENS7_ILi96EEENS7_ILi128EEEEEENS_6half_tEfNS_4arch4Sm80ELb0ELb0ELb0ELb1ELb1ELb0ELb0ELb0ELi2ELi2ELi2ELi2ELb1EEENS1_21CollectiveEpilogueBwdISB_SC_SE_Li256ELb1ELb0ELi4EEENS1_19SingleTileSchedulerILb1ELb0ELb0ELi96EEEEEEEEEvNT_6ParamsE:
        .type           _ZN7cutlass13device_kernelIN5flash19enable_sm80_to_sm89INS1_16FlashAttnBwdSm80INS1_25CollectiveMainloopBwdSm80ILi2ELi1EN4cute5tupleIJNS5_1CILi64EEENS7_ILi96EEENS7_ILi128EEEEEENS_6half_tEfNS_4arch4Sm80ELb0ELb0ELb0ELb1ELb1ELb0ELb0ELb0ELi2ELi2ELi2ELi2ELb1EEENS1_21CollectiveEpilogueBwdISB_SC_SE_Li256ELb1ELb0ELi4EEENS1_19SingleTileSchedulerILb1ELb0ELb0ELi96EEEEEEEEEvNT_6ParamsE,@function
        .size           _ZN7cutlass13device_kernelIN5flash19enable_sm80_to_sm89INS1_16FlashAttnBwdSm80INS1_25CollectiveMainloopBwdSm80ILi2ELi1EN4cute5tupleIJNS5_1CILi64EEENS7_ILi96EEENS7_ILi128EEEEEENS_6half_tEfNS_4arch4Sm80ELb0ELb0ELb0ELb1ELb1ELb0ELb0ELb0ELi2ELi2ELi2ELi2ELb1EEENS1_21CollectiveEpilogueBwdISB_SC_SE_Li256ELb1ELb0ELi4EEENS1_19SingleTileSchedulerILb1ELb0ELb0ELi96EEEEEEEEEvNT_6ParamsE,(.L_x_102 - _ZN7cutlass13device_kernelIN5flash19enable_sm80_to_sm89INS1_16FlashAttnBwdSm80INS1_25CollectiveMainloopBwdSm80ILi2ELi1EN4cute5tupleIJNS5_1CILi64EEENS7_ILi96EEENS7_ILi128EEEEEENS_6half_tEfNS_4arch4Sm80ELb0ELb0ELb0ELb1ELb1ELb0ELb0ELb0ELi2ELi2ELi2ELi2ELb1EEENS1_21CollectiveEpilogueBwdISB_SC_SE_Li256ELb1ELb0ELi4EEENS1_19SingleTileSchedulerILb1ELb0ELb0ELi96EEEEEEEEEvNT_6ParamsE)
        .other          _ZN7cutlass13device_kernelIN5flash19enable_sm80_to_sm89INS1_16FlashAttnBwdSm80INS1_25CollectiveMainloopBwdSm80ILi2ELi1EN4cute5tupleIJNS5_1CILi64EEENS7_ILi96EEENS7_ILi128EEEEEENS_6half_tEfNS_4arch4Sm80ELb0ELb0ELb0ELb1ELb1ELb0ELb0ELb0ELi2ELi2ELi2ELi2ELb1EEENS1_21CollectiveEpilogueBwdISB_SC_SE_Li256ELb1ELb0ELi4EEENS1_19SingleTileSchedulerILb1ELb0ELb0ELi96EEEEEEEEEvNT_6ParamsE,@"STO_CUDA_ENTRY STV_DEFAULT"
_ZN7cutlass13device_kernelIN5flash19enable_sm80_to_sm89INS1_16FlashAttnBwdSm80INS1_25CollectiveMainloopBwdSm80ILi2ELi1EN4cute5tupleIJNS5_1CILi64EEENS7_ILi96EEENS7_ILi128EEEEEENS_6half_tEfNS_4arch4Sm80ELb0ELb0ELb0ELb1ELb1ELb0ELb0ELb0ELi2ELi2ELi2ELi2ELb1EEENS1_21CollectiveEpilogueBwdISB_SC_SE_Li256ELb1ELb0ELi4EEENS1_19SingleTileSchedulerILb1ELb0ELb0ELi96EEEEEEEEEvNT_6ParamsE:
[----:B------:R-:W-:Y:S01]  /*0000*/  LDC R1, c[0x0][0x28] ;  /* 0x00000a00ff017b82 */ /* 0x000fe20000000800 */
[----:B------:R-:W-:Y:S05]  /*0010*/  EXIT ;  /* 0x000000000000794d */ /* 0x000fea0003800000 */
.L_x_5:
        /* <DEDUP_REMOVED lines=14> */
.L_x_102:


//--------------------- .text._ZN7cutlass13device_kernelIN5flash19enable_sm80_to_sm89INS1_16FlashAttnBwdSm80INS1_25CollectiveMainloopBwdSm80ILi2ELi1EN4cute5tupleIJNS5_1CILi64EEENS7_ILi96EEENS7_ILi128EEEEEENS_6half_tEfNS_4arch4Sm80ELb0ELb0ELb0ELb1ELb0ELb0ELb0ELb0ELi2ELi2ELi2ELi2ELb1EEENS1_24CollectiveEpilogueBwdGQAISB_fSE_Li256ELb1ELb0EEENS1_19SingleTileSchedulerILb1ELb0ELb0ELi96EEEEEEEEEvNT_6ParamsE --------------------------
	.section	.text._ZN7cutlass13device_kernelIN5flash19enable_sm80_to_sm89INS1_16FlashAttnBwdSm80INS1_25CollectiveMainloopBwdSm80ILi2ELi1EN4cute5tupleIJNS5_1CILi64EEENS7_ILi96EEENS7_ILi128EEEEEENS_6half_tEfNS_4arch4Sm80ELb0ELb0ELb0ELb1ELb0ELb0ELb0ELb0ELi2ELi2ELi2ELi2ELb1EEENS1_24CollectiveEpilogueBwdGQAISB_fSE_Li256ELb1ELb0EEENS1_19SingleTileSchedulerILb1ELb0ELb0ELi96EEEEEEEEEvNT_6ParamsE,"ax",@progbits
	.align	128
.text._ZN7cutlass13device_kernelIN5flash19enable_sm80_to_sm89INS1_16FlashAttnBwdSm80INS1_25CollectiveMainloopBwdSm80ILi2ELi1EN4cute5tupleIJNS5_1CILi64EEENS7_ILi96EEENS7_ILi128EEEEEENS_6half_tEfNS_4arch4Sm80ELb0ELb0ELb0ELb1ELb0ELb0ELb0ELb0ELi2ELi2ELi2ELi2ELb1EEENS1_24CollectiveEpilogueBwdGQAISB_fSE_Li256ELb1ELb0EEENS1_19SingleTileSchedulerILb1ELb0ELb0ELi96EEEEEEEEEvNT_6ParamsE:
        .type           _ZN7cutlass13device_kernelIN5flash19enable_sm80_to_sm89INS1_16FlashAttnBwdSm80INS1_25CollectiveMainloopBwdSm80ILi2ELi1EN4cute5tupleIJNS5_1CILi64EEENS7_ILi96EEENS7_ILi128EEEEEENS_6half_tEfNS_4arch4Sm80ELb0ELb0ELb0ELb1ELb0ELb0ELb0ELb0ELi2ELi2ELi2ELi2ELb1EEENS1_24CollectiveEpilogueBwdGQAISB_fSE_Li256ELb1ELb0EEENS1_19SingleTileSchedulerILb1ELb0ELb0ELi96EEEEEEEEEvNT_6ParamsE,@function
        .size           _ZN7cutlass13device_kernelIN5flash19enable_sm80_to_sm89INS1_16FlashAttnBwdSm80INS1_25CollectiveMainloopBwdSm80ILi2ELi1EN4cute5tupleIJNS5_1CILi64EEENS7_ILi96EEENS7_ILi128EEEEEENS_6half_tEfNS_4arch4Sm80ELb0ELb0ELb0ELb1ELb0ELb0ELb0ELb0ELi2ELi2ELi2ELi2ELb1EEENS1_24CollectiveEpilogueBwdGQAISB_fSE_Li256ELb1ELb0EEENS1_19SingleTileSchedulerILb1ELb0ELb0ELi96EEEEEEEEEvNT_6ParamsE,(.L_x_103 - _ZN7cutlass13device_kernelIN5flash19enable_sm80_to_sm89INS1_16FlashAttnBwdSm80INS1_25CollectiveMainloopBwdSm80ILi2ELi1EN4cute5tupleIJNS5_1CILi64EEENS7_ILi96EEENS7_ILi128EEEEEENS_6half_tEfNS_4arch4Sm80ELb0ELb0ELb0ELb1ELb0ELb0ELb0ELb0ELi2ELi2ELi2ELi2ELb1EEENS1_24CollectiveEpilogueBwdGQAISB_fSE_Li256ELb1ELb0EEENS1_19SingleTileSchedulerILb1ELb0ELb0ELi96EEEEEEEEEvNT_6ParamsE)
        .other          _ZN7cutlass13device_kernelIN5flash19enable_sm80_to_sm89INS1_16FlashAttnBwdSm80INS1_25CollectiveMainloopBwdSm80ILi2ELi1EN4cute5tupleIJNS5_1CILi64EEENS7_ILi96EEENS7_ILi128EEEEEENS_6half_tEfNS_4arch4Sm80ELb0ELb0ELb0ELb1ELb0ELb0ELb0ELb0ELi2ELi2ELi2ELi2ELb1EEENS1_24CollectiveEpilogueBwdGQAISB_fSE_Li256ELb1ELb0EEENS1_19SingleTileSchedulerILb1ELb0ELb0ELi96EEEEEEEEEvNT_6ParamsE,@"STO_CUDA_ENTRY STV_DEFAULT"
_ZN7cutlass13device_kernelIN5flash19enable_sm80_to_sm89INS1_16FlashAttnBwdSm80INS1_25CollectiveMainloopBwdSm80ILi2ELi1EN4cute5tupleIJNS5_1CILi64EEENS7_ILi96EEENS7_ILi128EEEEEENS_6half_tEfNS_4arch4Sm80ELb0ELb0ELb0ELb1ELb0ELb0ELb0ELb0ELi2ELi2ELi2ELi2ELb1EEENS1_24CollectiveEpilogueBwdGQAISB_fSE_Li256ELb1ELb0EEENS1_19SingleTileSchedulerILb1ELb0ELb0ELi96EEEEEEEEEvNT_6ParamsE:
[----:B------:R-:W-:Y:S01]  /*0000*/  LDC R1, c[0x0][0x28] ;  /* 0x00000a00ff017b82 */ /* 0x000fe20000000800 */
[----:B------:R-:W-:Y:S05]  /*0010*/  EXIT ;  /* 0x000000000000794d */ /* 0x000fea0003800000 */
.L_x_6:
        /* <DEDUP_REMOVED lines=14> */
.L_x_103:


//--------------------- .text._ZN7cutlass13device_kernelIN5flash19enable_sm80_to_sm89INS1_16FlashAttnBwdSm80INS1_25CollectiveMainloopBwdSm80ILi2ELi1EN4cute5tupleIJNS5_1CILi64EEENS7_ILi96EEENS7_ILi128EEEEEENS_6half_tEfNS_4arch4Sm80ELb0ELb0ELb0ELb1ELb1ELb0ELb0ELb0ELi2ELi2ELi2ELi2ELb1EEENS1_24CollectiveEpilogueBwdGQAISB_fSE_Li256ELb1ELb1EEENS1_19SingleTileSchedulerILb1ELb0ELb0ELi96EEEEEEEEEvNT_6ParamsE --------------------------
	.section	.text._ZN7cutlass13device_kernelIN5flash19enable_sm80_to_sm89INS1_16FlashAttnBwdSm80INS1_25CollectiveMainloopBwdSm80ILi2ELi1EN4cute5tupleIJNS5_1CILi64EEENS7_ILi96EEENS7_ILi128EEEEEENS_6half_tEfNS_4arch4Sm80ELb0ELb0ELb0ELb1ELb1ELb0ELb0ELb0ELi2ELi2ELi2ELi2ELb1EEENS1_24CollectiveEpilogueBwdGQAISB_fSE_Li256ELb1ELb1EEENS1_19SingleTileSchedulerILb1ELb0ELb0ELi96EEEEEEEEEvNT_6ParamsE,"ax",@progbits
	.align	128
.text._ZN7cutlass13device_kernelIN5flash19enable_sm80_to_sm89INS1_16FlashAttnBwdSm80INS1_25CollectiveMainloopBwdSm80ILi2ELi1EN4cute5tupleIJNS5_1CILi64EEENS7_ILi96EEENS7_ILi128EEEEEENS_6half_tEfNS_4arch4Sm80ELb0ELb0ELb0ELb1ELb1ELb0ELb0ELb0ELi2ELi2ELi2ELi2ELb1EEENS1_24CollectiveEpilogueBwdGQAISB_fSE_Li256ELb1ELb1EEENS1_19SingleTileSchedulerILb1ELb0ELb0ELi96EEEEEEEEEvNT_6ParamsE:
        .type           _ZN7cutlass13device_kernelIN5flash19enable_sm80_to_sm89INS1_16FlashAttnBwdSm80INS1_25CollectiveMainloopBwdSm80ILi2ELi1EN4cute5tupleIJNS5_1CILi64EEENS7_ILi96EEENS7_ILi128EEEEEENS_6half_tEfNS_4arch4Sm80ELb0ELb0ELb0ELb1ELb1ELb0ELb0ELb0ELi2ELi2ELi2ELi2ELb1EEENS1_24CollectiveEpilogueBwdGQAISB_fSE_Li256ELb1ELb1EEENS1_19SingleTileSchedulerILb1ELb0ELb0ELi96EEEEEEEEEvNT_6ParamsE,@function
        .size           _ZN7cutlass13device_kernelIN5flash19enable_sm80_to_sm89INS1_16FlashAttnBwdSm80INS1_25CollectiveMainloopBwdSm80ILi2ELi1EN4cute5tupleIJNS5_1CILi64EEENS7_ILi96EEENS7_ILi128EEEEEENS_6half_tEfNS_4arch4Sm80ELb0ELb0ELb0ELb1ELb1ELb0ELb0ELb0ELi2ELi2ELi2ELi2ELb1EEENS1_24CollectiveEpilogueBwdGQAISB_fSE_Li256ELb1ELb1EEENS1_19SingleTileSchedulerILb1ELb0ELb0ELi96EEEEEEEEEvNT_6ParamsE,(.L_x_104 - _ZN7cutlass13device_kernelIN5flash19enable_sm80_to_sm89INS1_16FlashAttnBwdSm80INS1_25CollectiveMainloopBwdSm80ILi2ELi1EN4cute5tupleIJNS5_1CILi64EEENS7_ILi96EEENS7_ILi128EEEEEENS_6half_tEfNS_4arch4Sm80ELb0ELb0ELb0ELb1ELb1ELb0ELb0ELb0ELi2ELi2ELi2ELi2ELb1EEENS1_24CollectiveEpilogueBwdGQAISB_fSE_Li256ELb1ELb1EEENS1_19SingleTileSchedulerILb1ELb0ELb0ELi96EEEEEEEEEvNT_6ParamsE)
        .other          _ZN7cutlass13device_kernelIN5flash19enable_sm80_to_sm89INS1_16FlashAttnBwdSm80INS1_25CollectiveMainloopBwdSm80ILi2ELi1EN4cute5tupleIJNS5_1CILi64EEENS7_ILi96EEENS7_ILi128EEEEEENS_6half_tEfNS_4arch4Sm80ELb0ELb0ELb0ELb1ELb1ELb0ELb0ELb0ELi2ELi2ELi2ELi2ELb1EEENS1_24CollectiveEpilogueBwdGQAISB_fSE_Li256ELb1ELb1EEENS1_19SingleTileSchedulerILb1ELb0ELb0ELi96EEEEEEEEEvNT_6ParamsE,@"STO_CUDA_ENTRY STV_DEFAULT"
_ZN7cutlass13device_kernelIN5flash19enable_sm80_to_sm89INS1_16FlashAttnBwdSm80INS1_25CollectiveMainloopBwdSm80ILi2ELi1EN4cute5tupleIJNS5_1CILi64EEENS7_ILi96EEENS7_ILi128EEEEEENS_6half_tEfNS_4arch4Sm80ELb0ELb0ELb0ELb1ELb1ELb0ELb0ELb0ELi2ELi2ELi2ELi2ELb1EEENS1_24CollectiveEpilogueBwdGQAISB_fSE_Li256ELb1ELb1EEENS1_19SingleTileSchedulerILb1ELb0ELb0ELi96EEEEEEEEEvNT_6ParamsE:
[----:B------:R-:W-:Y:S01]  /*0000*/  LDC R1, c[0x0][0x28] ;  /* 0x00000a00ff017b82 */ /* 0x000fe20000000800 */
[----:B------:R-:W-:Y:S05]  /*0010*/  EXIT ;  /* 0x000000000000794d */ /* 0x000fea0003800000 */
.L_x_7:
        /* <DEDUP_REMOVED lines=14> */
.L_x_104:


//--------------------- .text._ZN7cutlass13device_kernelIN5flash19enable_sm80_to_sm89INS1_16FlashAttnBwdSm80INS1_25CollectiveMainloopBwdSm80ILi2ELi1EN4cute5tupleIJNS5_1CILi64EEENS7_ILi96EEENS7_ILi128EEEEEENS_6half_tEfNS_4arch4Sm80ELb0ELb1ELb0ELb0ELb0ELb0ELb0ELb0ELi2ELi2ELi2ELi2ELb1EEENS1_21CollectiveEpilogueBwdISB_SC_SE_Li256ELb0ELb0ELi4EEENS1_19SingleTileSchedulerILb0ELb0ELb0ELi96EEEEEEEEEvNT_6ParamsE --------------------------
	.section	.text._ZN7cutlass13device_kernelIN5flash19enable_sm80_to_sm89INS1_16FlashAttnBwdSm80INS1_25CollectiveMainloopBwdSm80ILi2ELi1EN4cute5tupleIJNS5_1CILi64EEENS7_ILi96EEENS7_ILi128EEEEEENS_6half_tEfNS_4arch4Sm80ELb0ELb1ELb0ELb0ELb0ELb0ELb0ELb0ELi2ELi2ELi2ELi2ELb1EEENS1_21CollectiveEpilogueBwdISB_SC_SE_Li256ELb0ELb0ELi4EEENS1_19SingleTileSchedulerILb0ELb0ELb0ELi96EEEEEEEEEvNT_6ParamsE,"ax",@progbits
	.align	128
.text._ZN7cutlass13device_kernelIN5flash19enable_sm80_to_sm89INS1_16FlashAttnBwdSm80INS1_25CollectiveMainloopBwdSm80ILi2ELi1EN4cute5tupleIJNS5_1CILi64EEENS7_ILi96EEENS7_ILi128EEEEEENS_6half_tEfNS_4arch4Sm80ELb0ELb1ELb0ELb0ELb0ELb0ELb0ELb0ELi2ELi2ELi2ELi2ELb1EEENS1_21CollectiveEpilogueBwdISB_SC_SE_Li256ELb0ELb0ELi4EEENS1_19SingleTileSchedulerILb0ELb0ELb0ELi96EEEEEEEEEvNT_6ParamsE:
        .type           _ZN7cutlass13device_kernelIN5flash19enable_sm80_to_sm89INS1_16FlashAttnBwdSm80INS1_25CollectiveMainloopBwdSm80ILi2ELi1EN4cute5tupleIJNS5_1CILi64EEENS7_ILi96EEENS7_ILi128EEEEEENS_6half_tEfNS_4arch4Sm80ELb0ELb1ELb0ELb0ELb0ELb0ELb0ELb0ELi2ELi2ELi2ELi2ELb1EEENS1_21CollectiveEpilogueBwdISB_SC_SE_Li256ELb0ELb0ELi4EEENS1_19SingleTileSchedulerILb0ELb0ELb0ELi96EEEEEEEEEvNT_6ParamsE,@function
        .size           _ZN7cutlass13device_kernelIN5flash19enable_sm80_to_sm89INS1_16FlashAttnBwdSm80INS1_25CollectiveMainloopBwdSm80ILi2ELi1EN4cute5tupleIJNS5_1CILi64EEENS7_ILi96EEENS7_ILi128EEEEEENS_6half_tEfNS_4arch4Sm80ELb0ELb1ELb0ELb0ELb0ELb0ELb0ELb0ELi2ELi2ELi2ELi2ELb1EEENS1_21CollectiveEpilogueBwdISB_SC_SE_Li256ELb0ELb0ELi4EEENS1_19SingleTileSchedulerILb0ELb0ELb0ELi96EEEEEEEEEvNT_6ParamsE,(.L_x_105 - _ZN7cutlass13device_kernelIN5flash19enable_sm80_to_sm89INS1_16FlashAttnBwdSm80INS1_25CollectiveMainloopBwdSm80ILi2ELi1EN4cute5tupleIJNS5_1CILi64EEENS7_ILi96EEENS7_ILi128EEEEEENS_6half_tEfNS_4arch4Sm80ELb0ELb1ELb0ELb0ELb0ELb0ELb0ELb0ELi2ELi2ELi2ELi2ELb1EEENS1_21CollectiveEpilogueBwdISB_SC_SE_Li256ELb0ELb0ELi4EEENS1_19SingleTileSchedulerILb0ELb0ELb0ELi96EEEEEEEEEvNT_6ParamsE)
        .other          _ZN7cutlass13device_kernelIN5flash19enable_sm80_to_sm89INS1_16FlashAttnBwdSm80INS1_25CollectiveMainloopBwdSm80ILi2ELi1EN4cute5tupleIJNS5_1CILi64EEENS7_ILi96EEENS7_ILi128EEEEEENS_6half_tEfNS_4arch4Sm80ELb0ELb1ELb0ELb0ELb0ELb0ELb0ELb0ELi2ELi2ELi2ELi2ELb1EEENS1_21CollectiveEpilogueBwdISB_SC_SE_Li256ELb0ELb0ELi4EEENS1_19SingleTileSchedulerILb0ELb0ELb0ELi96EEEEEEEEEvNT_6ParamsE,@"STO_CUDA_ENTRY STV_DEFAULT"
_ZN7cutlass13device_kernelIN5flash19enable_sm80_to_sm89INS1_16FlashAttnBwdSm80INS1_25CollectiveMainloopBwdSm80ILi2ELi1EN4cute5tupleIJNS5_1CILi64EEENS7_ILi96EEENS7_ILi128EEEEEENS_6half_tEfNS_4arch4Sm80ELb0ELb1ELb0ELb0ELb0ELb0ELb0ELb0ELi2ELi2ELi2ELi2ELb1EEENS1_21CollectiveEpilogueBwdISB_SC_SE_Li256ELb0ELb0ELi4EEENS1_19SingleTileSchedulerILb0ELb0ELb0ELi96EEEEEEEEEvNT_6ParamsE:
[----:B------:R-:W-:Y:S01]  /*0000*/  LDC R1, c[0x0][0x28] ;  /* 0x00000a00ff017b82 */ /* 0x000fe20000000800 */
[----:B------:R-:W-:Y:S05]  /*0010*/  EXIT ;  /* 0x000000000000794d */ /* 0x000fea0003800000 */
.L_x_8:
        /* <DEDUP_REMOVED lines=14> */
.L_x_105:


//--------------------- .text._ZN7cutlass13device_kernelIN5flash19enable_sm80_to_sm89INS1_16FlashAttnBwdSm80INS1_25CollectiveMainloopBwdSm80ILi2ELi1EN4cute5tupleIJNS5_1CILi64EEENS7_ILi96EEENS7_ILi128EEEEEENS_6half_tEfNS_4arch4Sm80ELb0ELb1ELb0ELb0ELb1ELb0ELb0ELb0ELi2ELi2ELi2ELi2ELb1EEENS1_21CollectiveEpilogueBwdISB_SC_SE_Li256ELb0ELb0ELi4EEENS1_19SingleTileSchedulerILb0ELb0ELb0ELi96EEEEEEEEEvNT_6ParamsE --------------------------
	.section	.text._ZN7cutlass13device_kernelIN5flash19enable_sm80_to_sm89INS1_16FlashAttnBwdSm80INS1_25CollectiveMainloopBwdSm80ILi2ELi1EN4cute5tupleIJNS5_1CILi64EEENS7_ILi96EEENS7_ILi128EEEEEENS_6half_tEfNS_4arch4Sm80ELb0ELb1ELb0ELb0ELb1ELb0ELb0ELb0ELi2ELi2ELi2ELi2ELb1EEENS1_21CollectiveEpilogueBwdISB_SC_SE_Li256ELb0ELb0ELi4EEENS1_19SingleTileSchedulerILb0ELb0ELb0ELi96EEEEEEEEEvNT_6ParamsE,"ax",@progbits
	.align	128
.text._ZN7cutlass13device_kernelIN5flash19enable_sm80_to_sm89INS1_16FlashAttnBwdSm80INS1_25CollectiveMainloopBwdSm80ILi2ELi1EN4cute5tupleIJNS5_1CILi64EEENS7_ILi96EEENS7_ILi128EEEEEENS_6half_tEfNS_4arch4Sm80ELb0ELb1ELb0ELb0ELb1ELb0ELb0ELb0ELi2ELi2ELi2ELi2ELb1EEENS1_21CollectiveEpilogueBwdISB_SC_SE_Li256ELb0ELb0ELi4EEENS1_19SingleTileSchedulerILb0ELb0ELb0ELi96EEEEEEEEEvNT_6ParamsE:
        .type           _ZN7cutlass13device_kernelIN5flash19enable_sm80_to_sm89INS1_16FlashAttnBwdSm80INS1_25CollectiveMainloopBwdSm80ILi2ELi1EN4cute5tupleIJNS5_1CILi64EEENS7_ILi96EEENS7_ILi128EEEEEENS_6half_tEfNS_4arch4Sm80ELb0ELb1ELb0ELb0ELb1ELb0ELb0ELb0ELi2ELi2ELi2ELi2ELb1EEENS1_21CollectiveEpilogueBwdISB_SC_SE_Li256ELb0ELb0ELi4EEENS1_19SingleTileSchedulerILb0ELb0ELb0ELi96EEEEEEEEEvNT_6ParamsE,@function
        .size           _ZN7cutlass13device_kernelIN5flash19enable_sm80_to_sm89INS1_16FlashAttnBwdSm80INS1_25CollectiveMainloopBwdSm80ILi2ELi1EN4cute5tupleIJNS5_1CILi64EEENS7_ILi96EEENS7_ILi128EEEEEENS_6half_tEfNS_4arch4Sm80ELb0ELb1ELb0ELb0ELb1ELb0ELb0ELb0ELi2ELi2ELi2ELi2ELb1EEENS1_21CollectiveEpilogueBwdISB_SC_SE_Li256ELb0ELb0ELi4EEENS1_19SingleTileSchedulerILb0ELb0ELb0ELi96EEEEEEEEEvNT_6ParamsE,(.L_x_106 - _ZN7cutlass13device_kernelIN5flash19enable_sm80_to_sm89INS1_16FlashAttnBwdSm80INS1_25CollectiveMainloopBwdSm80ILi2ELi1EN4cute5tupleIJNS5_1CILi64EEENS7_ILi96EEENS7_ILi128EEEEEENS_6half_tEfNS_4arch4Sm80ELb0ELb1ELb0ELb0ELb1ELb0ELb0ELb0ELi2ELi2ELi2ELi2ELb1EEENS1_21CollectiveEpilogueBwdISB_SC_SE_Li256ELb0ELb0ELi4EEENS1_19SingleTileSchedulerILb0ELb0ELb0ELi96EEEEEEEEEvNT_6ParamsE)
        .other          _ZN7cutlass13device_kernelIN5flash19enable_sm80_to_sm89INS1_16FlashAttnBwdSm80INS1_25CollectiveMainloopBwdSm80ILi2ELi1EN4cute5tupleIJNS5_1CILi64EEENS7_ILi96EEENS7_ILi128EEEEEENS_6half_tEfNS_4arch4Sm80ELb0ELb1ELb0ELb0ELb1ELb0ELb0ELb0ELi2ELi2ELi2ELi2ELb1EEENS1_21CollectiveEpilogueBwdISB_SC_SE_Li256ELb0ELb0ELi4EEENS1_19SingleTileSchedulerILb0ELb0ELb0ELi96EEEEEEEEEvNT_6ParamsE,@"STO_CUDA_ENTRY STV_DEFAULT"
_ZN7cutlass13device_kernelIN5flash19enable_sm80_to_sm89INS1_16FlashAttnBwdSm80INS1_25CollectiveMainloopBwdSm80ILi2ELi1EN4cute5tupleIJNS5_1CILi64EEENS7_ILi96EEENS7_ILi128EEEEEENS_6half_tEfNS_4arch4Sm80ELb0ELb1ELb0ELb0ELb1ELb0ELb0ELb0ELi2ELi2ELi2ELi2ELb1EEENS1_21CollectiveEpilogueBwdISB_SC_SE_Li256ELb0ELb0ELi4EEENS1_19SingleTileSchedulerILb0ELb0ELb0ELi96EEEEEEEEEvNT_6ParamsE:
[----:B------:R-:W-:Y:S01]  /*0000*/  LDC R1, c[0x0][0x28] ;  /* 0x00000a00ff017b82 */ /* 0x000fe20000000800 */
[----:B------:R-:W-:Y:S05]  /*0010*/  EXIT ;  /* 0x000000000000794d */ /* 0x000fea0003800000 */
.L_x_9:
        /* <DEDUP_REMOVED lines=14> */
.L_x_106:


//--------------------- .text._ZN7cutlass13device_kernelIN5flash19enable_sm80_to_sm89INS1_16FlashAttnBwdSm80INS1_25CollectiveMainloopBwdSm80ILi2ELi1EN4cute5tupleIJNS5_1CILi64EEENS7_ILi96EEENS7_ILi128EEEEEENS_6half_tEfNS_4arch4Sm80ELb0ELb1ELb0ELb0ELb0ELb0ELb0ELb0ELi2ELi2ELi2ELi2ELb1EEENS1_24CollectiveEpilogueBwdGQAISB_fSE_Li256ELb0ELb0EEENS1_19SingleTileSchedulerILb0ELb0ELb0ELi96EEEEEEEEEvNT_6ParamsE --------------------------
	.section	.text._ZN7cutlass13device_kernelIN5flash19enable_sm80_to_sm89INS1_16FlashAttnBwdSm80INS1_25CollectiveMainloopBwdSm80ILi2ELi1EN4cute5tupleIJNS5_1CILi64EEENS7_ILi96EEENS7_ILi128EEEEEENS_6half_tEfNS_4arch4Sm80ELb0ELb1ELb0ELb0ELb0ELb0ELb0ELb0ELi2ELi2ELi2ELi2ELb1EEENS1_24CollectiveEpilogueBwdGQAISB_fSE_Li256ELb0ELb0EEENS1_19SingleTileSchedulerILb0ELb0ELb0ELi96EEEEEEEEEvNT_6ParamsE,"ax",@progbits
	.align	128
.text._ZN7cutlass13device_kernelIN5flash19enable_sm80_to_sm89INS1_16FlashAttnBwdSm80INS1_25CollectiveMainloopBwdSm80ILi2ELi1EN4cute5tupleIJNS5_1CILi64EEENS7_ILi96EEENS7_ILi128EEEEEENS_6half_tEfNS_4arch4Sm80ELb0ELb1ELb0ELb0ELb0ELb0ELb0ELb0ELi2ELi2ELi2ELi2ELb1EEENS1_24CollectiveEpilogueBwdGQAISB_fSE_Li256ELb0ELb0EEENS1_19SingleTileSchedulerILb0ELb0ELb0ELi96EEEEEEEEEvNT_6ParamsE:
        .type           _ZN7cutlass13device_kernelIN5flash19enable_sm80_to_sm89INS1_16FlashAttnBwdSm80INS1_25CollectiveMainloopBwdSm80ILi2ELi1EN4cute5tupleIJNS5_1CILi64EEENS7_ILi96EEENS7_ILi128EEEEEENS_6half_tEfNS_4arch4Sm80ELb0ELb1ELb0ELb0ELb0ELb0ELb0ELb0ELi2ELi2ELi2ELi2ELb1EEENS1_24CollectiveEpilogueBwdGQAISB_fSE_Li256ELb0ELb0EEENS1_19SingleTileSchedulerILb0ELb0ELb0ELi96EEEEEEEEEvNT_6ParamsE,@function
        .size           _ZN7cutlass13device_kernelIN5flash19enable_sm80_to_sm89INS1_16FlashAttnBwdSm80INS1_25CollectiveMainloopBwdSm80ILi2ELi1EN4cute5tupleIJNS5_1CILi64EEENS7_ILi96EEENS7_ILi128EEEEEENS_6half_tEfNS_4arch4Sm80ELb0ELb1ELb0ELb0ELb0ELb0ELb0ELb0ELi2ELi2ELi2ELi2ELb1EEENS1_24CollectiveEpilogueBwdGQAISB_fSE_Li256ELb0ELb0EEENS1_19SingleTileSchedulerILb0ELb0ELb0ELi96EEEEEEEEEvNT_6ParamsE,(.L_x_107 - _ZN7cutlass13device_kernelIN5flash19enable_sm80_to_sm89INS1_16FlashAttnBwdSm80INS1_25CollectiveMainloopBwdSm80ILi2ELi1EN4cute5tupleIJNS5_1CILi64EEENS7_ILi96EEENS7_ILi128EEEEEENS_6half_tEfNS_4arch4Sm80ELb0ELb1ELb0ELb0ELb0ELb0ELb0ELb0ELi2ELi2ELi2ELi2ELb1EEENS1_24CollectiveEpilogueBwdGQAISB_fSE_Li256ELb0ELb0EEENS1_19SingleTileSchedulerILb0ELb0ELb0ELi96EEEEEEEEEvNT_6ParamsE)
        .other          _ZN7cutlass13device_kernelIN5flash19enable_sm80_to_sm89INS1_16FlashAttnBwdSm80INS1_25CollectiveMainloopBwdSm80ILi2ELi1EN4cute5tupleIJNS5_1CILi64EEENS7_ILi96EEENS7_ILi128EEEEEENS_6half_tEfNS_4arch4Sm80ELb0ELb1ELb0ELb0ELb0ELb0ELb0ELb0ELi2ELi2ELi2ELi2ELb1EEENS1_24CollectiveEpilogueBwdGQAISB_fSE_Li256ELb0ELb0EEENS1_19SingleTileSchedulerILb0ELb0ELb0ELi96EEEEEEEEEvNT_6ParamsE,@"STO_CUDA_ENTRY STV_DEFAULT"
_ZN7cutlass13device_kernelIN5flash19enable_sm80_to_sm89INS1_16FlashAttnBwdSm80INS1_25CollectiveMainloopBwdSm80ILi2ELi1EN4cute5tupleIJNS5_1CILi64EEENS7_ILi96EEENS7_ILi128EEEEEENS_6half_tEfNS_4arch4Sm80ELb0ELb1ELb0ELb0ELb0ELb0ELb0ELb0ELi2ELi2ELi2ELi2ELb1EEENS1_24CollectiveEpilogueBwdGQAISB_fSE_Li256ELb0ELb0EEENS1_19SingleTileSchedulerILb0ELb0ELb0ELi96EEEEEEEEEvNT_6ParamsE:
[----:B------:R-:W-:Y:S01]  /*0000*/  LDC R1, c[0x0][0x28] ;  /* 0x00000a00ff017b82 */ /* 0x000fe20000000800 */
[----:B------:R-:W-:Y:S05]  /*0010*/  EXIT ;  /* 0x000000000000794d */ /* 0x000fea0003800000 */
.L_x_10:
        /* <DEDUP_REMOVED lines=14> */
.L_x_107:


//--------------------- .text._ZN7cutlass13device_kernelIN5flash19enable_sm80_to_sm89INS1_16FlashAttnBwdSm80INS1_25CollectiveMainloopBwdSm80ILi2ELi1EN4cute5tupleIJNS5_1CILi64EEENS7_ILi96EEENS7_ILi128EEEEEENS_6half_tEfNS_4arch4Sm80ELb0ELb1ELb0ELb0ELb1ELb0ELb0ELb0ELi2ELi2ELi2ELi2ELb1EEENS1_24CollectiveEpilogueBwdGQAISB_fSE_Li256ELb0ELb1EEENS1_19SingleTileSchedulerILb0ELb0ELb0ELi96EEEEEEEEEvNT_6ParamsE --------------------------
	.section	.text._ZN7cutlass13device_kernelIN5flash19enable_sm80_to_sm89INS1_16FlashAttnBwdSm80INS1_25CollectiveMainloopBwdSm80ILi2ELi1EN4cute5tupleIJNS5_1CILi64EEENS7_ILi96EEENS7_ILi128EEEEEENS_6half_tEfNS_4arch4Sm80ELb0ELb1ELb0ELb0ELb1ELb0ELb0ELb0ELi2ELi2ELi2ELi2ELb1EEENS1_24CollectiveEpilogueBwdGQAISB_fSE_Li256ELb0ELb1EEENS1_19SingleTileSchedulerILb0ELb0ELb0ELi96EEEEEEEEEvNT_6ParamsE,"ax",@progbits
	.align	128
.text._ZN7cutlass13device_kernelIN5flash19enable_sm80_to_sm89INS1_16FlashAttnBwdSm80INS1_25CollectiveMainloopBwdSm80ILi2ELi1EN4cute5tupleIJNS5_1CILi64EEENS7_ILi96EEENS7_ILi128EEEEEENS_6half_tEfNS_4arch4Sm80ELb0ELb1ELb0ELb0ELb1ELb0ELb0ELb0ELi2ELi2ELi2ELi2ELb1EEENS1_24CollectiveEpilogueBwdGQAISB_fSE_Li256ELb0ELb1EEENS1_19SingleTileSchedulerILb0ELb0ELb0ELi96EEEEEEEEEvNT_6ParamsE:
        .type           _ZN7cutlass13device_kernelIN5flash19enable_sm80_to_sm89INS1_16FlashAttnBwdSm80INS1_25CollectiveMainloopBwdSm80ILi2ELi1EN4cute5tupleIJNS5_1CILi64EEENS7_ILi96EEENS7_ILi128EEEEEENS_6half_tEfNS_4arch4Sm80ELb0ELb1ELb0ELb0ELb1ELb0ELb0ELb0ELi2ELi2ELi2ELi2ELb1EEENS1_24CollectiveEpilogueBwdGQAISB_fSE_Li256ELb0ELb1EEENS1_19SingleTileSchedulerILb0ELb0ELb0ELi96EEEEEEEEEvNT_6ParamsE,@function
        .size           _ZN7cutlass13device_kernelIN5flash19enable_sm80_to_sm89INS1_16FlashAttnBwdSm80INS1_25CollectiveMainloopBwdSm80ILi2ELi1EN4cute5tupleIJNS5_1CILi64EEENS7_ILi96EEENS7_ILi128EEEEEENS_6half_tEfNS_4arch4Sm80ELb0ELb1ELb0ELb0ELb1ELb0ELb0ELb0ELi2ELi2ELi2ELi2ELb1EEENS1_24CollectiveEpilogueBwdGQAISB_fSE_Li256ELb0ELb1EEENS1_19SingleTileSchedulerILb0ELb0ELb0ELi96EEEEEEEEEvNT_6ParamsE,(.L_x_108 - _ZN7cutlass13device_kernelIN5flash19enable_sm80_to_sm89INS1_16FlashAttnBwdSm80INS1_25CollectiveMainloopBwdSm80ILi2ELi1EN4cute5tupleIJNS5_1CILi64EEENS7_ILi96EEENS7_ILi128EEEEEENS_6half_tEfNS_4arch4Sm80ELb0ELb1ELb0ELb0ELb1ELb0ELb0ELb0ELi2ELi2ELi2ELi2ELb1EEENS1_24CollectiveEpilogueBwdGQAISB_fSE_Li256ELb0ELb1EEENS1_19SingleTileSchedulerILb0ELb0ELb0ELi96EEEEEEEEEvNT_6ParamsE)
        .other          _ZN7cutlass13device_kernelIN5flash19enable_sm80_to_sm89INS1_16FlashAttnBwdSm80INS1_25CollectiveMainloopBwdSm80ILi2ELi1EN4cute5tupleIJNS5_1CILi64EEENS7_ILi96EEENS7_ILi128EEEEEENS_6half_tEfNS_4arch4Sm80ELb0ELb1ELb0ELb0ELb1ELb0ELb0ELb0ELi2ELi2ELi2ELi2ELb1EEENS1_24CollectiveEpilogueBwdGQAISB_fSE_Li256ELb0ELb1EEENS1_19SingleTileSchedulerILb0ELb0ELb0ELi96EEEEEEEEEvNT_6ParamsE,@"STO_CUDA_ENTRY STV_DEFAULT"
_ZN7cutlass13device_kernelIN5flash19enable_sm80_to_sm89INS1_16FlashAttnBwdSm80INS1_25CollectiveMainloopBwdSm80ILi2ELi1EN4cute5tupleIJNS5_1CILi64EEENS7_ILi96EEENS7_ILi128EEEEEENS_6half_tEfNS_4arch4Sm80ELb0ELb1ELb0ELb0ELb1ELb0ELb0ELb0ELi2ELi2ELi2ELi2ELb1EEENS1_24CollectiveEpilogueBwdGQAISB_fSE_Li256ELb0ELb1EEENS1_19SingleTileSchedulerILb0ELb0ELb0ELi96EEEEEEEEEvNT_6ParamsE:
[----:B------:R-:W-:Y:S01]  /*0000*/  LDC R1, c[0x0][0x28] ;  /* 0x00000a00ff017b82 */ /* 0x000fe20000000800 */
[----:B------:R-:W-:Y:S05]  /*0010*/  EXIT ;  /* 0x000000000000794d */ /* 0x000fea0003800000 */
.L_x_11:
        /* <DEDUP_REMOVED lines=14> */
.L_x_108:


//--------------------- .text._ZN7cutlass13device_kernelIN5flash19enable_sm80_to_sm89INS1_16FlashAttnBwdSm80INS1_25CollectiveMainloopBwdSm80ILi2ELi1EN4cute5tupleIJNS5_1CILi64EEENS7_ILi96EEENS7_ILi128EEEEEENS_6half_tEfNS_4arch4Sm80ELb0ELb1ELb0ELb1ELb0ELb0ELb0ELb0ELi2ELi2ELi2ELi2ELb1EEENS1_21CollectiveEpilogueBwdISB_SC_SE_Li256ELb1ELb0ELi4EEENS1_19SingleTileSchedulerILb1ELb0ELb0ELi96EEEEEEEEEvNT_6ParamsE --------------------------
	.section	.text._ZN7cutlass13device_kernelIN5flash19enable_sm80_to_sm89INS1_16FlashAttnBwdSm80INS1_25CollectiveMainloopBwdSm80ILi2ELi1EN4cute5tupleIJNS5_1CILi64EEENS7_ILi96EEENS7_ILi128EEEEEENS_6half_tEfNS_4arch4Sm80ELb0ELb1ELb0ELb1ELb0ELb0ELb0ELb0ELi2ELi2ELi2ELi2ELb1EEENS1_21CollectiveEpilogueBwdISB_SC_SE_Li256ELb1ELb0ELi4EEENS1_19SingleTileSchedulerILb1ELb0ELb0ELi96EEEEEEEEEvNT_6ParamsE,"ax",@progbits
	.align	128
.text._ZN7cutlass13device_kernelIN5flash19enable_sm80_to_sm89INS1_16FlashAttnBwdSm80INS1_25CollectiveMainloopBwdSm80ILi2ELi1EN4cute5tupleIJNS5_1CILi64EEENS7_ILi96EEENS7_ILi128EEEEEENS_6half_tEfNS_4arch4Sm80ELb0ELb1ELb0ELb1ELb0ELb0ELb0ELb0ELi2ELi2ELi2ELi2ELb1EEENS1_21CollectiveEpilogueBwdISB_SC_SE_Li256ELb1ELb0ELi4EEENS1_19SingleTileSchedulerILb1ELb0ELb0ELi96EEEEEEEEEvNT_6ParamsE:
        .type           _ZN7cutlass13device_kernelIN5flash19enable_sm80_to_sm89INS1_16FlashAttnBwdSm80INS1_25CollectiveMainloopBwdSm80ILi2ELi1EN4cute5tupleIJNS5_1CILi64EEENS7_ILi96EEENS7_ILi128EEEEEENS_6half_tEfNS_4arch4Sm80ELb0ELb1ELb0ELb1ELb0ELb0ELb0ELb0ELi2ELi2ELi2ELi2ELb1EEENS1_21CollectiveEpilogueBwdISB_SC_SE_Li256ELb1ELb0ELi4EEENS1_19SingleTileSchedulerILb1ELb0ELb0ELi96EEEEEEEEEvNT_6ParamsE,@function
        .size           _ZN7cutlass13device_kernelIN5flash19enable_sm80_to_sm89INS1_16FlashAttnBwdSm80INS1_25CollectiveMainloopBwdSm80ILi2ELi1EN4cute5tupleIJNS5_1CILi64EEENS7_ILi96EEENS7_ILi128EEEEEENS_6half_tEfNS_4arch4Sm80ELb0ELb1ELb0ELb1ELb0ELb0ELb0ELb0ELi2ELi2ELi2ELi2ELb1EEENS1_21CollectiveEpilogueBwdISB_SC_SE_Li256ELb1ELb0ELi4EEENS1_19SingleTileSchedulerILb1ELb0ELb0ELi96EEEEEEEEEvNT_6ParamsE,(.L_x_109 - _ZN7cutlass13device_kernelIN5flash19enable_sm80_to_sm89INS1_16FlashAttnBwdSm80INS1_25CollectiveMainloopBwdSm80ILi2ELi1EN4cute5tupleIJNS5_1CILi64EEENS7_ILi96EEENS7_ILi128EEEEEENS_6half_tEfNS_4arch4Sm80ELb0ELb1ELb0ELb1ELb0ELb0ELb0ELb0ELi2ELi2ELi2ELi2ELb1EEENS1_21CollectiveEpilogueBwdISB_SC_SE_Li256ELb1ELb0ELi4EEENS1_19SingleTileSchedulerILb1ELb0ELb0ELi96EEEEEEEEEvNT_6ParamsE)
        .other          _ZN7cutlass13device_kernelIN5flash19enable_sm80_to_sm89INS1_16FlashAttnBwdSm80INS1_25CollectiveMainloopBwdSm80ILi2ELi1EN4cute5tupleIJNS5_1CILi64EEENS7_ILi96EEENS7_ILi128EEEEEENS_6half_tEfNS_4arch4Sm80ELb0ELb1ELb0ELb1ELb0ELb0ELb0ELb0ELi2ELi2ELi2ELi2ELb1EEENS1_21CollectiveEpilogueBwdISB_SC_SE_Li256ELb1ELb0ELi4EEENS1_19SingleTileSchedulerILb1ELb0ELb0ELi96EEEEEEEEEvNT_6ParamsE,@"STO_CUDA_ENTRY STV_DEFAULT"
_ZN7cutlass13device_kernelIN5flash19enable_sm80_to_sm89INS1_16FlashAttnBwdSm80INS1_25CollectiveMainloopBwdSm80ILi2ELi1EN4cute5tupleIJNS5_1CILi64EEENS7_ILi96EEENS7_ILi128EEEEEENS_6half_tEfNS_4arch4Sm80ELb0ELb1ELb0ELb1ELb0ELb0ELb0ELb0ELi2ELi2ELi2ELi2ELb1EEENS1_21CollectiveEpilogueBwdISB_SC_SE_Li256ELb1ELb0ELi4EEENS1_19SingleTileSchedulerILb1ELb0ELb0ELi96EEEEEEEEEvNT_6ParamsE:
[----:B------:R-:W-:Y:S01]  /*0000*/  LDC R1, c[0x0][0x28] ;  /* 0x00000a00ff017b82 */ /* 0x000fe20000000800 */
[----:B------:R-:W-:Y:S05]  /*0010*/  EXIT ;  /* 0x000000000000794d */ /* 0x000fea0003800000 */
.L_x_12:
        /* <DEDUP_REMOVED lines=14> */
.L_x_109:


//--------------------- .text._ZN7cutlass13device_kernelIN5flash19enable_sm80_to_sm89INS1_16FlashAttnBwdSm80INS1_25CollectiveMainloopBwdSm80ILi2ELi1EN4cute5tupleIJNS5_1CILi64EEENS7_ILi96EEENS7_ILi128EEEEEENS_6half_tEfNS_4arch4Sm80ELb0ELb1ELb0ELb1ELb1ELb0ELb0ELb0ELi2ELi2ELi2ELi2ELb1EEENS1_21CollectiveEpilogueBwdISB_SC_SE_Li256ELb1ELb0ELi4EEENS1_19SingleTileSchedulerILb1ELb0ELb0ELi96EEEEEEEEEvNT_6ParamsE --------------------------
	.section	.text._ZN7cutlass13device_kernelIN5flash19enable_sm80_to_sm89INS1_16FlashAttnBwdSm80INS1_25CollectiveMainloopBwdSm80ILi2ELi1EN4cute5tupleIJNS5_1CILi64EEENS7_ILi96EEENS7_ILi128EEEEEENS_6half_tEfNS_4arch4Sm80ELb0ELb1ELb0ELb1ELb1ELb0ELb0ELb0ELi2ELi2ELi2ELi2ELb1EEENS1_21CollectiveEpilogueBwdISB_SC_SE_Li256ELb1ELb0ELi4EEENS1_19SingleTileSchedulerILb1ELb0ELb0ELi96EEEEEEEEEvNT_6ParamsE,"ax",@progbits
	.align	128
.text._ZN7cutlass13device_kernelIN5flash19enable_sm80_to_sm89INS1_16FlashAttnBwdSm80INS1_25CollectiveMainloopBwdSm80ILi2ELi1EN4cute5tupleIJNS5_1CILi64EEENS7_ILi96EEENS7_ILi128EEEEEENS_6half_tEfNS_4arch4Sm80ELb0ELb1ELb0ELb1ELb1ELb0ELb0ELb0ELi2ELi2ELi2ELi2ELb1EEENS1_21CollectiveEpilogueBwdISB_SC_SE_Li256ELb1ELb0ELi4EEENS1_19SingleTileSchedulerILb1ELb0ELb0ELi96EEEEEEEEEvNT_6ParamsE:
        .type           _ZN7cutlass13device_kernelIN5flash19enable_sm80_to_sm89INS1_16FlashAttnBwdSm80INS1_25CollectiveMainloopBwdSm80ILi2ELi1EN4cute5tupleIJNS5_1CILi64EEENS7_ILi96EEENS7_ILi128EEEEEENS_6half_tEfNS_4arch4Sm80ELb0ELb1ELb0ELb1ELb1ELb0ELb0ELb0ELi2ELi2ELi2ELi2ELb1EEENS1_21CollectiveEpilogueBwdISB_SC_SE_Li256ELb1ELb0ELi4EEENS1_19SingleTileSchedulerILb1ELb0ELb0ELi96EEEEEEEEEvNT_6ParamsE,@function
        .size           _ZN7cutlass13device_kernelIN5flash19enable_sm80_to_sm89INS1_16FlashAttnBwdSm80INS1_25CollectiveMainloopBwdSm80ILi2ELi1EN4cute5tupleIJNS5_1CILi64EEENS7_ILi96EEENS7_ILi128EEEEEENS_6half_tEfNS_4arch4Sm80ELb0ELb1ELb0ELb1ELb1ELb0ELb0ELb0ELi2ELi2ELi2ELi2ELb1EEENS1_21CollectiveEpilogueBwdISB_SC_SE_Li256ELb1ELb0ELi4EEENS1_19SingleTileSchedulerILb1ELb0ELb0ELi96EEEEEEEEEvNT_6ParamsE,(.L_x_110 - _ZN7cutlass13device_kernelIN5flash19enable_sm80_to_sm89INS1_16FlashAttnBwdSm80INS1_25CollectiveMainloopBwdSm80ILi2ELi1EN4cute5tupleIJNS5_1CILi64EEENS7_ILi96EEENS7_ILi128EEEEEENS_6half_tEfNS_4arch4Sm80ELb0ELb1ELb0ELb1ELb1ELb0ELb0ELb0ELi2ELi2ELi2ELi2ELb1EEENS1_21CollectiveEpilogueBwdISB_SC_SE_Li256ELb1ELb0ELi4EEENS1_19SingleTileSchedulerILb1ELb0ELb0ELi96EEEEEEEEEvNT_6ParamsE)
        .other          _ZN7cutlass13device_kernelIN5flash19enable_sm80_to_sm89INS1_16FlashAttnBwdSm80INS1_25CollectiveMainloopBwdSm80ILi2ELi1EN4cute5tupleIJNS5_1CILi64EEENS7_ILi96EEENS7_ILi128EEEEEENS_6half_tEfNS_4arch4Sm80ELb0ELb1ELb0ELb1ELb1ELb0ELb0ELb0ELi2ELi2ELi2ELi2ELb1EEENS1_21CollectiveEpilogueBwdISB_SC_SE_Li256ELb1ELb0ELi4EEENS1_19SingleTileSchedulerILb1ELb0ELb0ELi96EEEEEEEEEvNT_6ParamsE,@"STO_CUDA_ENTRY STV_DEFAULT"
_ZN7cutlass13device_kernelIN5flash19enable_sm80_to_sm89INS1_16FlashAttnBwdSm80INS1_25CollectiveMainloopBwdSm80ILi2ELi1EN4cute5tupleIJNS5_1CILi64EEENS7_ILi96EEENS7_ILi128EEEEEENS_6half_tEfNS_4arch4Sm80ELb0ELb1ELb0ELb1ELb1ELb0ELb0ELb0ELi2ELi2ELi2ELi2ELb1EEENS1_21CollectiveEpilogueBwdISB_SC_SE_Li256ELb1ELb0ELi4EEENS1_19SingleTileSchedulerILb1ELb0ELb0ELi96EEEEEEEEEvNT_6ParamsE:
[----:B------:R-:W-:Y:S01]  /*0000*/  LDC R1, c[0x0][0x28] ;  /* 0x00000a00ff017b82 */ /* 0x000fe20000000800 */
[----:B------:R-:W-:Y:S05]  /*0010*/  EXIT ;  /* 0x000000000000794d */ /* 0x000fea0003800000 */
.L_x_13:
        /* <DEDUP_REMOVED lines=14> */
.L_x_110:


//--------------------- .text._ZN7cutlass13device_kernelIN5flash19enable_sm80_to_sm89INS1_16FlashAttnBwdSm80INS1_25CollectiveMainloopBwdSm80ILi2ELi1EN4cute5tupleIJNS5_1CILi64EEENS7_ILi96EEENS7_ILi128EEEEEENS_6half_tEfNS_4arch4Sm80ELb0ELb1ELb0ELb1ELb0ELb0ELb0ELb0ELi2ELi2ELi2ELi2ELb1EEENS1_24CollectiveEpilogueBwdGQAISB_fSE_Li256ELb1ELb0EEENS1_19SingleTileSchedulerILb1ELb0ELb0ELi96EEEEEEEEEvNT_6ParamsE --------------------------
	.section	.text._ZN7cutlass13device_kernelIN5flash19enable_sm80_to_sm89INS1_16FlashAttnBwdSm80INS1_25CollectiveMainloopBwdSm80ILi2ELi1EN4cute5tupleIJNS5_1CILi64EEENS7_ILi96EEENS7_ILi128EEEEEENS_6half_tEfNS_4arch4Sm80ELb0ELb1ELb0ELb1ELb0ELb0ELb0ELb0ELi2ELi2ELi2ELi2ELb1EEENS1_24CollectiveEpilogueBwdGQAISB_fSE_Li256ELb1ELb0EEENS1_19SingleTileSchedulerILb1ELb0ELb0ELi96EEEEEEEEEvNT_6ParamsE,"ax",@progbits
	.align	128
.text._ZN7cutlass13device_kernelIN5flash19enable_sm80_to_sm89INS1_16FlashAttnBwdSm80INS1_25CollectiveMainloopBwdSm80ILi2ELi1EN4cute5tupleIJNS5_1CILi64EEENS7_ILi96EEENS7_ILi128EEEEEENS_6half_tEfNS_4arch4Sm80ELb0ELb1ELb0ELb1ELb0ELb0ELb0ELb0ELi2ELi2ELi2ELi2ELb1EEENS1_24CollectiveEpilogueBwdGQAISB_fSE_Li256ELb1ELb0EEENS1_19SingleTileSchedulerILb1ELb0ELb0ELi96EEEEEEEEEvNT_6ParamsE:
        .type           _ZN7cutlass13device_kernelIN5flash19enable_sm80_to_sm89INS1_16FlashAttnBwdSm80INS1_25CollectiveMainloopBwdSm80ILi2ELi1EN4cute5tupleIJNS5_1CILi64EEENS7_ILi96EEENS7_ILi128EEEEEENS_6half_tEfNS_4arch4Sm80ELb0ELb1ELb0ELb1ELb0ELb0ELb0ELb0ELi2ELi2ELi2ELi2ELb1EEENS1_24CollectiveEpilogueBwdGQAISB_fSE_Li256ELb1ELb0EEENS1_19SingleTileSchedulerILb1ELb0ELb0ELi96EEEEEEEEEvNT_6ParamsE,@function
        .size           _ZN7cutlass13device_kernelIN5flash19enable_sm80_to_sm89INS1_16FlashAttnBwdSm80INS1_25CollectiveMainloopBwdSm80ILi2ELi1EN4cute5tupleIJNS5_1CILi64EEENS7_ILi96EEENS7_ILi128EEEEEENS_6half_tEfNS_4arch4Sm80ELb0ELb1ELb0ELb1ELb0ELb0ELb0ELb0ELi2ELi2ELi2ELi2ELb1EEENS1_24CollectiveEpilogueBwdGQAISB_fSE_Li256ELb1ELb0EEENS1_19SingleTileSchedulerILb1ELb0ELb0ELi96EEEEEEEEEvNT_6ParamsE,(.L_x_111 - _ZN7cutlass13device_kernelIN5flash19enable_sm80_to_sm89INS1_16FlashAttnBwdSm80INS1_25CollectiveMainloopBwdSm80ILi2ELi1EN4cute5tupleIJNS5_1CILi64EEENS7_ILi96EEENS7_ILi128EEEEEENS_6half_tEfNS_4arch4Sm80ELb0ELb1ELb0ELb1ELb0ELb0ELb0ELb0ELi2ELi2ELi2ELi2ELb1EEENS1_24CollectiveEpilogueBwdGQAISB_fSE_Li256ELb1ELb0EEENS1_19SingleTileSchedulerILb1ELb0ELb0ELi96EEEEEEEEEvNT_6ParamsE)
        .other          _ZN7cutlass13device_kernelIN5flash19enable_sm80_to_sm89INS1_16FlashAttnBwdSm80INS1_25CollectiveMainloopBwdSm80ILi2ELi1EN4cute5tupleIJNS5_1CILi64EEENS7_ILi96EEENS7_ILi128EEEEEENS_6half_tEfNS_4arch4Sm80ELb0ELb1ELb0ELb1ELb0ELb0ELb0ELb0ELi2ELi2ELi2ELi2ELb1EEENS1_24CollectiveEpilogueBwdGQAISB_fSE_Li256ELb1ELb0EEENS1_19SingleTileSchedulerILb1ELb0ELb0ELi96EEEEEEEEEvNT_6ParamsE,@"STO_CUDA_ENTRY STV_DEFAULT"
_ZN7cutlass13device_kernelIN5flash19enable_sm80_to_sm89INS1_16FlashAttnBwdSm80INS1_25CollectiveMainloopBwdSm80ILi2ELi1EN4cute5tupleIJNS5_1CILi64EEENS7_ILi96EEENS7_ILi128EEEEEENS_6half_tEfNS_4arch4Sm80ELb0ELb1ELb0ELb1ELb0ELb0ELb0ELb0ELi2ELi2ELi2ELi2ELb1EEENS1_24CollectiveEpilogueBwdGQAISB_fSE_Li256ELb1ELb0EEENS1_19SingleTileSchedulerILb1ELb0ELb0ELi96EEEEEEEEEvNT_6ParamsE:
[----:B------:R-:W-:Y:S01]  /*0000*/  LDC R1, c[0x0][0x28] ;  /* 0x00000a00ff017b82 */ /* 0x000fe20000000800 */
[----:B------:R-:W-:Y:S05]  /*0010*/  EXIT ;  /* 0x000000000000794d */ /* 0x000fea0003800000 */
.L_x_14:
        /* <DEDUP_REMOVED lines=14> */
.L_x_111:


//--------------------- .text._ZN7cutlass13device_kernelIN5flash19enable_sm80_to_sm89INS1_16FlashAttnBwdSm80INS1_25CollectiveMainloopBwdSm80ILi2ELi1EN4cute5tupleIJNS5_1CILi64EEENS7_ILi96EEENS7_ILi128EEEEEENS_6half_tEfNS_4arch4Sm80ELb0ELb1ELb0ELb1ELb1ELb0ELb0ELb0ELi2ELi2ELi2ELi2ELb1EEENS1_24CollectiveEpilogueBwdGQAISB_fSE_Li256ELb1ELb1EEENS1_19SingleTileSchedulerILb1ELb0ELb0ELi96EEEEEEEEEvNT_6ParamsE --------------------------
	.section	.text._ZN7cutlass13device_kernelIN5flash19enable_sm80_to_sm89INS1_16FlashAttnBwdSm80INS1_25CollectiveMainloopBwdSm80ILi2ELi1EN4cute5tupleIJNS5_1CILi64EEENS7_ILi96EEENS7_ILi128EEEEEENS_6half_tEfNS_4arch4Sm80ELb0ELb1ELb0ELb1ELb1ELb0ELb0ELb0ELi2ELi2ELi2ELi2ELb1EEENS1_24CollectiveEpilogueBwdGQAISB_fSE_Li256ELb1ELb1EEENS1_19SingleTileSchedulerILb1ELb0ELb0ELi96EEEEEEEEEvNT_6ParamsE,"ax",@progbits
	.align	128
.text._ZN7cutlass13device_kernelIN5flash19enable_sm80_to_sm89INS1_16FlashAttnBwdSm80INS1_25CollectiveMainloopBwdSm80ILi2ELi1EN4cute5tupleIJNS5_1CILi64EEENS7_ILi96EEENS7_ILi128EEEEEENS_6half_tEfNS_4arch4Sm80ELb0ELb1ELb0ELb1ELb1ELb0ELb0ELb0ELi2ELi2ELi2ELi2ELb1EEENS1_24CollectiveEpilogueBwdGQAISB_fSE_Li256ELb1ELb1EEENS1_19SingleTileSchedulerILb1ELb0ELb0ELi96EEEEEEEEEvNT_6ParamsE:
        .type           _ZN7cutlass13device_kernelIN5flash19enable_sm80_to_sm89INS1_16FlashAttnBwdSm80INS1_25CollectiveMainloopBwdSm80ILi2ELi1EN4cute5tupleIJNS5_1CILi64EEENS7_ILi96EEENS7_ILi128EEEEEENS_6half_tEfNS_4arch4Sm80ELb0ELb1ELb0ELb1ELb1ELb0ELb0ELb0ELi2ELi2ELi2ELi2ELb1EEENS1_24CollectiveEpilogueBwdGQAISB_fSE_Li256ELb1ELb1EEENS1_19SingleTileSchedulerILb1ELb0ELb0ELi96EEEEEEEEEvNT_6ParamsE,@function
        .size           _ZN7cutlass13device_kernelIN5flash19enable_sm80_to_sm89INS1_16FlashAttnBwdSm80INS1_25CollectiveMainloopBwdSm80ILi2ELi1EN4cute5tupleIJNS5_1CILi64EEENS7_ILi96EEENS7_ILi128EEEEEENS_6half_tEfNS_4arch4Sm80ELb0ELb1ELb0ELb1ELb1ELb0ELb0ELb0ELi2ELi2ELi2ELi2ELb1EEENS1_24CollectiveEpilogueBwdGQAISB_fSE_Li256ELb1ELb1EEENS1_19SingleTileSchedulerILb1ELb0ELb0ELi96EEEEEEEEEvNT_6ParamsE,(.L_x_112 - _ZN7cutlass13device_kernelIN5flash19enable_sm80_to_sm89INS1_16FlashAttnBwdSm80INS1_25CollectiveMainloopBwdSm80ILi2ELi1EN4cute5tupleIJNS5_1CILi64EEENS7_ILi96EEENS7_ILi128EEEEEENS_6half_tEfNS_4arch4Sm80ELb0ELb1ELb0ELb1ELb1ELb0ELb0ELb0ELi2ELi2ELi2ELi2ELb1EEENS1_24CollectiveEpilogueBwdGQAISB_fSE_Li256ELb1ELb1EEENS1_19SingleTileSchedulerILb1ELb0ELb0ELi96EEEEEEEEEvNT_6ParamsE)
        .other          _ZN7cutlass13device_kernelIN5flash19enable_sm80_to_sm89INS1_16FlashAttnBwdSm80INS1_25CollectiveMainloopBwdSm80ILi2ELi1EN4cute5tupleIJNS5_1CILi64EEENS7_ILi96EEENS7_ILi128EEEEEENS_6half_tEfNS_4arch4Sm80ELb0ELb1ELb0ELb1ELb1ELb0ELb0ELb0ELi2ELi2ELi2ELi2ELb1EEENS1_24CollectiveEpilogueBwdGQAISB_fSE_Li256ELb1ELb1EEENS1_19SingleTileSchedulerILb1ELb0ELb0ELi96EEEEEEEEEvNT_6ParamsE,@"STO_CUDA_ENTRY STV_DEFAULT"
_ZN7cutlass13device_kernelIN5flash19enable_sm80_to_sm89INS1_16FlashAttnBwdSm80INS1_25CollectiveMainloopBwdSm80ILi2ELi1EN4cute5tupleIJNS5_1CILi64EEENS7_ILi96EEENS7_ILi128EEEEEENS_6half_tEfNS_4arch4Sm80ELb0ELb1ELb0ELb1ELb1ELb0ELb0ELb0ELi2ELi2ELi2ELi2ELb1EEENS1_24CollectiveEpilogueBwdGQAISB_fSE_Li256ELb1ELb1EEENS1_19SingleTileSchedulerILb1ELb0ELb0ELi96EEEEEEEEEvNT_6ParamsE:
[----:B------:R-:W-:Y:S01]  /*0000*/  LDC R1, c[0x0][0x28] ;  /* 0x00000a00ff017b82 */ /* 0x000fe20000000800 */
[----:B------:R-:W-:Y:S05]  /*0010*/  EXIT ;  /* 0x000000000000794d */ /* 0x000fea0003800000 */
.L_x_15:
        /* <DEDUP_REMOVED lines=14> */
.L_x_112:


//--------------------- .text._ZN7cutlass13device_kernelIN5flash19enable_sm80_to_sm89INS1_16FlashAttnBwdSm80INS1_25CollectiveMainloopBwdSm80ILi2ELi1EN4cute5tupleIJNS5_1CILi64EEENS7_ILi96EEENS7_ILi128EEEEEENS_6half_tEfNS_4arch4Sm80ELb1ELb0ELb0ELb0ELb0ELb0ELb0ELb0ELi2ELi2ELi2ELi2ELb1EEENS1_21CollectiveEpilogueBwdISB_SC_SE_Li256ELb0ELb0ELi4EEENS1_25SingleTileBwdLPTSchedulerILb0ELi96ELb0EEEEEEEEEvNT_6ParamsE --------------------------
	.section	.text._ZN7cutlass13device_kernelIN5flash19enable_sm80_to_sm89INS1_16FlashAttnBwdSm80INS1_25CollectiveMainloopBwdSm80ILi2ELi1EN4cute5tupleIJNS5_1CILi64EEENS7_ILi96EEENS7_ILi128EEEEEENS_6half_tEfNS_4arch4Sm80ELb1ELb0ELb0ELb0ELb0ELb0ELb0ELb0ELi2ELi2ELi2ELi2ELb1EEENS1_21CollectiveEpilogueBwdISB_SC_SE_Li256ELb0ELb0ELi4EEENS1_25SingleTileBwdLPTSchedulerILb0ELi96ELb0EEEEEEEEEvNT_6ParamsE,"ax",@progbits
	.align	128
.text._ZN7cutlass13device_kernelIN5flash19enable_sm80_to_sm89INS1_16FlashAttnBwdSm80INS1_25CollectiveMainloopBwdSm80ILi2ELi1EN4cute5tupleIJNS5_1CILi64EEENS7_ILi96EEENS7_ILi128EEEEEENS_6half_tEfNS_4arch4Sm80ELb1ELb0ELb0ELb0ELb0ELb0ELb0ELb0ELi2ELi2ELi2ELi2ELb1EEENS1_21CollectiveEpilogueBwdISB_SC_SE_Li256ELb0ELb0ELi4EEENS1_25SingleTileBwdLPTSchedulerILb0ELi96ELb0EEEEEEEEEvNT_6ParamsE:
        .type           _ZN7cutlass13device_kernelIN5flash19enable_sm80_to_sm89INS1_16FlashAttnBwdSm80INS1_25CollectiveMainloopBwdSm80ILi2ELi1EN4cute5tupleIJNS5_1CILi64EEENS7_ILi96EEENS7_ILi128EEEEEENS_6half_tEfNS_4arch4Sm80ELb1ELb0ELb0ELb0ELb0ELb0ELb0ELb0ELi2ELi2ELi2ELi2ELb1EEENS1_21CollectiveEpilogueBwdISB_SC_SE_Li256ELb0ELb0ELi4EEENS1_25SingleTileBwdLPTSchedulerILb0ELi96ELb0EEEEEEEEEvNT_6ParamsE,@function
        .size           _ZN7cutlass13device_kernelIN5flash19enable_sm80_to_sm89INS1_16FlashAttnBwdSm80INS1_25CollectiveMainloopBwdSm80ILi2ELi1EN4cute5tupleIJNS5_1CILi64EEENS7_ILi96EEENS7_ILi128EEEEEENS_6half_tEfNS_4arch4Sm80ELb1ELb0ELb0ELb0ELb0ELb0ELb0ELb0ELi2ELi2ELi2ELi2ELb1EEENS1_21CollectiveEpilogueBwdISB_SC_SE_Li256ELb0ELb0ELi4EEENS1_25SingleTileBwdLPTSchedulerILb0ELi96ELb0EEEEEEEEEvNT_6ParamsE,(.L_x_113 - _ZN7cutlass13device_kernelIN5flash19enable_sm80_to_sm89INS1_16FlashAttnBwdSm80INS1_25CollectiveMainloopBwdSm80ILi2ELi1EN4cute5tupleIJNS5_1CILi64EEENS7_ILi96EEENS7_ILi128EEEEEENS_6half_tEfNS_4arch4Sm80ELb1ELb0ELb0ELb0ELb0ELb0ELb0ELb0ELi2ELi2ELi2ELi2ELb1EEENS1_21CollectiveEpilogueBwdISB_SC_SE_Li256ELb0ELb0ELi4EEENS1_25SingleTileBwdLPTSchedulerILb0ELi96ELb0EEEEEEEEEvNT_6ParamsE)
        .other          _ZN7cutlass13device_kernelIN5flash19enable_sm80_to_sm89INS1_16FlashAttnBwdSm80INS1_25CollectiveMainloopBwdSm80ILi2ELi1EN4cute5tupleIJNS5_1CILi64EEENS7_ILi96EEENS7_ILi128EEEEEENS_6half_tEfNS_4arch4Sm80ELb1ELb0ELb0ELb0ELb0ELb0ELb0ELb0ELi2ELi2ELi2ELi2ELb1EEENS1_21CollectiveEpilogueBwdISB_SC_SE_Li256ELb0ELb0ELi4EEENS1_25SingleTileBwdLPTSchedulerILb0ELi96ELb0EEEEEEEEEvNT_6ParamsE,@"STO_CUDA_ENTRY STV_DEFAULT"
_ZN7cutlass13device_kernelIN5flash19enable_sm80_to_sm89INS1_16FlashAttnBwdSm80INS1_25CollectiveMainloopBwdSm80ILi2ELi1EN4cute5tupleIJNS5_1CILi64EEENS7_ILi96EEENS7_ILi128EEEEEENS_6half_tEfNS_4arch4Sm80ELb1ELb0ELb0ELb0ELb0ELb0ELb0ELb0ELi2ELi2ELi2ELi2ELb1EEENS1_21CollectiveEpilogueBwdISB_SC_SE_Li256ELb0ELb0ELi4EEENS1_25SingleTileBwdLPTSchedulerILb0ELi96ELb0EEEEEEEEEvNT_6ParamsE:
[----:B------:R-:W-:Y:S01]  /*0000*/  LDC R1, c[0x0][0x28] ;  /* 0x00000a00ff017b82 */ /* 0x000fe20000000800 */
[----:B------:R-:W-:Y:S05]  /*0010*/  EXIT ;  /* 0x000000000000794d */ /* 0x000fea0003800000 */
.L_x_16:
        /* <DEDUP_REMOVED lines=14> */
.L_x_113:


//--------------------- .text._ZN7cutlass13device_kernelIN5flash19enable_sm80_to_sm89INS1_16FlashAttnBwdSm80INS1_25CollectiveMainloopBwdSm80ILi2ELi1EN4cute5tupleIJNS5_1CILi64EEENS7_ILi96EEENS7_ILi128EEEEEENS_6half_tEfNS_4arch4Sm80ELb1ELb0ELb0ELb0ELb1ELb0ELb0ELb0ELi2ELi2ELi2ELi2ELb1EEENS1_21CollectiveEpilogueBwdISB_SC_SE_Li256ELb0ELb0ELi4EEENS1_25SingleTileBwdLPTSchedulerILb0ELi96ELb1EEEEEEEEEvNT_6ParamsE --------------------------
	.section	.text._ZN7cutlass13device_kernelIN5flash19enable_sm80_to_sm89INS1_16FlashAttnBwdSm80INS1_25CollectiveMainloopBwdSm80ILi2ELi1EN4cute5tupleIJNS5_1CILi64EEENS7_ILi96EEENS7_ILi128EEEEEENS_6half_tEfNS_4arch4Sm80ELb1ELb0ELb0ELb0ELb1ELb0ELb0ELb0ELi2ELi2ELi2ELi2ELb1EEENS1_21CollectiveEpilogueBwdISB_SC_SE_Li256ELb0ELb0ELi4EEENS1_25SingleTileBwdLPTSchedulerILb0ELi96ELb1EEEEEEEEEvNT_6ParamsE,"ax",@progbits
	.align	128
.text._ZN7cutlass13device_kernelIN5flash19enable_sm80_to_sm89INS1_16FlashAttnBwdSm80INS1_25CollectiveMainloopBwdSm80ILi2ELi1EN4cute5tupleIJNS5_1CILi64EEENS7_ILi96EEENS7_ILi128EEEEEENS_6half_tEfNS_4arch4Sm80ELb1ELb0ELb0ELb0ELb1ELb0ELb0ELb0ELi2ELi2ELi2ELi2ELb1EEENS1_21CollectiveEpilogueBwdISB_SC_SE_Li256ELb0ELb0ELi4EEENS1_25SingleTileBwdLPTSchedulerILb0ELi96ELb1EEEEEEEEEvNT_6ParamsE:
        .type           _ZN7cutlass13device_kernelIN5flash19enable_sm80_to_sm89INS1_16FlashAttnBwdSm80INS1_25CollectiveMainloopBwdSm80ILi2ELi1EN4cute5tupleIJNS5_1CILi64EEENS7_ILi96EEENS7_ILi128EEEEEENS_6half_tEfNS_4arch4Sm80ELb1ELb0ELb0ELb0ELb1ELb0ELb0ELb0ELi2ELi2ELi2ELi2ELb1EEENS1_21CollectiveEpilogueBwdISB_SC_SE_Li256ELb0ELb0ELi4EEENS1_25SingleTileBwdLPTSchedulerILb0ELi96ELb1EEEEEEEEEvNT_6ParamsE,@function
        .size           _ZN7cutlass13device_kernelIN5flash19enable_sm80_to_sm89INS1_16FlashAttnBwdSm80INS1_25CollectiveMainloopBwdSm80ILi2ELi1EN4cute5tupleIJNS5_1CILi64EEENS7_ILi96EEENS7_ILi128EEEEEENS_6half_tEfNS_4arch4Sm80ELb1ELb0ELb0ELb0ELb1ELb0ELb0ELb0ELi2ELi2ELi2ELi2ELb1EEENS1_21CollectiveEpilogueBwdISB_SC_SE_Li256ELb0ELb0ELi4EEENS1_25SingleTileBwdLPTSchedulerILb0ELi96ELb1EEEEEEEEEvNT_6ParamsE,(.L_x_114 - _ZN7cutlass13device_kernelIN5flash19enable_sm80_to_sm89INS1_16FlashAttnBwdSm80INS1_25CollectiveMainloopBwdSm80ILi2ELi1EN4cute5tupleIJNS5_1CILi64EEENS7_ILi96EEENS7_ILi128EEEEEENS_6half_tEfNS_4arch4Sm80ELb1ELb0ELb0ELb0ELb1ELb0ELb0ELb0ELi2ELi2ELi2ELi2ELb1EEENS1_21CollectiveEpilogueBwdISB_SC_SE_Li256ELb0ELb0ELi4EEENS1_25SingleTileBwdLPTSchedulerILb0ELi96ELb1EEEEEEEEEvNT_6ParamsE)
        .other          _ZN7cutlass13device_kernelIN5flash19enable_sm80_to_sm89INS1_16FlashAttnBwdSm80INS1_25CollectiveMainloopBwdSm80ILi2ELi1EN4cute5tupleIJNS5_1CILi64EEENS7_ILi96EEENS7_ILi128EEEEEENS_6half_tEfNS_4arch4Sm80ELb1ELb0ELb0ELb0ELb1ELb0ELb0ELb0ELi2ELi2ELi2ELi2ELb1EEENS1_21CollectiveEpilogueBwdISB_SC_SE_Li256ELb0ELb0ELi4EEENS1_25SingleTileBwdLPTSchedulerILb0ELi96ELb1EEEEEEEEEvNT_6ParamsE,@"STO_CUDA_ENTRY STV_DEFAULT"
_ZN7cutlass13device_kernelIN5flash19enable_sm80_to_sm89INS1_16FlashAttnBwdSm80INS1_25CollectiveMainloopBwdSm80ILi2ELi1EN4cute5tupleIJNS5_1CILi64EEENS7_ILi96EEENS7_ILi128EEEEEENS_6half_tEfNS_4arch4Sm80ELb1ELb0ELb0ELb0ELb1ELb0ELb0ELb0ELi2ELi2ELi2ELi2ELb1EEENS1_21CollectiveEpilogueBwdISB_SC_SE_Li256ELb0ELb0ELi4EEENS1_25SingleTileBwdLPTSchedulerILb0ELi96ELb1EEEEEEEEEvNT_6ParamsE:
[----:B------:R-:W-:Y:S01]  /*0000*/  LDC R1, c[0x0][0x28] ;  /* 0x00000a00ff017b82 */ /* 0x000fe20000000800 */
[----:B------:R-:W-:Y:S05]  /*0010*/  EXIT ;  /* 0x000000000000794d */ /* 0x000fea0003800000 */
.L_x_17:
        /* <DEDUP_REMOVED lines=14> */
.L_x_114:


//--------------------- .text._ZN7cutlass13device_kernelIN5flash19enable_sm80_to_sm89INS1_16FlashAttnBwdSm80INS1_25CollectiveMainloopBwdSm80ILi2ELi1EN4cute5tupleIJNS5_1CILi64EEENS7_ILi96EEENS7_ILi128EEEEEENS_6half_tEfNS_4arch4Sm80ELb1ELb0ELb0ELb0ELb0ELb0ELb0ELb0ELi2ELi2ELi2ELi2ELb1EEENS1_24CollectiveEpilogueBwdGQAISB_fSE_Li256ELb0ELb0EEENS1_25SingleTileBwdLPTSchedulerILb0ELi96ELb0EEEEEEEEEvNT_6ParamsE --------------------------
	.section	.text._ZN7cutlass13device_kernelIN5flash19enable_sm80_to_sm89INS1_16FlashAttnBwdSm80INS1_25CollectiveMainloopBwdSm80ILi2ELi1EN4cute5tupleIJNS5_1CILi64EEENS7_ILi96EEENS7_ILi128EEEEEENS_6half_tEfNS_4arch4Sm80ELb1ELb0ELb0ELb0ELb0ELb0ELb0ELb0ELi2ELi2ELi2ELi2ELb1EEENS1_24CollectiveEpilogueBwdGQAISB_fSE_Li256ELb0ELb0EEENS1_25SingleTileBwdLPTSchedulerILb0ELi96ELb0EEEEEEEEEvNT_6ParamsE,"ax",@progbits
	.align	128
.text._ZN7cutlass13device_kernelIN5flash19enable_sm80_to_sm89INS1_16FlashAttnBwdSm80INS1_25CollectiveMainloopBwdSm80ILi2ELi1EN4cute5tupleIJNS5_1CILi64EEENS7_ILi96EEENS7_ILi128EEEEEENS_6half_tEfNS_4arch4Sm80ELb1ELb0ELb0ELb0ELb0ELb0ELb0ELb0ELi2ELi2ELi2ELi2ELb1EEENS1_24CollectiveEpilogueBwdGQAISB_fSE_Li256ELb0ELb0EEENS1_25SingleTileBwdLPTSchedulerILb0ELi96ELb0EEEEEEEEEvNT_6ParamsE:
        .type           _ZN7cutlass13device_kernelIN5flash19enable_sm80_to_sm89INS1_16FlashAttnBwdSm80INS1_25CollectiveMainloopBwdSm80ILi2ELi1EN4cute5tupleIJNS5_1CILi64EEENS7_ILi96EEENS7_ILi128EEEEEENS_6half_tEfNS_4arch4Sm80ELb1ELb0ELb0ELb0ELb0ELb0ELb0ELb0ELi2ELi2ELi2ELi2ELb1EEENS1_24CollectiveEpilogueBwdGQAISB_fSE_Li256ELb0ELb0EEENS1_25SingleTileBwdLPTSchedulerILb0ELi96ELb0EEEEEEEEEvNT_6ParamsE,@function
        .size           _ZN7cutlass13device_kernelIN5flash19enable_sm80_to_sm89INS1_16FlashAttnBwdSm80INS1_25CollectiveMainloopBwdSm80ILi2ELi1EN4cute5tupleIJNS5_1CILi64EEENS7_ILi96EEENS7_ILi128EEEEEENS_6half_tEfNS_4arch4Sm80ELb1ELb0ELb0ELb0ELb0ELb0ELb0ELb0ELi2ELi2ELi2ELi2ELb1EEENS1_24CollectiveEpilogueBwdGQAISB_fSE_Li256ELb0ELb0EEENS1_25SingleTileBwdLPTSchedulerILb0ELi96ELb0EEEEEEEEEvNT_6ParamsE,(.L_x_115 - _ZN7cutlass13device_kernelIN5flash19enable_sm80_to_sm89INS1_16FlashAttnBwdSm80INS1_25CollectiveMainloopBwdSm80ILi2ELi1EN4cute5tupleIJNS5_1CILi64EEENS7_ILi96EEENS7_ILi128EEEEEENS_6half_tEfNS_4arch4Sm80ELb1ELb0ELb0ELb0ELb0ELb0ELb0ELb0ELi2ELi2ELi2ELi2ELb1EEENS1_24CollectiveEpilogueBwdGQAISB_fSE_Li256ELb0ELb0EEENS1_25SingleTileBwdLPTSchedulerILb0ELi96ELb0EEEEEEEEEvNT_6ParamsE)
        .other          _ZN7cutlass13device_kernelIN5flash19enable_sm80_to_sm89INS1_16FlashAttnBwdSm80INS1_25CollectiveMainloopBwdSm80ILi2ELi1EN4cute5tupleIJNS5_1CILi64EEENS7_ILi96EEENS7_ILi128EEEEEENS_6half_tEfNS_4arch4Sm80ELb1ELb0ELb0ELb0ELb0ELb0ELb0ELb0ELi2ELi2ELi2ELi2ELb1EEENS1_24CollectiveEpilogueBwdGQAISB_fSE_Li256ELb0ELb0EEENS1_25SingleTileBwdLPTSchedulerILb0ELi96ELb0EEEEEEEEEvNT_6ParamsE,@"STO_CUDA_ENTRY STV_DEFAULT"
_ZN7cutlass13device_kernelIN5flash19enable_sm80_to_sm89INS1_16FlashAttnBwdSm80INS1_25CollectiveMainloopBwdSm80ILi2ELi1EN4cute5tupleIJNS5_1CILi64EEENS7_ILi96EEENS7_ILi128EEEEEENS_6half_tEfNS_4arch4Sm80ELb1ELb0ELb0ELb0ELb0ELb0ELb0ELb0ELi2ELi2ELi2ELi2ELb1EEENS1_24CollectiveEpilogueBwdGQAISB_fSE_Li256ELb0ELb0EEENS1_25SingleTileBwdLPTSchedulerILb0ELi96ELb0EEEEEEEEEvNT_6ParamsE:
[----:B------:R-:W-:Y:S01]  /*0000*/  LDC R1, c[0x0][0x28] ;  /* 0x00000a00ff017b82 */ /* 0x000fe20000000800 */
[----:B------:R-:W-:Y:S05]  /*0010*/  EXIT ;  /* 0x000000000000794d */ /* 0x000fea0003800000 */
.L_x_18:
        /* <DEDUP_REMOVED lines=14> */
.L_x_115:


//--------------------- .text._ZN7cutlass13device_kernelIN5flash19enable_sm80_to_sm89INS1_16FlashAttnBwdSm80INS1_25CollectiveMainloopBwdSm80ILi2ELi1EN4cute5tupleIJNS5_1CILi64EEENS7_ILi96EEENS7_ILi128EEEEEENS_6half_tEfNS_4arch4Sm80ELb1ELb0ELb0ELb0ELb1ELb0ELb0ELb0ELi2ELi2ELi2ELi2ELb1EEENS1_24CollectiveEpilogueBwdGQAISB_fSE_Li256ELb0ELb1EEENS1_25SingleTileBwdLPTSchedulerILb0ELi96ELb1EEEEEEEEEvNT_6ParamsE --------------------------
	.section	.text._ZN7cutlass13device_kernelIN5flash19enable_sm80_to_sm89INS1_16FlashAttnBwdSm80INS1_25CollectiveMainloopBwdSm80ILi2ELi1EN4cute5tupleIJNS5_1CILi64EEENS7_ILi96EEENS7_ILi128EEEEEENS_6half_tEfNS_4arch4Sm80ELb1ELb0ELb0ELb0ELb1ELb0ELb0ELb0ELi2ELi2ELi2ELi2ELb1EEENS1_24CollectiveEpilogueBwdGQAISB_fSE_Li256ELb0ELb1EEENS1_25SingleTileBwdLPTSchedulerILb0ELi96ELb1EEEEEEEEEvNT_6ParamsE,"ax",@progbits
	.align	128
.text._ZN7cutlass13device_kernelIN5flash19enable_sm80_to_sm89INS1_16FlashAttnBwdSm80INS1_25CollectiveMainloopBwdSm80ILi2ELi1EN4cute5tupleIJNS5_1CILi64EEENS7_ILi96EEENS7_ILi128EEEEEENS_6half_tEfNS_4arch4Sm80ELb1ELb0ELb0ELb0ELb1ELb0ELb0ELb0ELi2ELi2ELi2ELi2ELb1EEENS1_24CollectiveEpilogueBwdGQAISB_fSE_Li256ELb0ELb1EEENS1_25SingleTileBwdLPTSchedulerILb0ELi96ELb1EEEEEEEEEvNT_6ParamsE:
        .type           _ZN7cutlass13device_kernelIN5flash19enable_sm80_to_sm89INS1_16FlashAttnBwdSm80INS1_25CollectiveMainloopBwdSm80ILi2ELi1EN4cute5tupleIJNS5_1CILi64EEENS7_ILi96EEENS7_ILi128EEEEEENS_6half_tEfNS_4arch4Sm80ELb1ELb0ELb0ELb0ELb1ELb0ELb0ELb0ELi2ELi2ELi2ELi2ELb1EEENS1_24CollectiveEpilogueBwdGQAISB_fSE_Li256ELb0ELb1EEENS1_25SingleTileBwdLPTSchedulerILb0ELi96ELb1EEEEEEEEEvNT_6ParamsE,@function
        .size           _ZN7cutlass13device_kernelIN5flash19enable_sm80_to_sm89INS1_16FlashAttnBwdSm80INS1_25CollectiveMainloopBwdSm80ILi2ELi1EN4cute5tupleIJNS5_1CILi64EEENS7_ILi96EEENS7_ILi128EEEEEENS_6half_tEfNS_4arch4Sm80ELb1ELb0ELb0ELb0ELb1ELb0ELb0ELb0ELi2ELi2ELi2ELi2ELb1EEENS1_24CollectiveEpilogueBwdGQAISB_fSE_Li256ELb0ELb1EEENS1_25SingleTileBwdLPTSchedulerILb0ELi96ELb1EEEEEEEEEvNT_6ParamsE,(.L_x_116 - _ZN7cutlass13device_kernelIN5flash19enable_sm80_to_sm89INS1_16FlashAttnBwdSm80INS1_25CollectiveMainloopBwdSm80ILi2ELi1EN4cute5tupleIJNS5_1CILi64EEENS7_ILi96EEENS7_ILi128EEEEEENS_6half_tEfNS_4arch4Sm80ELb1ELb0ELb0ELb0ELb1ELb0ELb0ELb0ELi2ELi2ELi2ELi2ELb1EEENS1_24CollectiveEpilogueBwdGQAISB_fSE_Li256ELb0ELb1EEENS1_25SingleTileBwdLPTSchedulerILb0ELi96ELb1EEEEEEEEEvNT_6ParamsE)
        .other          _ZN7cutlass13device_kernelIN5flash19enable_sm80_to_sm89INS1_16FlashAttnBwdSm80INS1_25CollectiveMainloopBwdSm80ILi2ELi1EN4cute5tupleIJNS5_1CILi64EEENS7_ILi96EEENS7_ILi128EEEEEENS_6half_tEfNS_4arch4Sm80ELb1ELb0ELb0ELb0ELb1ELb0ELb0ELb0ELi2ELi2ELi2ELi2ELb1EEENS1_24CollectiveEpilogueBwdGQAISB_fSE_Li256ELb0ELb1EEENS1_25SingleTileBwdLPTSchedulerILb0ELi96ELb1EEEEEEEEEvNT_6ParamsE,@"STO_CUDA_ENTRY STV_DEFAULT"
_ZN7cutlass13device_kernelIN5flash19enable_sm80_to_sm89INS1_16FlashAttnBwdSm80INS1_25CollectiveMainloopBwdSm80ILi2ELi1EN4cute5tupleIJNS5_1CILi64EEENS7_ILi96EEENS7_ILi128EEEEEENS_6half_tEfNS_4arch4Sm80ELb1ELb0ELb0ELb0ELb1ELb0ELb0ELb0ELi2ELi2ELi2ELi2ELb1EEENS1_24CollectiveEpilogueBwdGQAISB_fSE_Li256ELb0ELb1EEENS1_25SingleTileBwdLPTSchedulerILb0ELi96ELb1EEEEEEEEEvNT_6ParamsE:
[----:B------:R-:W-:Y:S01]  /*0000*/  LDC R1, c[0x0][0x28] ;  /* 0x00000a00ff017b82 */ /* 0x000fe20000000800 */
[----:B------:R-:W-:Y:S05]  /*0010*/  EXIT ;  /* 0x000000000000794d */ /* 0x000fea0003800000 */
.L_x_19:
        /* <DEDUP_REMOVED lines=14> */
.L_x_116:


//--------------------- .text._ZN7cutlass13device_kernelIN5flash19enable_sm80_to_sm89INS1_16FlashAttnBwdSm80INS1_25CollectiveMainloopBwdSm80ILi2ELi1EN4cute5tupleIJNS5_1CILi64EEENS7_ILi96EEENS7_ILi128EEEEEENS_6half_tEfNS_4arch4Sm80ELb1ELb0ELb0ELb1ELb0ELb0ELb0ELb0ELi2ELi2ELi2ELi2ELb1EEENS1_21CollectiveEpilogueBwdISB_SC_SE_Li256ELb1ELb0ELi4EEENS1_25SingleTileBwdLPTSchedulerILb1ELi96ELb0EEEEEEEEEvNT_6ParamsE --------------------------
	.section	.text._ZN7cutlass13device_kernelIN5flash19enable_sm80_to_sm89INS1_16FlashAttnBwdSm80INS1_25CollectiveMainloopBwdSm80ILi2ELi1EN4cute5tupleIJNS5_1CILi64EEENS7_ILi96EEENS7_ILi128EEEEEENS_6half_tEfNS_4arch4Sm80ELb1ELb0ELb0ELb1ELb0ELb0ELb0ELb0ELi2ELi2ELi2ELi2ELb1EEENS1_21CollectiveEpilogueBwdISB_SC_SE_Li256ELb1ELb0ELi4EEENS1_25SingleTileBwdLPTSchedulerILb1ELi96ELb0EEEEEEEEEvNT_6ParamsE,"ax",@progbits
	.align	128
.text._ZN7cutlass13device_kernelIN5flash19enable_sm80_to_sm89INS1_16FlashAttnBwdSm80INS1_25CollectiveMainloopBwdSm80ILi2ELi1EN4cute5tupleIJNS5_1CILi64EEENS7_ILi96EEENS7_ILi128EEEEEENS_6half_tEfNS_4arch4Sm80ELb1ELb0ELb0ELb1ELb0ELb0ELb0ELb0ELi2ELi2ELi2ELi2ELb1EEENS1_21CollectiveEpilogueBwdISB_SC_SE_Li256ELb1ELb0ELi4EEENS1_25SingleTileBwdLPTSchedulerILb1ELi96ELb0EEEEEEEEEvNT_6ParamsE:
        .type           _ZN7cutlass13device_kernelIN5flash19enable_sm80_to_sm89INS1_16FlashAttnBwdSm80INS1_25CollectiveMainloopBwdSm80ILi2ELi1EN4cute5tupleIJNS5_1CILi64EEENS7_ILi96EEENS7_ILi128EEEEEENS_6half_tEfNS_4arch4Sm80ELb1ELb0ELb0ELb1ELb0ELb0ELb0ELb0ELi2ELi2ELi2ELi2ELb1EEENS1_21CollectiveEpilogueBwdISB_SC_SE_Li256ELb1ELb0ELi4EEENS1_25SingleTileBwdLPTSchedulerILb1ELi96ELb0EEEEEEEEEvNT_6ParamsE,@function
        .size           _ZN7cutlass13device_kernelIN5flash19enable_sm80_to_sm89INS1_16FlashAttnBwdSm80INS1_25CollectiveMainloopBwdSm80ILi2ELi1EN4cute5tupleIJNS5_1CILi64EEENS7_ILi96EEENS7_ILi128EEEEEENS_6half_tEfNS_4arch4Sm80ELb1ELb0ELb0ELb1ELb0ELb0ELb0ELb0ELi2ELi2ELi2ELi2ELb1EEENS1_21CollectiveEpilogueBwdISB_SC_SE_Li256ELb1ELb0ELi4EEENS1_25SingleTileBwdLPTSchedulerILb1ELi96ELb0EEEEEEEEEvNT_6ParamsE,(.L_x_117 - _ZN7cutlass13device_kernelIN5flash19enable_sm80_to_sm89INS1_16FlashAttnBwdSm80INS1_25CollectiveMainloopBwdSm80ILi2ELi1EN4cute5tupleIJNS5_1CILi64EEENS7_ILi96EEENS7_ILi128EEEEEENS_6half_tEfNS_4arch4Sm80ELb1ELb0ELb0ELb1ELb0ELb0ELb0ELb0ELi2ELi2ELi2ELi2ELb1EEENS1_21CollectiveEpilogueBwdISB_SC_SE_Li256ELb1ELb0ELi4EEENS1_25SingleTileBwdLPTSchedulerILb1ELi96ELb0EEEEEEEEEvNT_6ParamsE)
        .other          _ZN7cutlass13device_kernelIN5flash19enable_sm80_to_sm89INS1_16FlashAttnBwdSm80INS1_25CollectiveMainloopBwdSm80ILi2ELi1EN4cute5tupleIJNS5_1CILi64EEENS7_ILi96EEENS7_ILi128EEEEEENS_6half_tEfNS_4arch4Sm80ELb1ELb0ELb0ELb1ELb0ELb0ELb0ELb0ELi2ELi2ELi2ELi2ELb1EEENS1_21CollectiveEpilogueBwdISB_SC_SE_Li256ELb1ELb0ELi4EEENS1_25SingleTileBwdLPTSchedulerILb1ELi96ELb0EEEEEEEEEvNT_6ParamsE,@"STO_CUDA_ENTRY STV_DEFAULT"
_ZN7cutlass13device_kernelIN5flash19enable_sm80_to_sm89INS1_16FlashAttnBwdSm80INS1_25CollectiveMainloopBwdSm80ILi2ELi1EN4cute5tupleIJNS5_1CILi64EEENS7_ILi96EEENS7_ILi128EEEEEENS_6half_tEfNS_4arch4Sm80ELb1ELb0ELb0ELb1ELb0ELb0ELb0ELb0ELi2ELi2ELi2ELi2ELb1EEENS1_21CollectiveEpilogueBwdISB_SC_SE_Li256ELb1ELb0ELi4EEENS1_25SingleTileBwdLPTSchedulerILb1ELi96ELb0EEEEEEEEEvNT_6ParamsE:
[----:B------:R-:W-:Y:S01]  /*0000*/  LDC R1, c[0x0][0x28] ;  /* 0x00000a00ff017b82 */ /* 0x000fe20000000800 */
[----:B------:R-:W-:Y:S05]  /*0010*/  EXIT ;  /* 0x000000000000794d */ /* 0x000fea0003800000 */
.L_x_20:
        /* <DEDUP_REMOVED lines=14> */
.L_x_117:


//--------------------- .text._ZN7cutlass13device_kernelIN5flash19enable_sm80_to_sm89INS1_16FlashAttnBwdSm80INS1_25CollectiveMainloopBwdSm80ILi2ELi1EN4cute5tupleIJNS5_1CILi64EEENS7_ILi96EEENS7_ILi128EEEEEENS_6half_tEfNS_4arch4Sm80ELb1ELb0ELb0ELb1ELb1ELb0ELb0ELb0ELi2ELi2ELi2ELi2ELb1EEENS1_21CollectiveEpilogueBwdISB_SC_SE_Li256ELb1ELb0ELi4EEENS1_25SingleTileBwdLPTSchedulerILb1ELi96ELb1EEEEEEEEEvNT_6ParamsE --------------------------
	.section	.text._ZN7cutlass13device_kernelIN5flash19enable_sm80_to_sm89INS1_16FlashAttnBwdSm80INS1_25CollectiveMainloopBwdSm80ILi2ELi1EN4cute5tupleIJNS5_1CILi64EEENS7_ILi96EEENS7_ILi128EEEEEENS_6half_tEfNS_4arch4Sm80ELb1ELb0ELb0ELb1ELb1ELb0ELb0ELb0ELi2ELi2ELi2ELi2ELb1EEENS1_21CollectiveEpilogueBwdISB_SC_SE_Li256ELb1ELb0ELi4EEENS1_25SingleTileBwdLPTSchedulerILb1ELi96ELb1EEEEEEEEEvNT_6ParamsE,"ax",@progbits
	.align	128
.text._ZN7cutlass13device_kernelIN5flash19enable_sm80_to_sm89INS1_16FlashAttnBwdSm80INS1_25CollectiveMainloopBwdSm80ILi2ELi1EN4cute5tupleIJNS5_1CILi64EEENS7_ILi96EEENS7_ILi128EEEEEENS_6half_tEfNS_4arch4Sm80ELb1ELb0ELb0ELb1ELb1ELb0ELb0ELb0ELi2ELi2ELi2ELi2ELb1EEENS1_21CollectiveEpilogueBwdISB_SC_SE_Li256ELb1ELb0ELi4EEENS1_25SingleTileBwdLPTSchedulerILb1ELi96ELb1EEEEEEEEEvNT_6ParamsE:
        .type           _ZN7cutlass13device_kernelIN5flash19enable_sm80_to_sm89INS1_16FlashAttnBwdSm80INS1_25CollectiveMainloopBwdSm80ILi2ELi1EN4cute5tupleIJNS5_1CILi64EEENS7_ILi96EEENS7_ILi128EEEEEENS_6half_tEfNS_4arch4Sm80ELb1ELb0ELb0ELb1ELb1ELb0ELb0ELb0ELi2ELi2ELi2ELi2ELb1EEENS1_21CollectiveEpilogueBwdISB_SC_SE_Li256ELb1ELb0ELi4EEENS1_25SingleTileBwdLPTSchedulerILb1ELi96ELb1EEEEEEEEEvNT_6ParamsE,@function
        .size           _ZN7cutlass13device_kernelIN5flash19enable_sm80_to_sm89INS1_16FlashAttnBwdSm80INS1_25CollectiveMainloopBwdSm80ILi2ELi1EN4cute5tupleIJNS5_1CILi64EEENS7_ILi96EEENS7_ILi128EEEEEENS_6half_tEfNS_4arch4Sm80ELb1ELb0ELb0ELb1ELb1ELb0ELb0ELb0ELi2ELi2ELi2ELi2ELb1EEENS1_21CollectiveEpilogueBwdISB_SC_SE_Li256ELb1ELb0ELi4EEENS1_25SingleTileBwdLPTSchedulerILb1ELi96ELb1EEEEEEEEEvNT_6ParamsE,(.L_x_118 - _ZN7cutlass13device_kernelIN5flash19enable_sm80_to_sm89INS1_16FlashAttnBwdSm80INS1_25CollectiveMainloopBwdSm80ILi2ELi1EN4cute5tupleIJNS5_1CILi64EEENS7_ILi96EEENS7_ILi128EEEEEENS_6half_tEfNS_4arch4Sm80ELb1ELb0ELb0ELb1ELb1ELb0ELb0ELb0ELi2ELi2ELi2ELi2ELb1EEENS1_21CollectiveEpilogueBwdISB_SC_SE_Li256ELb1ELb0ELi4EEENS1_25SingleTileBwdLPTSchedulerILb1ELi96ELb1EEEEEEEEEvNT_6ParamsE)
        .other          _ZN7cutlass13device_kernelIN5flash19enable_sm80_to_sm89INS1_16FlashAttnBwdSm80INS1_25CollectiveMainloopBwdSm80ILi2ELi1EN4cute5tupleIJNS5_1CILi64EEENS7_ILi96EEENS7_ILi128EEEEEENS_6half_tEfNS_4arch4Sm80ELb1ELb0ELb0ELb1ELb1ELb0ELb0ELb0ELi2ELi2ELi2ELi2ELb1EEENS1_21CollectiveEpilogueBwdISB_SC_SE_Li256ELb1ELb0ELi4EEENS1_25SingleTileBwdLPTSchedulerILb1ELi96ELb1EEEEEEEEEvNT_6ParamsE,@"STO_CUDA_ENTRY STV_DEFAULT"
_ZN7cutlass13device_kernelIN5flash19enable_sm80_to_sm89INS1_16FlashAttnBwdSm80INS1_25CollectiveMainloopBwdSm80ILi2ELi1EN4cute5tupleIJNS5_1CILi64EEENS7_ILi96EEENS7_ILi128EEEEEENS_6half_tEfNS_4arch4Sm80ELb1ELb0ELb0ELb1ELb1ELb0ELb0ELb0ELi2ELi2ELi2ELi2ELb1EEENS1_21CollectiveEpilogueBwdISB_SC_SE_Li256ELb1ELb0ELi4EEENS1_25SingleTileBwdLPTSchedulerILb1ELi96ELb1EEEEEEEEEvNT_6ParamsE:
[----:B------:R-:W-:Y:S01]  /*0000*/  LDC R1, c[0x0][0x28] ;  /* 0x00000a00ff017b82 */ /* 0x000fe20000000800 */
[----:B------:R-:W-:Y:S05]  /*0010*/  EXIT ;  /* 0x000000000000794d */ /* 0x000fea0003800000 */
.L_x_21:
        /* <DEDUP_REMOVED lines=14> */
.L_x_118:


//--------------------- .text._ZN7cutlass13device_kernelIN5flash19enable_sm80_to_sm89INS1_16FlashAttnBwdSm80INS1_25CollectiveMainloopBwdSm80ILi2ELi1EN4cute5tupleIJNS5_1CILi64EEENS7_ILi96EEENS7_ILi128EEEEEENS_6half_tEfNS_4arch4Sm80ELb1ELb0ELb0ELb1ELb0ELb0ELb0ELb0ELi2ELi2ELi2ELi2ELb1EEENS1_24CollectiveEpilogueBwdGQAISB_fSE_Li256ELb1ELb0EEENS1_25SingleTileBwdLPTSchedulerILb1ELi96ELb0EEEEEEEEEvNT_6ParamsE --------------------------
	.section	.text._ZN7cutlass13device_kernelIN5flash19enable_sm80_to_sm89INS1_16FlashAttnBwdSm80INS1_25CollectiveMainloopBwdSm80ILi2ELi1EN4cute5tupleIJNS5_1CILi64EEENS7_ILi96EEENS7_ILi128EEEEEENS_6half_tEfNS_4arch4Sm80ELb1ELb0ELb0ELb1ELb0ELb0ELb0ELb0ELi2ELi2ELi2ELi2ELb1EEENS1_24CollectiveEpilogueBwdGQAISB_fSE_Li256ELb1ELb0EEENS1_25SingleTileBwdLPTSchedulerILb1ELi96ELb0EEEEEEEEEvNT_6ParamsE,"ax",@progbits
	.align	128
.text._ZN7cutlass13device_kernelIN5flash19enable_sm80_to_sm89INS1_16FlashAttnBwdSm80INS1_25CollectiveMainloopBwdSm80ILi2ELi1EN4cute5tupleIJNS5_1CILi64EEENS7_ILi96EEENS7_ILi128EEEEEENS_6half_tEfNS_4arch4Sm80ELb1ELb0ELb0ELb1ELb0ELb0ELb0ELb0ELi2ELi2ELi2ELi2ELb1EEENS1_24CollectiveEpilogueBwdGQAISB_fSE_Li256ELb1ELb0EEENS1_25SingleTileBwdLPTSchedulerILb1ELi96ELb0EEEEEEEEEvNT_6ParamsE:
        .type           _ZN7cutlass13device_kernelIN5flash19enable_sm80_to_sm89INS1_16FlashAttnBwdSm80INS1_25CollectiveMainloopBwdSm80ILi2ELi1EN4cute5tupleIJNS5_1CILi64EEENS7_ILi96EEENS7_ILi128EEEEEENS_6half_tEfNS_4arch4Sm80ELb1ELb0ELb0ELb1ELb0ELb0ELb0ELb0ELi2ELi2ELi2ELi2ELb1EEENS1_24CollectiveEpilogueBwdGQAISB_fSE_Li256ELb1ELb0EEENS1_25SingleTileBwdLPTSchedulerILb1ELi96ELb0EEEEEEEEEvNT_6ParamsE,@function
        .size           _ZN7cutlass13device_kernelIN5flash19enable_sm80_to_sm89INS1_16FlashAttnBwdSm80INS1_25CollectiveMainloopBwdSm80ILi2ELi1EN4cute5tupleIJNS5_1CILi64EEENS7_ILi96EEENS7_ILi128EEEEEENS_6half_tEfNS_4arch4Sm80ELb1ELb0ELb0ELb1ELb0ELb0ELb0ELb0ELi2ELi2ELi2ELi2ELb1EEENS1_24CollectiveEpilogueBwdGQAISB_fSE_Li256ELb1ELb0EEENS1_25SingleTileBwdLPTSchedulerILb1ELi96ELb0EEEEEEEEEvNT_6ParamsE,(.L_x_119 - _ZN7cutlass13device_kernelIN5flash19enable_sm80_to_sm89INS1_16FlashAttnBwdSm80INS1_25CollectiveMainloopBwdSm80ILi2ELi1EN4cute5tupleIJNS5_1CILi64EEENS7_ILi96EEENS7_ILi128EEEEEENS_6half_tEfNS_4arch4Sm80ELb1ELb0ELb0ELb1ELb0ELb0ELb0ELb0ELi2ELi2ELi2ELi2ELb1EEENS1_24CollectiveEpilogueBwdGQAISB_fSE_Li256ELb1ELb0EEENS1_25SingleTileBwdLPTSchedulerILb1ELi96ELb0EEEEEEEEEvNT_6ParamsE)
        .other          _ZN7cutlass13device_kernelIN5flash19enable_sm80_to_sm89INS1_16FlashAttnBwdSm80INS1_25CollectiveMainloopBwdSm80ILi2ELi1EN4cute5tupleIJNS5_1CILi64EEENS7_ILi96EEENS7_ILi128EEEEEENS_6half_tEfNS_4arch4Sm80ELb1ELb0ELb0ELb1ELb0ELb0ELb0ELb0ELi2ELi2ELi2ELi2ELb1EEENS1_24CollectiveEpilogueBwdGQAISB_fSE_Li256ELb1ELb0EEENS1_25SingleTileBwdLPTSchedulerILb1ELi96ELb0EEEEEEEEEvNT_6ParamsE,@"STO_CUDA_ENTRY STV_DEFAULT"
_ZN7cutlass13device_kernelIN5flash19enable_sm80_to_sm89INS1_16FlashAttnBwdSm80INS1_25CollectiveMainloopBwdSm80ILi2ELi1EN4cute5tupleIJNS5_1CILi64EEENS7_ILi96EEENS7_ILi128EEEEEENS_6half_tEfNS_4arch4Sm80ELb1ELb0ELb0ELb1ELb0ELb0ELb0ELb0ELi2ELi2ELi2ELi2ELb1EEENS1_24CollectiveEpilogueBwdGQAISB_fSE_Li256ELb1ELb0EEENS1_25SingleTileBwdLPTSchedulerILb1ELi96ELb0EEEEEEEEEvNT_6ParamsE:
[----:B------:R-:W-:Y:S01]  /*0000*/  LDC R1, c[0x0][0x28] ;  /* 0x00000a00ff017b82 */ /* 0x000fe20000000800 */
[----:B------:R-:W-:Y:S05]  /*0010*/  EXIT ;  /* 0x000000000000794d */ /* 0x000fea0003800000 */
.L_x_22:
        /* <DEDUP_REMOVED lines=14> */
.L_x_119:


//--------------------- .text._ZN7cutlass13device_kernelIN5flash32FlashAttnBwdPostprocessConvertdQIN4cute5tupleIJNS3_1CILi96EEENS5_ILi128EEEEEENS_6half_tEfNS_4arch4Sm80ELi256ENS3_8TiledMMAINS3_8MMA_AtomIJNS3_28SM80_16x8x16_F32F16F16F32_TNEEEENS3_6LayoutINS4_IJNS5_ILi2EEENS5_ILi4EEENS5_ILi1EEEEEENS4_IJSJ_SH_NS5_ILi0EEEEEEEENS4_IJNS5_ILi32EEENS5_ILi64EEENS5_ILi16EEEEEEEELb0EEEEEvNT_6ParamsE --------------------------
	.section	.text._ZN7cutlass13device_kernelIN5flash32FlashAttnBwdPostprocessConvertdQIN4cute5tupleIJNS3_1CILi96EEENS5_ILi128EEEEEENS_6half_tEfNS_4arch4Sm80ELi256ENS3_8TiledMMAINS3_8MMA_AtomIJNS3_28SM80_16x8x16_F32F16F16F32_TNEEEENS3_6LayoutINS4_IJNS5_ILi2EEENS5_ILi4EEENS5_ILi1EEEEEENS4_IJSJ_SH_NS5_ILi0EEEEEEEENS4_IJNS5_ILi32EEENS5_ILi64EEENS5_ILi16EEEEEEEELb0EEEEEvNT_6ParamsE,"ax",@progbits
	.align	128
.text._ZN7cutlass13device_kernelIN5flash32FlashAttnBwdPostprocessConvertdQIN4cute5tupleIJNS3_1CILi96EEENS5_ILi128EEEEEENS_6half_tEfNS_4arch4Sm80ELi256ENS3_8TiledMMAINS3_8MMA_AtomIJNS3_28SM80_16x8x16_F32F16F16F32_TNEEEENS3_6LayoutINS4_IJNS5_ILi2EEENS5_ILi4EEENS5_ILi1EEEEEENS4_IJSJ_SH_NS5_ILi0EEEEEEEENS4_IJNS5_ILi32EEENS5_ILi64EEENS5_ILi16EEEEEEEELb0EEEEEvNT_6ParamsE:
        .type           _ZN7cutlass13device_kernelIN5flash32FlashAttnBwdPostprocessConvertdQIN4cute5tupleIJNS3_1CILi96EEENS5_ILi128EEEEEENS_6half_tEfNS_4arch4Sm80ELi256ENS3_8TiledMMAINS3_8MMA_AtomIJNS3_28SM80_16x8x16_F32F16F16F32_TNEEEENS3_6LayoutINS4_IJNS5_ILi2EEENS5_ILi4EEENS5_ILi1EEEEEENS4_IJSJ_SH_NS5_ILi0EEEEEEEENS4_IJNS5_ILi32EEENS5_ILi64EEENS5_ILi16EEEEEEEELb0EEEEEvNT_6ParamsE,@function
        .size           _ZN7cutlass13device_kernelIN5flash32FlashAttnBwdPostprocessConvertdQIN4cute5tupleIJNS3_1CILi96EEENS5_ILi128EEEEEENS_6half_tEfNS_4arch4Sm80ELi256ENS3_8TiledMMAINS3_8MMA_AtomIJNS3_28SM80_16x8x16_F32F16F16F32_TNEEEENS3_6LayoutINS4_IJNS5_ILi2EEENS5_ILi4EEENS5_ILi1EEEEEENS4_IJSJ_SH_NS5_ILi0EEEEEEEENS4_IJNS5_ILi32EEENS5_ILi64EEENS5_ILi16EEEEEEEELb0EEEEEvNT_6ParamsE,(.L_x_120 - _ZN7cutlass13device_kernelIN5flash32FlashAttnBwdPostprocessConvertdQIN4cute5tupleIJNS3_1CILi96EEENS5_ILi128EEEEEENS_6half_tEfNS_4arch4Sm80ELi256ENS3_8TiledMMAINS3_8MMA_AtomIJNS3_28SM80_16x8x16_F32F16F16F32_TNEEEENS3_6LayoutINS4_IJNS5_ILi2EEENS5_ILi4EEENS5_ILi1EEEEEENS4_IJSJ_SH_NS5_ILi0EEEEEEEENS4_IJNS5_ILi32EEENS5_ILi64EEENS5_ILi16EEEEEEEELb0EEEEEvNT_6ParamsE)
        .other          _ZN7cutlass13device_kernelIN5flash32FlashAttnBwdPostprocessConvertdQIN4cute5tupleIJNS3_1CILi96EEENS5_ILi128EEEEEENS_6half_tEfNS_4arch4Sm80ELi256ENS3_8TiledMMAINS3_8MMA_AtomIJNS3_28SM80_16x8x16_F32F16F16F32_TNEEEENS3_6LayoutINS4_IJNS5_ILi2EEENS5_ILi4EEENS5_ILi1EEEEEENS4_IJSJ_SH_NS5_ILi0EEEEEEEENS4_IJNS5_ILi32EEENS5_ILi64EEENS5_ILi16EEEEEEEELb0EEEEEvNT_6ParamsE,@"STO_CUDA_ENTRY STV_DEFAULT"
_ZN7cutlass13device_kernelIN5flash32FlashAttnBwdPostprocessConvertdQIN4cute5tupleIJNS3_1CILi96EEENS5_ILi128EEEEEENS_6half_tEfNS_4arch4Sm80ELi256ENS3_8TiledMMAINS3_8MMA_AtomIJNS3_28SM80_16x8x16_F32F16F16F32_TNEEEENS3_6LayoutINS4_IJNS5_ILi2EEENS5_ILi4EEENS5_ILi1EEEEEENS4_IJSJ_SH_NS5_ILi0EEEEEEEENS4_IJNS5_ILi32EEENS5_ILi64EEENS5_ILi16EEEEEEEELb0EEEEEvNT_6ParamsE:
[----:B------:R-:W-:Y:S08]  /*0000*/  LDC R1, c[0x0][0x28] ;  /* 0x00000a00ff017b82 */ /* 0x000ff00000000800 */
[----:B------:R-:W0:Y:S01]  /*0010*/  LDC.64 R6, c[0x0][0x278] ;  /* 0x00009e00ff067b82 */ /* 0x000e220000000a00 */
[----:B------:R-:W1:Y:S01]  /*0020*/  S2R R11, SR_CTAID.Z ;  /* 0x00000000000b7919 */ /* 0x000e620000002700 */
[----:B------:R-:W-:Y:S01]  /*0030*/  ULDC.64 UR4, c[0x0][0x270] ;  /* 0x00009c0000047ab9 */ /* 0x000fe20000000a00 */
[----:B------:R-:W-:Y:S01]  /*0040*/  ULDC.64 UR6, c[0x0][0x208] ;  /* 0x0000820000067ab9 */ /* 0x000fe20000000a00 */
[----:B------:R-:W-:-:S04]  /*0050*/  ISETP.NE.U32.AND P0, PT, RZ, UR4, PT ;  /* 0x00000004ff007c0c */ /* 0x000fc8000bf05070 */
[----:B------:R-:W1:Y:S01]  /*0060*/  LDC.64 R4, c[0x0][0x270] ;  /* 0x00009c00ff047b82 */ /* 0x000e620000000a00 */
[----:B------:R-:W-:Y:S02]  /*0070*/  ISETP.NE.AND.EX P0, PT, RZ, UR5, PT, P0 ;  /* 0x00000005ff007c0c */ /* 0x000fe4000bf05300 */
[----:B0-----:R-:W-:-:S04]  /*0080*/  ISETP.NE.U32.AND P1, PT, R6, RZ, PT ;  /* 0x000000ff0600720c */ /* 0x001fc80003f25070 */
[----:B------:R-:W-:Y:S01]  /*0090*/  ISETP.NE.AND.EX P1, PT, R7, RZ, PT, P1 ;  /* 0x000000ff0700720c */ /* 0x000fe20003f25310 */
[----:B------:R-:W0:Y:S01]  /*00a0*/  LDC R3, c[0x0][0x240] ;  /* 0x00009000ff037b82 */ /* 0x000e220000000800 */
[----:B-1----:R-:W-:-:S05]  /*00b0*/  IMAD.WIDE R4, R11, 0x4, R4 ;  /* 0x000000040b047825 */ /* 0x002fca00078e0204 */
[----:B------:R1:W5:Y:S06]  /*00c0*/  @P0 LDG.E R2, desc[UR6][R4.64] ;  /* 0x0000000604020981 */ /* 0x00036c000c1e1900 */
[----:B------:R-:W2:Y:S01]  /*00d0*/  @P1 LDC.64 R6, c[0x0][0x278] ;  /* 0x00009e00ff061b82 */ /* 0x000ea20000000a00 */
[----:B------:R-:W3:Y:S01]  /*00e0*/  S2R R0, SR_CTAID.X ;  /* 0x0000000000007919 */ /* 0x000ee20000002500 */
[----:B--2---:R-:W-:-:S05]  /*00f0*/  @P1 IMAD.WIDE R6, R11, 0x4, R6 ;  /* 0x000000040b061825 */ /* 0x004fca00078e0206 */
[----:B0-----:R1:W5:Y:S01]  /*0100*/  @P1 LDG.E R3, desc[UR6][R6.64] ;  /* 0x0000000606031981 */ /* 0x001362000c1e1900 */
[----:B---3--:R-:W-:Y:S01]  /*0110*/  IMAD R8, R0, 0x60, RZ ;  /* 0x0000006000087824 */ /* 0x008fe200078e02ff */
[----:B------:R-:W-:Y:S06]  /*0120*/  @P1 BRA `(.L_x_23) ;  /* 0x0000000000101947 */ /* 0x000fec0003800000 */
[----:B------:R-:W-:Y:S05]  /*0130*/  @!P0 BRA `(.L_x_23) ;  /* 0x00000000000c8947 */ /* 0x000fea0003800000 */
[----:B-1----:R-:W2:Y:S04]  /*0140*/  LDG.E R6, desc[UR6][R4.64] ;  /* 0x0000000604067981 */ /* 0x002ea8000c1e1900 */
[----:B-----5:R-:W2:Y:S02]  /*0150*/  LDG.E R3, desc[UR6][R4.64+0x4] ;  /* 0x0000040604037981 */ /* 0x020ea4000c1e1900 */
[----:B--2---:R-:W-:-:S07]  /*0160*/  IMAD.IADD R3, R3, 0x1, -R6 ;  /* 0x0000000103037824 */ /* 0x004fce00078e0a06 */
.L_x_23:
[----:B------:R-:W-:Y:S02]  /*0170*/  ISETP.NE.U32.AND P1, PT, RZ, UR4, PT ;  /* 0x00000004ff007c0c */ /* 0x000fe4000bf25070 */
[----:B-----5:R-:W-:Y:S02]  /*0180*/  ISETP.GE.AND P2, PT, R8, R3, PT ;  /* 0x000000030800720c */ /* 0x020fe40003f46270 */
[----:B------:R-:W-:-:S13]  /*0190*/  ISETP.NE.AND.EX P1, PT, RZ, UR5, PT, P1 ;  /* 0x00000005ff007c0c */ /* 0x000fda000bf25310 */
[----:B------:R-:W-:Y:S05]  /*01a0*/  @P1 EXIT P2 ;  /* 0x000000000000194d */ /* 0x000fea0001000000 */
[----:B------:R-:W0:Y:S01]  /*01b0*/  S2R R59, SR_TID.X ;  /* 0x00000000003b7919 */ /* 0x000e220000002100 */
[C---:B-1----:R-:W-:Y:S01]  /*01c0*/  @P0 IMAD R4, R11.reuse, 0x60, R2 ;  /* 0x000000600b040824 */ /* 0x042fe200078e0202 */
[----:B------:R-:W1:Y:S01]  /*01d0*/  S2UR UR8, SR_CTAID.Y ;  /* 0x00000000000879c3 */ /* 0x000e620000002600 */
[----:B------:R-:W-:Y:S01]  /*01e0*/  IMAD R9, R0, 0x3000, RZ ;  /* 0x0000300000097824 */ /* 0x000fe200078e02ff */
[----:B------:R-:W-:Y:S01]  /*01f0*/  SHF.R.S32.HI R53, RZ, 0x1f, R11 ;  /* 0x0000001fff357819 */ /* 0x000fe2000001140b */
[----:B------:R-:W-:Y:S01]  /*0200*/  @P0 IMAD.HI R4, R4, 0x2aaaaaab, RZ ;  /* 0x2aaaaaab04040827 */ /* 0x000fe200078e02ff */
[----:B------:R-:W-:Y:S01]  /*0210*/  ULDC.64 UR4, c[0x0][0x230] ;  /* 0x00008c0000047ab9 */ /* 0x000fe20000000a00 */
[----:B------:R-:W-:Y:S02]  /*0220*/  SEL R54, R11, RZ, !P1 ;  /* 0x000000ff0b367207 */ /* 0x000fe40004800000 */
[----:B------:R-:W-:Y:S01]  /*0230*/  SEL R53, R53, RZ, !P1 ;  /* 0x000000ff35357207 */ /* 0x000fe20004800000 */
[----:B------:R-:W2:Y:S01]  /*0240*/  LDC.64 R12, c[0x0][0x228] ;  /* 0x00008a00ff0c7b82 */ /* 0x000ea20000000a00 */
[----:B------:R-:W-:-:S04]  /*0250*/  @P0 SHF.R.U32.HI R5, RZ, 0x1f, R4 ;  /* 0x0000001fff050819 */ /* 0x000fc80000011604 */
[----:B------:R-:W-:-:S05]  /*0260*/  @P0 LEA.HI.SX32 R5, R4, R5, 0x1c ;  /* 0x0000000504050211 */ /* 0x000fca00078fe2ff */
[----:B------:R-:W-:Y:S01]  /*0270*/  @P0 IMAD R7, R5, 0x3000, RZ ;  /* 0x0000300005070824 */ /* 0x000fe200078e02ff */
[----:B------:R-:W-:-:S03]  /*0280*/  CS2R R4, SRZ ;  /* 0x0000000000047805 */ /* 0x000fc6000001ff00 */
[--C-:B------:R-:W-:Y:S01]  /*0290*/  @P0 IMAD.MOV.U32 R4, RZ, RZ, R7.reuse ;  /* 0x000000ffff040224 */ /* 0x100fe200078e0007 */
[----:B------:R-:W-:Y:S01]  /*02a0*/  @P0 SHF.R.S32.HI R5, RZ, 0x1f, R7 ;  /* 0x0000001fff050819 */ /* 0x000fe20000011407 */
[----:B-1----:R-:W-:Y:S01]  /*02b0*/  USHF.R.S32.HI UR9, URZ, 0x1f, UR8 ;  /* 0x0000001f3f097899 */ /* 0x002fe20008011408 */
[----:B------:R-:W-:Y:S01]  /*02c0*/  SHF.R.S32.HI R7, RZ, 0x1f, R9 ;  /* 0x0000001fff077819 */ /* 0x000fe20000011409 */
[----:B0-----:R-:W-:-:S04]  /*02d0*/  IMAD.SHL.U32 R52, R59, 0x4, RZ ;  /* 0x000000043b347824 */ /* 0x001fc800078e00ff */
[----:B--2---:R-:W-:Y:S01]  /*02e0*/  IMAD R8, R12, UR9, RZ ;  /* 0x000000090c087c24 */ /* 0x004fe2000f8e02ff */
[----:B------:R-:W-:Y:S01]  /*02f0*/  IADD3 R4, P2, P3, R4, R52, R9 ;  /* 0x0000003404047210 */ /* 0x000fe20007b5e009 */
[----:B------:R-:W-:Y:S01]  /*0300*/  IMAD R9, R53, UR4, RZ ;  /* 0x0000000435097c24 */ /* 0x000fe2000f8e02ff */
[----:B------:R-:W-:-:S03]  /*0310*/  SHF.R.S32.HI R6, RZ, 0x1f, R52 ;  /* 0x0000001fff067819 */ /* 0x000fc60000011434 */
[----:B------:R-:W-:Y:S01]  /*0320*/  IMAD R9, R54, UR5, R9 ;  /* 0x0000000536097c24 */ /* 0x000fe2000f8e0209 */
[----:B------:R-:W-:Y:S01]  /*0330*/  IADD3.X R5, R5, R6, R7, P2, P3 ;  /* 0x0000000605057210 */ /* 0x000fe200017e6407 */
[----:B------:R-:W-:Y:S02]  /*0340*/  IMAD R7, R13, UR8, R8 ;  /* 0x000000080d077c24 */ /* 0x000fe4000f8e0208 */
[----:B------:R-:W-:-:S05]  /*0350*/  IMAD.WIDE.U32 R4, R12, UR8, R4 ;  /* 0x000000080c047c25 */ /* 0x000fca000f8e0004 */
[----:B------:R-:W-:-:S03]  /*0360*/  IADD3 R5, R5, R7, RZ ;  /* 0x0000000705057210 */ /* 0x000fc60007ffe0ff */
[----:B------:R-:W-:Y:S01]  /*0370*/  IMAD.WIDE.U32 R4, R54, UR4, R4 ;  /* 0x0000000436047c25 */ /* 0x000fe2000f8e0004 */
[----:B------:R-:W-:-:S03]  /*0380*/  ULDC.64 UR4, c[0x0][0x210] ;  /* 0x0000840000047ab9 */ /* 0x000fc60000000a00 */
[----:B------:R-:W-:Y:S01]  /*0390*/  IMAD.IADD R5, R5, 0x1, R9 ;  /* 0x0000000105057824 */ /* 0x000fe200078e0209 */
[----:B------:R-:W-:-:S04]  /*03a0*/  LEA R62, P1, R4, UR4, 0x2 ;  /* 0x00000004043e7c11 */ /* 0x000fc8000f8210ff */
[----:B------:R-:W-:-:S05]  /*03b0*/  LEA.HI.X R63, R4, UR5, R5, 0x2, P1 ;  /* 0x00000005043f7c11 */ /* 0x000fca00088f1405 */
[----:B------:R-:W2:Y:S04]  /*03c0*/  LDG.E.128 R4, desc[UR6][R62.64] ;  /* 0x000000063e047981 */ /* 0x000ea8000c1e1d00 */
[----:B------:R-:W3:Y:S04]  /*03d0*/  LDG.E.128 R8, desc[UR6][R62.64+0x1000] ;  /* 0x001000063e087981 */ /* 0x000ee8000c1e1d00 */
[----:B------:R-:W4:Y:S04]  /*03e0*/  LDG.E.128 R12, desc[UR6][R62.64+0x2000] ;  /* 0x002000063e0c7981 */ /* 0x000f28000c1e1d00 */
[----:B------:R-:W5:Y:S04]  /*03f0*/  LDG.E.128 R16, desc[UR6][R62.64+0x3000] ;  /* 0x003000063e107981 */ /* 0x000f68000c1e1d00 */
[----:B------:R-:W5:Y:S04]  /*0400*/  LDG.E.128 R20, desc[UR6][R62.64+0x4000] ;  /* 0x004000063e147981 */ /* 0x000f68000c1e1d00 */
[----:B------:R-:W5:Y:S04]  /*0410*/  LDG.E.128 R24, desc[UR6][R62.64+0x5000] ;  /* 0x005000063e187981 */ /* 0x000f68000c1e1d00 */
[----:B------:R-:W5:Y:S04]  /*0420*/  LDG.E.128 R28, desc[UR6][R62.64+0x6000] ;  /* 0x006000063e1c7981 */ /* 0x000f68000c1e1d00 */
[----:B------:R-:W5:Y:S04]  /*0430*/  LDG.E.128 R32, desc[UR6][R62.64+0x7000] ;  /* 0x007000063e207981 */ /* 0x000f68000c1e1d00 */
[----:B------:R-:W5:Y:S04]  /*0440*/  LDG.E.128 R36, desc[UR6][R62.64+0x8000] ;  /* 0x008000063e247981 */ /* 0x000f68000c1e1d00 */
[----:B------:R-:W5:Y:S04]  /*0450*/  LDG.E.128 R40, desc[UR6][R62.64+0x9000] ;  /* 0x009000063e287981 */ /* 0x000f68000c1e1d00 */
[----:B------:R-:W5:Y:S04]  /*0460*/  LDG.E.128 R44, desc[UR6][R62.64+0xa000] ;  /* 0x00a000063e2c7981 */ /* 0x000f68000c1e1d00 */
[----:B------:R0:W5:Y:S01]  /*0470*/  LDG.E.128 R48, desc[UR6][R62.64+0xb000] ;  /* 0x00b000063e307981 */ /* 0x000162000c1e1d00 */
[----:B------:R-:W1:Y:S01]  /*0480*/  S2UR UR5, SR_CgaCtaId ;  /* 0x00000000000579c3 */ /* 0x000e620000008800 */
[----:B------:R-:W-:Y:S01]  /*0490*/  SHF.R.S32.HI R56, RZ, 0x1f, R59 ;  /* 0x0000001fff387819 */ /* 0x000fe2000001143b */
[----:B------:R-:W-:Y:S01]  /*04a0*/  UMOV UR4, 0x400 ;  /* 0x0000040000047882 */ /* 0x000fe20000000000 */
[----:B------:R-:W-:Y:S01]  /*04b0*/  IMAD R3, R0, -0x60, R3 ;  /* 0xffffffa000037824 */ /* 0x000fe200078e0203 */
[----:B------:R-:W-:Y:S01]  /*04c0*/  BSSY B0, `(.L_x_24) ;  /* 0x0000108000007945 */ /* 0x000fe20003800000 */
[----:B------:R-:W-:-:S02]  /*04d0*/  LEA.HI R58, R56, R59, RZ, 0x2 ;  /* 0x0000003b383a7211 */ /* 0x000fc400078f10ff */
[CC--:B------:R-:W-:Y:S02]  /*04e0*/  LEA.HI R55, R56.reuse, R59.reuse, RZ, 0x4 ;  /* 0x0000003b38377211 */ /* 0x0c0fe400078f20ff */
[CC--:B------:R-:W-:Y:S02]  /*04f0*/  LEA.HI R69, R56.reuse, R59.reuse, RZ, 0x5 ;  /* 0x0000003b38457211 */ /* 0x0c0fe400078f28ff */
[CC--:B------:R-:W-:Y:S02]  /*0500*/  LEA.HI R57, R56.reuse, R59.reuse, RZ, 0x7 ;  /* 0x0000003b38397211 */ /* 0x0c0fe400078f38ff */
[----:B------:R-:W-:Y:S02]  /*0510*/  LEA.HI R67, R56, R59, RZ, 0x6 ;  /* 0x0000003b38437211 */ /* 0x000fe400078f30ff */
[--C-:B------:R-:W-:Y:S02]  /*0520*/  SHF.R.S32.HI R61, RZ, 0x2, R58.reuse ;  /* 0x00000002ff3d7819 */ /* 0x100fe4000001143a */
[----:B0-----:R-:W-:-:S02]  /*0530*/  SHF.R.S32.HI R62, RZ, 0x1f, R58 ;  /* 0x0000001fff3e7819 */ /* 0x001fc4000001143a */
[----:B------:R-:W-:Y:S02]  /*0540*/  LOP3.LUT R64, R58, 0x7ffffffc, RZ, 0xc0, !PT ;  /* 0x7ffffffc3a407812 */ /* 0x000fe400078ec0ff */
[----:B------:R-:W-:Y:S02]  /*0550*/  LOP3.LUT R56, R55, 0xfffffff0, RZ, 0xc0, !PT ;  /* 0xfffffff037387812 */ /* 0x000fe400078ec0ff */
[----:B------:R-:W-:Y:S01]  /*0560*/  LEA.HI R63, R62, R61, RZ, 0x3 ;  /* 0x0000003d3e3f7211 */ /* 0x000fe200078f18ff */
[----:B-1----:R-:W-:Y:S01]  /*0570*/  ULEA UR4, UR5, UR4, 0x18 ;  /* 0x0000000405047291 */ /* 0x002fe2000f8ec03f */
[C---:B------:R-:W-:Y:S01]  /*0580*/  IMAD.IADD R62, R59.reuse, 0x1, -R64 ;  /* 0x000000013b3e7824 */ /* 0x040fe200078e0a40 */
[----:B------:R-:W-:Y:S01]  /*0590*/  SHF.R.S32.HI R60, RZ, 0x5, R69 ;  /* 0x00000005ff3c7819 */ /* 0x000fe20000011445 */
[C---:B------:R-:W-:Y:S01]  /*05a0*/  IMAD.IADD R56, R59.reuse, 0x1, -R56 ;  /* 0x000000013b387824 */ /* 0x040fe200078e0a38 */
[----:B------:R-:W-:Y:S01]  /*05b0*/  SHF.R.S32.HI R58, RZ, 0x6, R67 ;  /* 0x00000006ff3a7819 */ /* 0x000fe20000011443 */
[----:B------:R-:W-:Y:S01]  /*05c0*/  ULDC UR5, c[0x0][0x268] ;  /* 0x00009a0000057ab9 */ /* 0x000fe20000000800 */
[----:B------:R-:W-:-:S02]  /*05d0*/  LEA R59, R59, UR4, 0x4 ;  /* 0x000000043b3b7c11 */ /* 0x000fc4000f8e20ff */
[----:B------:R-:W-:Y:S02]  /*05e0*/  LEA.HI R64, R69, R60, RZ, 0x1 ;  /* 0x0000003c45407211 */ /* 0x000fe400078f08ff */
[----:B------:R-:W-:Y:S02]  /*05f0*/  LEA.HI R67, R67, R58, RZ, 0x1 ;  /* 0x0000003a43437211 */ /* 0x000fe400078f08ff */
[----:B------:R-:W-:Y:S02]  /*0600*/  LOP3.LUT R66, R63, 0xfffffff8, RZ, 0xc0, !PT ;  /* 0xfffffff83f427812 */ /* 0x000fe400078ec0ff */
[----:B------:R-:W-:Y:S02]  /*0610*/  LOP3.LUT R63, R64, 0xfffffe, RZ, 0xc0, !PT ;  /* 0x00fffffe403f7812 */ /* 0x000fe400078ec0ff */
[----:B------:R-:W-:Y:S02]  /*0620*/  LOP3.LUT R67, R67, 0xfffffffe, RZ, 0xc0, !PT ;  /* 0xfffffffe43437812 */ /* 0x000fe400078ec0ff */
[----:B------:R-:W-:Y:S01]  /*0630*/  IADD3 R61, R61, -R66, RZ ;  /* 0x800000423d3d7210 */ /* 0x000fe20007ffe0ff */
[----:B------:R-:W-:Y:S01]  /*0640*/  IMAD.IADD R63, R60, 0x1, -R63 ;  /* 0x000000013c3f7824 */ /* 0x000fe200078e0a3f */
[----:B------:R-:W-:Y:S01]  /*0650*/  SHF.R.S32.HI R65, RZ, 0x7, R57 ;  /* 0x00000007ff417819 */ /* 0x000fe20000011439 */
[----:B------:R-:W-:Y:S01]  /*0660*/  IMAD.IADD R60, R58, 0x1, -R67 ;  /* 0x000000013a3c7824 */ /* 0x000fe200078e0a43 */
[----:B------:R-:W-:-:S02]  /*0670*/  SHF.R.S32.HI R58, RZ, 0x4, R55 ;  /* 0x00000004ff3a7819 */ /* 0x000fc40000011437 */
[----:B------:R-:W-:Y:S01]  /*0680*/  SHF.R.S32.HI R55, RZ, 0x1f, R55 ;  /* 0x0000001fff377819 */ /* 0x000fe20000011437 */
[----:B------:R-:W-:-:S03]  /*0690*/  IMAD R62, R65, 0x300, R62 ;  /* 0x00000300413e7824 */ /* 0x000fc600078e023e */
[----:B------:R-:W-:Y:S01]  /*06a0*/  LEA.HI R55, R55, R58, RZ, 0x2 ;  /* 0x0000003a37377211 */ /* 0x000fe200078f10ff */
[----:B------:R-:W-:-:S03]  /*06b0*/  IMAD R63, R63, 0x80, R62 ;  /* 0x000000803f3f7824 */ /* 0x000fc600078e023e */
[----:B------:R-:W-:-:S05]  /*06c0*/  LOP3.LUT R55, R55, 0xffffffc, RZ, 0xc0, !PT ;  /* 0x0ffffffc37377812 */ /* 0x000fca00078ec0ff */
[----:B------:R-:W-:Y:S01]  /*06d0*/  IMAD.IADD R55, R58, 0x1, -R55 ;  /* 0x000000013a377824 */ /* 0x000fe200078e0a37 */
[----:B--2---:R0:W-:Y:S04]  /*06e0*/  STS.128 [R59], R4 ;  /* 0x000000043b007388 */ /* 0x0041e80000000c00 */
[----:B---3--:R-:W-:Y:S04]  /*06f0*/  STS.128 [R59+0x1000], R8 ;  /* 0x001000083b007388 */ /* 0x008fe80000000c00 */
[----:B----4-:R1:W-:Y:S04]  /*0700*/  STS.128 [R59+0x2000], R12 ;  /* 0x0020000c3b007388 */ /* 0x0103e80000000c00 */
[----:B-----5:R2:W-:Y:S04]  /*0710*/  STS.128 [R59+0x3000], R16 ;  /* 0x003000103b007388 */ /* 0x0205e80000000c00 */
[----:B------:R3:W-:Y:S01]  /*0720*/  STS.128 [R59+0x4000], R20 ;  /* 0x004000143b007388 */ /* 0x0007e20000000c00 */
[C---:B0-----:R-:W-:Y:S01]  /*0730*/  SHF.L.U32 R7, R60.reuse, 0x6, RZ ;  /* 0x000000063c077819 */ /* 0x041fe200000006ff */
[----:B------:R-:W-:Y:S01]  /*0740*/  IMAD.SHL.U32 R60, R60, 0x8, RZ ;  /* 0x000000083c3c7824 */ /* 0x000fe200078e00ff */
[C---:B------:R-:W-:Y:S01]  /*0750*/  LEA.HI R5, R56.reuse, R56, RZ, 0x1 ;  /* 0x0000003838057211 */ /* 0x040fe200078f08ff */
[----:B------:R-:W-:Y:S01]  /*0760*/  STS.128 [R59+0x5000], R24 ;  /* 0x005000183b007388 */ /* 0x000fe20000000c00 */
[----:B------:R-:W-:Y:S01]  /*0770*/  IMAD.SHL.U32 R56, R56, 0x8, RZ ;  /* 0x0000000838387824 */ /* 0x000fe200078e00ff */
[----:B------:R-:W-:-:S02]  /*0780*/  LOP3.LUT R7, R7, 0x40, RZ, 0xc0, !PT ;  /* 0x0000004007077812 */ /* 0x000fc400078ec0ff */
[----:B------:R-:W-:Y:S01]  /*0790*/  STS.128 [R59+0x6000], R28 ;  /* 0x0060001c3b007388 */ /* 0x000fe20000000c00 */
[----:B------:R-:W-:Y:S02]  /*07a0*/  SHF.R.S32.HI R4, RZ, 0x1f, R61 ;  /* 0x0000001fff047819 */ /* 0x000fe4000001143d */
[----:B-1----:R-:W-:Y:S01]  /*07b0*/  LOP3.LUT R15, R7, 0x8, R56, 0xf8, !PT ;  /* 0x00000008070f7812 */ /* 0x002fe200078ef838 */
[----:B------:R-:W-:Y:S01]  /*07c0*/  STS.128 [R59+0x7000], R32 ;  /* 0x007000203b007388 */ /* 0x000fe20000000c00 */
[----:B------:R-:W-:Y:S02]  /*07d0*/  LEA.HI R4, R4, R61, RZ, 0x2 ;  /* 0x0000003d04047211 */ /* 0x000fe400078f10ff */
[----:B--2---:R-:W-:Y:S01]  /*07e0*/  LOP3.LUT R16, R57, 0xffffff80, RZ, 0xc0, !PT ;  /* 0xffffff8039107812 */ /* 0x004fe200078ec0ff */
[----:B------:R-:W-:Y:S01]  /*07f0*/  STS.128 [R59+0x8000], R36 ;  /* 0x008000243b007388 */ /* 0x000fe20000000c00 */
[----:B---3--:R-:W-:Y:S01]  /*0800*/  SHF.R.U32.HI R20, RZ, 0x3, R7 ;  /* 0x00000003ff147819 */ /* 0x008fe20000011607 */
[C---:B------:R-:W-:Y:S01]  /*0810*/  IMAD.SHL.U32 R7, R4.reuse, 0x10, RZ ;  /* 0x0000001004077824 */ /* 0x040fe200078e00ff */
[----:B------:R-:W-:Y:S01]  /*0820*/  SHF.R.S32.HI R5, RZ, 0x1, R5 ;  /* 0x00000001ff057819 */ /* 0x000fe20000011405 */
[----:B------:R-:W-:Y:S01]  /*0830*/  STS.128 [R59+0x9000], R40 ;  /* 0x009000283b007388 */ /* 0x000fe20000000c00 */
[----:B------:R-:W-:Y:S01]  /*0840*/  LOP3.LUT R15, R15, R20, RZ, 0x3c, !PT ;  /* 0x000000140f0f7212 */ /* 0x000fe200078e3cff */
[----:B------:R-:W-:Y:S01]  /*0850*/  IMAD R18, R55, 0x10, R16 ;  /* 0x0000001037127824 */ /* 0x000fe200078e0210 */
[----:B------:R-:W-:Y:S01]  /*0860*/  LOP3.LUT R7, R7, 0x40, RZ, 0xc0, !PT ;  /* 0x0000004007077812 */ /* 0x000fe200078ec0ff */
[----:B------:R-:W-:Y:S01]  /*0870*/  STS.128 [R59+0xa000], R44 ;  /* 0x00a0002c3b007388 */ /* 0x000fe20000000c00 */
[----:B------:R-:W-:Y:S01]  /*0880*/  LOP3.LUT R16, R4, 0x7fffffc, RZ, 0xc0, !PT ;  /* 0x07fffffc04107812 */ /* 0x000fe200078ec0ff */
[----:B------:R-:W-:Y:S01]  /*0890*/  IMAD R18, R5, 0x600, R18 ;  /* 0x0000060005127824 */ /* 0x000fe200078e0212 */
[----:B------:R-:W-:Y:S01]  /*08a0*/  LOP3.LUT R60, R7, 0x8, R60, 0xf8, !PT ;  /* 0x00000008073c7812 */ /* 0x000fe200078ef83c */
[----:B------:R-:W-:Y:S01]  /*08b0*/  STS.128 [R59+0xb000], R48 ;  /* 0x00b000303b007388 */ /* 0x000fe20000000c00 */
[----:B------:R-:W-:-:S02]  /*08c0*/  SHF.R.U32.HI R7, RZ, 0x3, R7 ;  /* 0x00000003ff077819 */ /* 0x000fc40000011607 */
[----:B------:R-:W-:Y:S02]  /*08d0*/  CS2R R4, SRZ ;  /* 0x0000000000047805 */ /* 0x000fe4000001ff00 */
[----:B------:R-:W-:Y:S01]  /*08e0*/  IADD3 R16, R61, -R16, RZ ;  /* 0x800000103d107210 */ /* 0x000fe20007ffe0ff */
[----:B------:R-:W-:Y:S01]  /*08f0*/  BAR.SYNC.DEFER_BLOCKING 0x0 ;  /* 0x0000000000007b1d */ /* 0x000fe20000010000 */
[----:B------:R-:W-:Y:S01]  /*0900*/  LOP3.LUT R60, R60, R7, RZ, 0x3c, !PT ;  /* 0x000000073c3c7212 */ /* 0x000fe200078e3cff */
[--C-:B------:R-:W-:Y:S01]  /*0910*/  @P0 IMAD.MOV.U32 R4, RZ, RZ, R2.reuse ;  /* 0x000000ffff040224 */ /* 0x100fe200078e0002 */
[----:B------:R-:W-:Y:S01]  /*0920*/  @P0 SHF.R.S32.HI R5, RZ, 0x1f, R2 ;  /* 0x0000001fff050819 */ /* 0x000fe20000011402 */
[----:B------:R-:W-:Y:S01]  /*0930*/  IMAD.IADD R2, R18, 0x1, R15 ;  /* 0x0000000112027824 */ /* 0x000fe200078e020f */
[----:B------:R-:W-:Y:S02]  /*0940*/  LEA R63, R16, R63, 0x3 ;  /* 0x0000003f103f7211 */ /* 0x000fe400078e18ff */
[----:B------:R-:W-:-:S02]  /*0950*/  IADD3 R4, P0, R58, R4, RZ ;  /* 0x000000043a047210 */ /* 0x000fc40007f1e0ff */
[----:B------:R-:W-:Y:S02]  /*0960*/  SHF.R.S32.HI R57, RZ, 0x1f, R56 ;  /* 0x0000001fff397819 */ /* 0x000fe40000011438 */
[----:B------:R-:W-:-:S03]  /*0970*/  LEA.HI.X.SX32 R5, R58, R5, 0x1, P0 ;  /* 0x000000053a057211 */ /* 0x000fc600000f0eff */
[----:B------:R-:W-:Y:S01]  /*0980*/  IMAD.WIDE R4, R0, 0x60, R4 ;  /* 0x0000006000047825 */ /* 0x000fe200078e0204 */
[----:B------:R-:W0:Y:S04]  /*0990*/  LDS R6, [R52+UR4] ;  /* 0x0000000434067984 */ /* 0x000e280008000800 */
[----:B------:R-:W1:Y:S04]  /*09a0*/  LDS R8, [R52+UR4+0x400] ;  /* 0x0004000434087984 */ /* 0x000e680008000800 */
[----:B------:R-:W2:Y:S04]  /*09b0*/  LDS R9, [R52+UR4+0x800] ;  /* 0x0008000434097984 */ /* 0x000ea80008000800 */
[----:B------:R-:W3:Y:S04]  /*09c0*/  LDS R10, [R52+UR4+0xc00] ;  /* 0x000c0004340a7984 */ /* 0x000ee80008000800 */
[----:B------:R-:W4:Y:S04]  /*09d0*/  LDS R11, [R52+UR4+0x1000] ;  /* 0x00100004340b7984 */ /* 0x000f280008000800 */
[----:B------:R-:W5:Y:S04]  /*09e0*/  LDS R12, [R52+UR4+0x1400] ;  /* 0x00140004340c7984 */ /* 0x000f680008000800 */
[----:B------:R-:W5:Y:S04]  /*09f0*/  LDS R13, [R52+UR4+0x1800] ;  /* 0x00180004340d7984 */ /* 0x000f680008000800 */
[----:B------:R-:W5:Y:S04]  /*0a00*/  LDS R14, [R52+UR4+0x1c00] ;  /* 0x001c0004340e7984 */ /* 0x000f680008000800 */
[----:B------:R-:W5:Y:S04]  /*0a10*/  LDS R26, [R52+UR4+0x3000] ;  /* 0x00300004341a7984 */ /* 0x000f680008000800 */
[----:B------:R-:W5:Y:S04]  /*0a20*/  LDS R27, [R52+UR4+0x3400] ;  /* 0x00340004341b7984 */ /* 0x000f680008000800 */
[----:B------:R-:W5:Y:S01]  /*0a30*/  LDS R20, [R52+UR4+0x2000] ;  /* 0x0020000434147984 */ /* 0x000f620008000800 */
[----:B0-----:R-:W-:Y:S01]  /*0a40*/  FMUL.FTZ R7, R6, UR5 ;  /* 0x0000000506077c20 */ /* 0x001fe20008410000 */
[----:B------:R-:W-:-:S02]  /*0a50*/  IMAD.U32 R6, R63, 0x2, R60 ;  /* 0x000000023f067824 */ /* 0x000fc400078e003c */
[----:B------:R-:W0:Y:S01]  /*0a60*/  LDS R21, [R52+UR4+0x2400] ;  /* 0x0024000434157984 */ /* 0x000e220008000800 */
[----:B-1----:R-:W-:-:S03]  /*0a70*/  FMUL.FTZ R8, R8, UR5 ;  /* 0x0000000508087c20 */ /* 0x002fc60008410000 */
[----:B------:R-:W1:Y:S01]  /*0a80*/  LDS R31, [R52+UR4+0x3800] ;  /* 0x00380004341f7984 */ /* 0x000e620008000800 */
[----:B--2---:R-:W-:Y:S01]  /*0a90*/  FMUL.FTZ R9, R9, UR5 ;  /* 0x0000000509097c20 */ /* 0x004fe20008410000 */
[----:B------:R-:W-:Y:S02]  /*0aa0*/  F2FP.F16.F32.PACK_AB R7, R8, R7 ;  /* 0x000000070807723e */ /* 0x000fe400000000ff */
[----:B------:R-:W2:Y:S01]  /*0ab0*/  LDS R19, [R52+UR4+0x3c00] ;  /* 0x003c000434137984 */ /* 0x000ea20008000800 */
[----:B---3--:R-:W-:-:S03]  /*0ac0*/  FMUL.FTZ R10, R10, UR5 ;  /* 0x000000050a0a7c20 */ /* 0x008fc60008410000 */
[----:B------:R-:W3:Y:S01]  /*0ad0*/  LDS R22, [R52+UR4+0x2800] ;  /* 0x0028000434167984 */ /* 0x000ee20008000800 */
[----:B----4-:R-:W-:Y:S01]  /*0ae0*/  FMUL.FTZ R11, R11, UR5 ;  /* 0x000000050b0b7c20 */ /* 0x010fe20008410000 */
[----:B------:R-:W-:Y:S02]  /*0af0*/  F2FP.F16.F32.PACK_AB R8, R10, R9 ;  /* 0x000000090a08723e */ /* 0x000fe400000000ff */
[----:B------:R-:W4:Y:S01]  /*0b00*/  LDS R23, [R52+UR4+0x2c00] ;  /* 0x002c000434177984 */ /* 0x000f220008000800 */
[----:B-----5:R-:W-:-:S03]  /*0b10*/  FMUL.FTZ R12, R12, UR5 ;  /* 0x000000050c0c7c20 */ /* 0x020fc60008410000 */
[----:B------:R-:W5:Y:S01]  /*0b20*/  LDS R40, [R52+UR4+0x4000] ;  /* 0x0040000434287984 */ /* 0x000f620008000800 */
[----:B------:R-:W-:Y:S01]  /*0b30*/  FMUL.FTZ R13, R13, UR5 ;  /* 0x000000050d0d7c20 */ /* 0x000fe20008410000 */
[----:B------:R-:W-:Y:S02]  /*0b40*/  F2FP.F16.F32.PACK_AB R9, R12, R11 ;  /* 0x0000000b0c09723e */ /* 0x000fe400000000ff */
[----:B------:R-:W5:Y:S01]  /*0b50*/  LDS R41, [R52+UR4+0x4400] ;  /* 0x0044000434297984 */ /* 0x000f620008000800 */
[----:B------:R-:W-:-:S03]  /*0b60*/  FMUL.FTZ R14, R14, UR5 ;  /* 0x000000050e0e7c20 */ /* 0x000fc60008410000 */
        /* <DEDUP_REMOVED lines=9> */
[----:B0-----:R-:W-:-:S03]  /*0c00*/  FMUL.FTZ R21, R21, UR5 ;  /* 0x0000000515157c20 */ /* 0x001fc60008410000 */
[----:B------:R-:W0:Y:S01]  /*0c10*/  LDS R17, [R52+UR4+0x5c00] ;  /* 0x005c000434117984 */ /* 0x000e220008000800 */
[----:B-1----:R-:W-:Y:S01]  /*0c20*/  FMUL.FTZ R37, R31, UR5 ;  /* 0x000000051f257c20 */ /* 0x002fe20008410000 */
[----:B------:R-:W-:Y:S02]  /*0c30*/  F2FP.F16.F32.PACK_AB R20, R21, R20 ;  /* 0x000000141514723e */ /* 0x000fe400000000ff */
[----:B------:R-:W1:Y:S01]  /*0c40*/  LDS R13, [R52+UR4+0x6000] ;  /* 0x00600004340d7984 */ /* 0x000e620008000800 */
[----:B--2---:R-:W-:-:S03]  /*0c50*/  FMUL.FTZ R34, R19, UR5 ;  /* 0x0000000513227c20 */ /* 0x004fc60008410000 */
[----:B------:R-:W2:Y:S01]  /*0c60*/  LDS R16, [R52+UR4+0x6400] ;  /* 0x0064000434107984 */ /* 0x000ea20008000800 */
[----:B---3--:R-:W-:Y:S01]  /*0c70*/  FMUL.FTZ R24, R22, UR5 ;  /* 0x0000000516187c20 */ /* 0x008fe20008410000 */
[----:B------:R-:W-:Y:S02]  /*0c80*/  F2FP.F16.F32.PACK_AB R37, R34, R37 ;  /* 0x000000252225723e */ /* 0x000fe400000000ff */
[----:B------:R-:W3:Y:S01]  /*0c90*/  LDS R12, [R52+UR4+0x6800] ;  /* 0x00680004340c7984 */ /* 0x000ee20008000800 */
[----:B----4-:R-:W-:-:S03]  /*0ca0*/  FMUL.FTZ R25, R23, UR5 ;  /* 0x0000000517197c20 */ /* 0x010fc60008410000 */
[----:B------:R-:W4:Y:S01]  /*0cb0*/  LDS R26, [R52+UR4+0x7800] ;  /* 0x00780004341a7984 */ /* 0x000f220008000800 */
[----:B-----5:R-:W-:Y:S01]  /*0cc0*/  FMUL.FTZ R43, R40, UR5 ;  /* 0x00000005282b7c20 */ /* 0x020fe20008410000 */
        /* <DEDUP_REMOVED lines=8> */
[----:B------:R-:W5:Y:S02]  /*0d50*/  LDS R19, [R52+UR4+0x9800] ;  /* 0x0098000434137984 */ /* 0x000f640008000800 */
[----:B------:R-:W-:Y:S01]  /*0d60*/  F2FP.F16.F32.PACK_AB R44, R46, R45 ;  /* 0x0000002d2e2c723e */ /* 0x000fe200000000ff */
[----:B------:R-:W-:Y:S01]  /*0d70*/  FMUL.FTZ R45, R18, UR5 ;  /* 0x00000005122d7c20 */ /* 0x000fe20008410000 */
[----:B------:R-:W5:Y:S01]  /*0d80*/  LDS R32, [R52+UR4+0x9c00] ;  /* 0x009c000434207984 */ /* 0x000f620008000800 */
[----:B------:R-:W-:-:S03]  /*0d90*/  FMUL.FTZ R18, R11, UR5 ;  /* 0x000000050b127c20 */ /* 0x000fc60008410000 */
[----:B------:R-:W5:Y:S01]  /*0da0*/  LDS R14, [R52+UR4+0x5000] ;  /* 0x00500004340e7984 */ /* 0x000f620008000800 */
[----:B0-----:R-:W-:-:S03]  /*0db0*/  FMUL.FTZ R17, R17, UR5 ;  /* 0x0000000511117c20 */ /* 0x001fc60008410000 */
[----:B------:R-:W0:Y:S01]  /*0dc0*/  LDS R15, [R52+UR4+0x6c00] ;  /* 0x006c0004340f7984 */ /* 0x000e220008000800 */
[----:B-1----:R-:W-:-:S03]  /*0dd0*/  FMUL.FTZ R13, R13, UR5 ;  /* 0x000000050d0d7c20 */ /* 0x002fc60008410000 */
[----:B------:R-:W1:Y:S01]  /*0de0*/  LDS R22, [R52+UR4+0x7000] ;  /* 0x0070000434167984 */ /* 0x000e620008000800 */
[----:B--2---:R-:W-:-:S03]  /*0df0*/  FMUL.FTZ R16, R16, UR5 ;  /* 0x0000000510107c20 */ /* 0x004fc60008410000 */
[----:B------:R-:W2:Y:S01]  /*0e00*/  LDS R23, [R52+UR4+0x7400] ;  /* 0x0074000434177984 */ /* 0x000ea20008000800 */
[----:B---3--:R-:W-:Y:S01]  /*0e10*/  FMUL.FTZ R46, R12, UR5 ;  /* 0x000000050c2e7c20 */ /* 0x008fe20008410000 */
[----:B------:R-:W-:Y:S02]  /*0e20*/  F2FP.F16.F32.PACK_AB R12, R17, R18 ;  /* 0x00000012110c723e */ /* 0x000fe400000000ff */
[----:B------:R-:W3:Y:S01]  /*0e30*/  LDS R24, [R52+UR4+0x8000] ;  /* 0x0080000434187984 */ /* 0x000ee20008000800 */
[----:B------:R-:W-:Y:S01]  /*0e40*/  F2FP.F16.F32.PACK_AB R13, R16, R13 ;  /* 0x0000000d100d723e */ /* 0x000fe200000000ff */
[----:B----4-:R-:W-:Y:S01]  /*0e50*/  FMUL.FTZ R26, R26, UR5 ;  /* 0x000000051a1a7c20 */ /* 0x010fe20008410000 */
[----:B------:R-:W-:Y:S01]  /*0e60*/  LEA R18, R6, UR4, 0x1 ;  /* 0x0000000406127c11 */ /* 0x000fe2000f8e08ff */
[----:B------:R-:W4:Y:S01]  /*0e70*/  LDS R29, [R52+UR4+0x8400] ;  /* 0x00840004341d7984 */ /* 0x000f220008000800 */
[----:B-----5:R-:W-:Y:S01]  /*0e80*/  FMUL.FTZ R17, R30, UR5 ;  /* 0x000000051e117c20 */ /* 0x020fe20008410000 */
[----:B------:R-:W-:-:S02]  /*0e90*/  LEA R6, R2, UR4, 0x1 ;  /* 0x0000000402067c11 */ /* 0x000fc4000f8e08ff */
        /* <DEDUP_REMOVED lines=14> */
[----:B0-----:R-:W-:Y:S01]  /*0f80*/  FMUL.FTZ R15, R15, UR5 ;  /* 0x000000050f0f7c20 */ /* 0x001fe20008410000 */
[----:B------:R-:W-:Y:S02]  /*0f90*/  F2FP.F16.F32.PACK_AB R11, R45, R14 ;  /* 0x0000000e2d0b723e */ /* 0x000fe400000000ff */
[----:B------:R-:W0:Y:S01]  /*0fa0*/  LDS R36, [R52+UR4+0xb000] ;  /* 0x00b0000434247984 */ /* 0x000e220008000800 */
[----:B-1----:R-:W-:Y:S01]  /*0fb0*/  FMUL.FTZ R22, R22, UR5 ;  /* 0x0000000516167c20 */ /* 0x002fe20008410000 */
[----:B------:R-:W-:-:S02]  /*0fc0*/  F2FP.F16.F32.PACK_AB R14, R15, R46 ;  /* 0x0000002e0f0e723e */ /* 0x000fc400000000ff */
[----:B------:R-:W1:Y:S01]  /*0fd0*/  LDS R41, [R52+UR4+0xb400] ;  /* 0x00b4000434297984 */ /* 0x000e620008000800 */
[----:B--2---:R-:W-:-:S03]  /*0fe0*/  FMUL.FTZ R23, R23, UR5 ;  /* 0x0000000517177c20 */ /* 0x004fc60008410000 */
[----:B------:R-:W2:Y:S01]  /*0ff0*/  LDS R40, [R52+UR4+0xb800] ;  /* 0x00b8000434287984 */ /* 0x000ea20008000800 */
[----:B---3--:R-:W-:Y:S01]  /*1000*/  FMUL.FTZ R24, R24, UR5 ;  /* 0x0000000518187c20 */ /* 0x008fe20008410000 */
[----:B------:R-:W-:Y:S02]  /*1010*/  F2FP.F16.F32.PACK_AB R15, R23, R22 ;  /* 0x00000016170f723e */ /* 0x000fe400000000ff */
[----:B------:R-:W3:Y:S01]  /*1020*/  LDS R42, [R52+UR4+0xbc00] ;  /* 0x00bc0004342a7984 */ /* 0x000ee20008000800 */
[----:B----4-:R-:W-:Y:S01]  /*1030*/  FMUL.FTZ R29, R29, UR5 ;  /* 0x000000051d1d7c20 */ /* 0x010fe20008410000 */
[----:B------:R-:W4:Y:S01]  /*1040*/  LDC.64 R22, c[0x0][0x258] ;  /* 0x00009600ff167b82 */ /* 0x000f220000000a00 */
[----:B------:R-:W-:Y:S01]  /*1050*/  UIADD3 UR4, UR4, 0xc000, URZ ;  /* 0x0000c00004047890 */ /* 0x000fe2000fffe03f */
[----:B-----5:R-:W-:Y:S01]  /*1060*/  FMUL.FTZ R25, R25, UR5 ;  /* 0x0000000519197c20 */ /* 0x020fe20008410000 */
[----:B------:R5:W-:Y:S01]  /*1070*/  STS [R18+0xc000], R7 ;  /* 0x00c0000712007388 */ /* 0x000be20000000800 */
[----:B------:R-:W-:Y:S01]  /*1080*/  F2FP.F16.F32.PACK_AB R24, R29, R24 ;  /* 0x000000181d18723e */ /* 0x000fe200000000ff */
[----:B------:R-:W-:-:S02]  /*1090*/  FMUL.FTZ R28, R28, UR5 ;  /* 0x000000051c1c7c20 */ /* 0x000fc40008410000 */
[----:B------:R-:W-:Y:S01]  /*10a0*/  STS [R18+0xc100], R8 ;  /* 0x00c1000812007388 */ /* 0x000fe20000000800 */
[----:B------:R-:W-:Y:S02]  /*10b0*/  FMUL.FTZ R35, R35, UR5 ;  /* 0x0000000523237c20 */ /* 0x000fe40008410000 */
[----:B------:R-:W-:Y:S01]  /*10c0*/  F2FP.F16.F32.PACK_AB R25, R28, R25 ;  /* 0x000000191c19723e */ /* 0x000fe200000000ff */
[----:B------:R-:W-:Y:S01]  /*10d0*/  STS [R18+0xd800], R27 ;  /* 0x00d8001b12007388 */ /* 0x000fe20000000800 */
[----:B-----5:R-:W-:Y:S01]  /*10e0*/  IADD3 R7, R58, 0x20, RZ ;  /* 0x000000203a077810 */ /* 0x020fe20007ffe0ff */
[----:B------:R-:W-:Y:S02]  /*10f0*/  FMUL.FTZ R16, R39, UR5 ;  /* 0x0000000527107c20 */ /* 0x000fe40008410000 */
[----:B------:R-:W-:Y:S01]  /*1100*/  STS [R18+0xd900], R37 ;  /* 0x00d9002512007388 */ /* 0x000fe20000000800 */
[----:B------:R-:W-:Y:S02]  /*1110*/  FMUL.FTZ R34, R34, UR5 ;  /* 0x0000000522227c20 */ /* 0x000fe40008410000 */
[----:B------:R-:W-:Y:S01]  /*1120*/  F2FP.F16.F32.PACK_AB R16, R16, R35 ;  /* 0x000000231010723e */ /* 0x000fe200000000ff */
[----:B------:R-:W-:Y:S01]  /*1130*/  STS [R18+0xc400], R9 ;  /* 0x00c4000912007388 */ /* 0x000fe20000000800 */
[----:B------:R-:W-:-:S03]  /*1140*/  FMUL.FTZ R17, R38, UR5 ;  /* 0x0000000526117c20 */ /* 0x000fc60008410000 */
[----:B------:R-:W-:Y:S01]  /*1150*/  STS [R18+0xc500], R10 ;  /* 0x00c5000a12007388 */ /* 0x000fe20000000800 */
[----:B0-----:R-:W-:Y:S01]  /*1160*/  FMUL.FTZ R36, R36, UR5 ;  /* 0x0000000524247c20 */ /* 0x001fe20008410000 */
[----:B------:R-:W-:Y:S02]  /*1170*/  F2FP.F16.F32.PACK_AB R17, R17, R34 ;  /* 0x000000221111723e */ /* 0x000fe400000000ff */
[----:B------:R-:W-:Y:S01]  /*1180*/  STS [R18+0xdc00], R43 ;  /* 0x00dc002b12007388 */ /* 0x000fe20000000800 */
[----:B-1----:R-:W-:-:S03]  /*1190*/  FMUL.FTZ R41, R41, UR5 ;  /* 0x0000000529297c20 */ /* 0x002fc60008410000 */
[----:B------:R-:W-:Y:S01]  /*11a0*/  STS [R18+0xdd00], R44 ;  /* 0x00dd002c12007388 */ /* 0x000fe20000000800 */
[----:B--2---:R-:W-:Y:S01]  /*11b0*/  FMUL.FTZ R40, R40, UR5 ;  /* 0x0000000528287c20 */ /* 0x004fe20008410000 */
[----:B------:R-:W-:Y:S02]  /*11c0*/  F2FP.F16.F32.PACK_AB R36, R41, R36 ;  /* 0x000000242924723e */ /* 0x000fe400000000ff */
[----:B------:R-:W-:Y:S01]  /*11d0*/  STS [R18+0xc800], R20 ;  /* 0x00c8001412007388 */ /* 0x000fe20000000800 */
[----:B---3--:R-:W-:Y:S01]  /*11e0*/  FMUL.FTZ R19, R42, UR5 ;  /* 0x000000052a137c20 */ /* 0x008fe20008410000 */
[----:B------:R-:W-:Y:S02]  /*11f0*/  ULDC UR5, c[0x0][0x244] ;  /* 0x0000910000057ab9 */ /* 0x000fe40000000800 */
[----:B------:R-:W-:Y:S01]  /*1200*/  STS [R18+0xc900], R21 ;  /* 0x00c9001512007388 */ /* 0x000fe20000000800 */
[----:B------:R-:W-:Y:S01]  /*1210*/  ISETP.GE.AND P0, PT, R56, UR5, PT ;  /* 0x0000000538007c0c */ /* 0x000fe2000bf06270 */
[C---:B----4-:R-:W-:Y:S01]  /*1220*/  IMAD.WIDE.U32 R56, R22.reuse, UR8, R56 ;  /* 0x0000000816387c25 */ /* 0x050fe2000f8e0038 */
[----:B------:R-:W-:Y:S01]  /*1230*/  F2FP.F16.F32.PACK_AB R19, R19, R40 ;  /* 0x000000281313723e */ /* 0x000fe200000000ff */
[----:B------:R-:W-:Y:S04]  /*1240*/  STS [R18+0xe000], R11 ;  /* 0x00e0000b12007388 */ /* 0x000fe80000000800 */
[----:B------:R0:W-:Y:S04]  /*1250*/  STS [R18+0xe100], R12 ;  /* 0x00e1000c12007388 */ /* 0x0001e80000000800 */
[----:B------:R-:W-:Y:S04]  /*1260*/  STS [R18+0xf000], R13 ;  /* 0x00f0000d12007388 */ /* 0x000fe80000000800 */
[----:B------:R1:W-:Y:S01]  /*1270*/  STS [R18+0xf100], R14 ;  /* 0x00f1000e12007388 */ /* 0x0003e20000000800 */
[----:B0-----:R-:W-:-:S03]  /*1280*/  IMAD R12, R22, UR9, RZ ;  /* 0x00000009160c7c24 */ /* 0x001fc6000f8e02ff */
[----:B------:R0:W-:Y:S04]  /*1290*/  STS [R18+0x10800], R31 ;  /* 0x0108001f12007388 */ /* 0x0001e80000000800 */
[----:B------:R0:W-:Y:S01]  /*12a0*/  STS [R18+0x10900], R32 ;  /* 0x0109002012007388 */ /* 0x0001e20000000800 */
[----:B-1----:R-:W-:Y:S01]  /*12b0*/  VIMNMX R14, R3, 0x60, PT ;  /* 0x00000060030e7848 */ /* 0x002fe20003fe0100 */
[----:B------:R-:W-:Y:S02]  /*12c0*/  VIADD R3, R58, 0x10 ;  /* 0x000000103a037836 */ /* 0x000fe40000000000 */
[----:B------:R0:W-:Y:S01]  /*12d0*/  STS [R18+0xf400], R15 ;  /* 0x00f4000f12007388 */ /* 0x0001e20000000800 */
[----:B------:R-:W-:Y:S01]  /*12e0*/  ISETP.GE.OR P3, PT, R7, R14, P0 ;  /* 0x0000000e0700720c */ /* 0x000fe20000766670 */
[----:B------:R-:W-:-:S02]  /*12f0*/  IMAD R7, R23, UR8, R12 ;  /* 0x0000000817077c24 */ /* 0x000fc4000f8e020c */
[----:B------:R0:W-:Y:S01]  /*1300*/  STS [R18+0xf500], R26 ;  /* 0x00f5001a12007388 */ /* 0x0001e20000000800 */
[CC--:B------:R-:W-:Y:S01]  /*1310*/  ISETP.GE.OR P5, PT, R58.reuse, R14.reuse, P0 ;  /* 0x0000000e3a00720c */ /* 0x0c0fe200007a6670 */
[----:B------:R-:W-:Y:S01]  /*1320*/  ULDC.64 UR8, c[0x0][0x260] ;  /* 0x0000980000087ab9 */ /* 0x000fe20000000a00 */
[-C--:B------:R-:W-:Y:S01]  /*1330*/  ISETP.GE.OR P4, PT, R3, R14.reuse, P0 ;  /* 0x0000000e0300720c */ /* 0x080fe20000786670 */
[----:B------:R0:W-:Y:S01]  /*1340*/  STS [R18+0x10c00], R16 ;  /* 0x010c001012007388 */ /* 0x0001e20000000800 */
[----:B------:R-:W-:Y:S01]  /*1350*/  VIADD R3, R58, 0x30 ;  /* 0x000000303a037836 */ /* 0x000fe20000000000 */
[----:B------:R-:W-:Y:S01]  /*1360*/  IADD3 R57, R57, R7, RZ ;  /* 0x0000000739397210 */ /* 0x000fe20007ffe0ff */
[----:B------:R-:W-:Y:S01]  /*1370*/  IMAD R53, R53, UR8, RZ ;  /* 0x0000000835357c24 */ /* 0x000fe2000f8e02ff */
[----:B------:R0:W-:Y:S01]  /*1380*/  STS [R18+0x10d00], R17 ;  /* 0x010d001112007388 */ /* 0x0001e20000000800 */
[----:B------:R-:W-:Y:S02]  /*1390*/  LEA R12, R2, UR4, 0x1 ;  /* 0x00000004020c7c11 */ /* 0x000fe4000f8e08ff */
[----:B------:R-:W-:Y:S01]  /*13a0*/  ISETP.GE.OR P2, PT, R3, R14, P0 ;  /* 0x0000000e0300720c */ /* 0x000fe20000746670 */
[----:B------:R0:W-:Y:S01]  /*13b0*/  STS [R18+0xf800], R24 ;  /* 0x00f8001812007388 */ /* 0x0001e20000000800 */
[----:B------:R-:W-:-:S02]  /*13c0*/  VIADD R3, R58, 0x40 ;  /* 0x000000403a037836 */ /* 0x000fc40000000000 */
[----:B------:R-:W-:Y:S01]  /*13d0*/  VIADD R58, R58, 0x50 ;  /* 0x000000503a3a7836 */ /* 0x000fe20000000000 */
[----:B------:R0:W-:Y:S01]  /*13e0*/  STS [R18+0xf900], R25 ;  /* 0x00f9001912007388 */ /* 0x0001e20000000800 */
[C---:B------:R-:W-:Y:S01]  /*13f0*/  IMAD R53, R54.reuse, UR9, R53 ;  /* 0x0000000936357c24 */ /* 0x040fe2000f8e0235 */
[-C--:B------:R-:W-:Y:S01]  /*1400*/  ISETP.GE.OR P1, PT, R3, R14.reuse, P0 ;  /* 0x0000000e0300720c */ /* 0x080fe20000726670 */
[----:B------:R-:W-:Y:S01]  /*1410*/  IMAD.WIDE.U32 R54, R54, UR8, R56 ;  /* 0x0000000836367c25 */ /* 0x000fe2000f8e0038 */
[----:B------:R0:W-:Y:S01]  /*1420*/  STS [R18+0x11000], R36 ;  /* 0x0110002412007388 */ /* 0x0001e20000000800 */
[----:B------:R-:W-:Y:S02]  /*1430*/  ISETP.GE.OR P0, PT, R58, R14, P0 ;  /* 0x0000000e3a00720c */ /* 0x000fe40000706670 */
[----:B------:R-:W-:Y:S01]  /*1440*/  IMAD.IADD R3, R55, 0x1, R53 ;  /* 0x0000000137037824 */ /* 0x000fe200078e0235 */
[----:B------:R0:W-:Y:S01]  /*1450*/  STS [R18+0x11100], R19 ;  /* 0x0111001312007388 */ /* 0x0001e20000000800 */
[----:B------:R-:W-:Y:S06]  /*1460*/  BAR.SYNC.DEFER_BLOCKING 0x0 ;  /* 0x0000000000007b1d */ /* 0x000fec0000010000 */
[----:B------:R0:W1:Y:S01]  /*1470*/  LDS.128 R8, [R6+0xca00] ;  /* 0x00ca000006087984 */ /* 0x0000620000000c00 */
[----:B------:R-:W-:Y:S05]  /*1480*/  @P5 BRA `(.L_x_25) ;  /* 0x00000000002c5947 */ /* 0x000fea0003800000 */
[----:B0-----:R-:W0:Y:S01]  /*1490*/  LDS.128 R12, [R12] ;  /* 0x000000000c0c7984 */ /* 0x001e220000000c00 */
[----:B------:R-:W-:Y:S01]  /*14a0*/  ULDC.64 UR4, c[0x0][0x250] ;  /* 0x0000940000047ab9 */ /* 0x000fe20000000a00 */
[----:B------:R-:W-:Y:S02]  /*14b0*/  IMAD.MOV.U32 R2, RZ, RZ, R54 ;  /* 0x000000ffff027224 */ /* 0x000fe400078e0036 */
[----:B------:R-:W-:Y:S02]  /*14c0*/  IMAD R7, R5, UR4, RZ ;  /* 0x0000000405077c24 */ /* 0x000fe4000f8e02ff */
[----:B------:R-:W-:-:S04]  /*14d0*/  IMAD.WIDE.U32 R16, R4, UR4, R2 ;  /* 0x0000000404107c25 */ /* 0x000fc8000f8e0002 */
[----:B------:R-:W-:Y:S01]  /*14e0*/  IMAD R7, R4, UR5, R7 ;  /* 0x0000000504077c24 */ /* 0x000fe2000f8e0207 */
[----:B------:R-:W-:Y:S02]  /*14f0*/  ULDC.64 UR4, c[0x0][0x238] ;  /* 0x00008e0000047ab9 */ /* 0x000fe40000000a00 */
[----:B------:R-:W-:Y:S01]  /*1500*/  LEA R18, P5, R16, UR4, 0x1 ;  /* 0x0000000410127c11 */ /* 0x000fe2000f8a08ff */
[----:B------:R-:W-:-:S05]  /*1510*/  IMAD.IADD R7, R17, 0x1, R7 ;  /* 0x0000000111077824 */ /* 0x000fca00078e0207 */
[----:B------:R-:W-:-:S05]  /*1520*/  LEA.HI.X R19, R16, UR5, R7, 0x1, P5 ;  /* 0x0000000510137c11 */ /* 0x000fca000a8f0c07 */
[----:B0-----:R2:W-:Y:S02]  /*1530*/  STG.E.128 desc[UR6][R18.64], R12 ;  /* 0x0000000c12007986 */ /* 0x0015e4000c101d06 */
.L_x_25:
[----:B------:R-:W-:Y:S05]  /*1540*/  BSYNC B0 ;  /* 0x0000000000007941 */ /* 0x000fea0003800000 */
.L_x_24:
[----:B0-2---:R0:W2:Y:S01]  /*1550*/  LDS.128 R12, [R6+0xc200] ;  /* 0x00c20000060c7984 */ /* 0x0050a20000000c00 */
[----:B------:R-:W-:Y:S04]  /*1560*/  BSSY B0, `(.L_x_26) ;  /* 0x000000f000007945 */ /* 0x000fe80003800000 */
[----:B------:R-:W-:Y:S05]  /*1570*/  @P4 BRA `(.L_x_27) ;  /* 0x0000000000344947 */ /* 0x000fea0003800000 */
[----:B------:R-:W-:Y:S01]  /*1580*/  IADD3 R7, P4, R4, 0x10, RZ ;  /* 0x0000001004077810 */ /* 0x000fe20007f9e0ff */
[----:B------:R-:W-:Y:S01]  /*1590*/  ULDC.64 UR4, c[0x0][0x250] ;  /* 0x0000940000047ab9 */ /* 0x000fe20000000a00 */
[----:B------:R-:W-:Y:S02]  /*15a0*/  IMAD.MOV.U32 R16, RZ, RZ, R54 ;  /* 0x000000ffff107224 */ /* 0x000fe400078e0036 */
[----:B------:R-:W-:Y:S01]  /*15b0*/  IADD3.X R0, RZ, R5, RZ, P4, !PT ;  /* 0x00000005ff007210 */ /* 0x000fe200027fe4ff */
[----:B------:R-:W-:-:S04]  /*15c0*/  IMAD.MOV.U32 R17, RZ, RZ, R3 ;  /* 0x000000ffff117224 */ /* 0x000fc800078e0003 */
[----:B------:R-:W-:Y:S02]  /*15d0*/  IMAD R0, R0, UR4, RZ ;  /* 0x0000000400007c24 */ /* 0x000fe4000f8e02ff */
[----:B------:R-:W-:-:S04]  /*15e0*/  IMAD.WIDE.U32 R16, R7, UR4, R16 ;  /* 0x0000000407107c25 */ /* 0x000fc8000f8e0010 */
[----:B------:R-:W-:Y:S01]  /*15f0*/  IMAD R7, R7, UR5, R0 ;  /* 0x0000000507077c24 */ /* 0x000fe2000f8e0200 */
[----:B------:R-:W-:Y:S02]  /*1600*/  ULDC.64 UR4, c[0x0][0x238] ;  /* 0x00008e0000047ab9 */ /* 0x000fe40000000a00 */
[----:B------:R-:W-:Y:S01]  /*1610*/  LEA R18, P4, R16, UR4, 0x1 ;  /* 0x0000000410127c11 */ /* 0x000fe2000f8808ff */
[----:B------:R-:W-:-:S05]  /*1620*/  IMAD.IADD R7, R17, 0x1, R7 ;  /* 0x0000000111077824 */ /* 0x000fca00078e0207 */
[----:B------:R-:W-:-:S05]  /*1630*/  LEA.HI.X R19, R16, UR5, R7, 0x1, P4 ;  /* 0x0000000510137c11 */ /* 0x000fca000a0f0c07 */
[----:B--2---:R3:W-:Y:S02]  /*1640*/  STG.E.128 desc[UR6][R18.64], R12 ;  /* 0x0000000c12007986 */ /* 0x0047e4000c101d06 */
.L_x_27:
[----:B------:R-:W-:Y:S05]  /*1650*/  BSYNC B0 ;  /* 0x0000000000007941 */ /* 0x000fea0003800000 */
.L_x_26:
[----:B--23--:R2:W3:Y:S01]  /*1660*/  LDS.128 R12, [R6+0xc400] ;  /* 0x00c40000060c7984 */ /* 0x00c4e20000000c00 */
        /* <DEDUP_REMOVED lines=14> */
[----:B---3--:R4:W-:Y:S02]  /*1750*/  STG.E.128 desc[UR6][R18.64], R12 ;  /* 0x0000000c12007986 */ /* 0x0089e4000c101d06 */
.L_x_29:
[----:B------:R-:W-:Y:S05]  /*1760*/  BSYNC B0 ;  /* 0x0000000000007941 */ /* 0x000fea0003800000 */
.L_x_28:
[----:B---34-:R3:W4:Y:S01]  /*1770*/  LDS.128 R12, [R6+0xc600] ;  /* 0x00c60000060c7984 */ /* 0x0187220000000c00 */
        /* <DEDUP_REMOVED lines=11> */
[----:B------:R-:W-:Y:S02]  /*1830*/  LEA R18, P2, R16, UR4, 0x1 ;  /* 0x0000000410127c11 */ /* 0x000fe4000f8408ff */
[----:B------:R-:W-:-:S04]  /*1840*/  IADD3 R7, R17, R7, RZ ;  /* 0x0000000711077210 */ /* 0x000fc80007ffe0ff */
[----:B------:R-:W-:-:S05]  /*1850*/  LEA.HI.X R19, R16, UR5, R7, 0x1, P2 ;  /* 0x0000000510137c11 */ /* 0x000fca00090f0c07 */
[----:B----4-:R4:W-:Y:S02]  /*1860*/  STG.E.128 desc[UR6][R18.64], R12 ;  /* 0x0000000c12007986 */ /* 0x0109e4000c101d06 */
.L_x_31:
[----:B------:R-:W-:Y:S05]  /*1870*/  BSYNC B0 ;  /* 0x0000000000007941 */ /* 0x000fea0003800000 */
.L_x_30:
[----:B----4-:R4:W0:Y:S01]  /*1880*/  LDS.128 R12, [R6+0xc800] ;  /* 0x00c80000060c7984 */ /* 0x0108220000000c00 */
[----:B------:R-:W-:Y:S04]  /*1890*/  BSSY B0, `(.L_x_32) ;  /* 0x000000f000007945 */ /* 0x000fe80003800000 */
[----:B------:R-:W-:Y:S05]  /*18a0*/  @P1 BRA `(.L_x_33) ;  /* 0x0000000000341947 */ /* 0x000fea0003800000 */
[----:B------:R-:W-:Y:S01]  /*18b0*/  IADD3 R17, P1, R4, 0x40, RZ ;  /* 0x0000004004117810 */ /* 0x000fe20007f3e0ff */
[----:B------:R-:W-:Y:S01]  /*18c0*/  ULDC.64 UR4, c[0x0][0x250] ;  /* 0x0000940000047ab9 */ /* 0x000fe20000000a00 */
[----:B------:R-:W-:Y:S01]  /*18d0*/  MOV R7, R3 ;  /* 0x0000000300077202 */ /* 0x000fe20000000f00 */
[----:B0-234-:R-:W-:Y:S02]  /*18e0*/  IMAD.MOV.U32 R6, RZ, RZ, R54 ;  /* 0x000000ffff067224 */ /* 0x01dfe400078e0036 */
[----:B------:R-:W-:Y:S02]  /*18f0*/  IMAD.X R0, RZ, RZ, R5, P1 ;  /* 0x000000ffff007224 */ /* 0x000fe400008e0605 */
[----:B------:R-:W-:-:S04]  /*1900*/  IMAD.WIDE.U32 R6, R17, UR4, R6 ;  /* 0x0000000411067c25 */ /* 0x000fc8000f8e0006 */
[----:B------:R-:W-:-:S04]  /*1910*/  IMAD R0, R0, UR4, RZ ;  /* 0x0000000400007c24 */ /* 0x000fc8000f8e02ff */
[----:B------:R-:W-:Y:S01]  /*1920*/  IMAD R17, R17, UR5, R0 ;  /* 0x0000000511117c24 */ /* 0x000fe2000f8e0200 */
[----:B------:R-:W-:Y:S02]  /*1930*/  ULDC.64 UR4, c[0x0][0x238] ;  /* 0x00008e0000047ab9 */ /* 0x000fe40000000a00 */
[----:B------:R-:W-:Y:S01]  /*1940*/  LEA R16, P1, R6, UR4, 0x1 ;  /* 0x0000000406107c11 */ /* 0x000fe2000f8208ff */
[----:B------:R-:W-:-:S05]  /*1950*/  IMAD.IADD R7, R7, 0x1, R17 ;  /* 0x0000000107077824 */ /* 0x000fca00078e0211 */
[----:B------:R-:W-:-:S05]  /*1960*/  LEA.HI.X R17, R6, UR5, R7, 0x1, P1 ;  /* 0x0000000506117c11 */ /* 0x000fca00088f0c07 */
[----:B------:R0:W-:Y:S02]  /*1970*/  STG.E.128 desc[UR6][R16.64], R12 ;  /* 0x0000000c10007986 */ /* 0x0001e4000c101d06 */
.L_x_33:
[----:B------:R-:W-:Y:S05]  /*1980*/  BSYNC B0 ;  /* 0x0000000000007941 */ /* 0x000fea0003800000 */
.L_x_32:
[----:B------:R-:W-:Y:S05]  /*1990*/  @P0 EXIT ;  /* 0x000000000000094d */ /* 0x000fea0003800000 */
[----:B------:R-:W-:Y:S01]  /*19a0*/  IADD3 R7, P0, R4, 0x50, RZ ;  /* 0x0000005004077810 */ /* 0x000fe20007f1e0ff */
[----:B------:R-:W-:Y:S01]  /*19b0*/  ULDC.64 UR4, c[0x0][0x250] ;  /* 0x0000940000047ab9 */ /* 0x000fe20000000a00 */
[----:B------:R-:W-:-:S03]  /*19c0*/  MOV R2, R54 ;  /* 0x0000003600027202 */ /* 0x000fc60000000f00 */
        /* <DEDUP_REMOVED lines=8> */
[----:B-1----:R-:W-:Y:S01]  /*1a50*/  STG.E.128 desc[UR6][R4.64], R8 ;  /* 0x0000000804007986 */ /* 0x002fe2000c101d06 */
[----:B------:R-:W-:Y:S05]  /*1a60*/  EXIT ;  /* 0x000000000000794d */ /* 0x000fea0003800000 */
.L_x_34:
        /* <DEDUP_REMOVED lines=9> */
.L_x_120:


//--------------------- .text._ZN7cutlass13device_kernelIN5flash19enable_sm80_to_sm89INS1_16FlashAttnBwdSm80INS1_25CollectiveMainloopBwdSm80ILi2ELi1EN4cute5tupleIJNS5_1CILi64EEENS7_ILi96EEENS7_ILi128EEEEEENS_6half_tEfNS_4arch4Sm80ELb1ELb0ELb0ELb1ELb1ELb0ELb0ELb0ELi2ELi2ELi2ELi2ELb1EEENS1_24CollectiveEpilogueBwdGQAISB_fSE_Li256ELb1ELb1EEENS1_25SingleTileBwdLPTSchedulerILb1ELi96ELb1EEEEEEEEEvNT_6ParamsE --------------------------
	.section	.text._ZN7cutlass13device_kernelIN5flash19enable_sm80_to_sm89INS1_16FlashAttnBwdSm80INS1_25CollectiveMainloopBwdSm80ILi2ELi1EN4cute5tupleIJNS5_1CILi64EEENS7_ILi96EEENS7_ILi128EEEEEENS_6half_tEfNS_4arch4Sm80ELb1ELb0ELb0ELb1ELb1ELb0ELb0ELb0ELi2ELi2ELi2ELi2ELb1EEENS1_24CollectiveEpilogueBwdGQAISB_fSE_Li256ELb1ELb1EEENS1_25SingleTileBwdLPTSchedulerILb1ELi96ELb1EEEEEEEEEvNT_6ParamsE,"ax",@progbits
	.align	128
.text._ZN7cutlass13device_kernelIN5flash19enable_sm80_to_sm89INS1_16FlashAttnBwdSm80INS1_25CollectiveMainloopBwdSm80ILi2ELi1EN4cute5tupleIJNS5_1CILi64EEENS7_ILi96EEENS7_ILi128EEEEEENS_6half_tEfNS_4arch4Sm80ELb1ELb0ELb0ELb1ELb1ELb0ELb0ELb0ELi2ELi2ELi2ELi2ELb1EEENS1_24CollectiveEpilogueBwdGQAISB_fSE_Li256ELb1ELb1EEENS1_25SingleTileBwdLPTSchedulerILb1ELi96ELb1EEEEEEEEEvNT_6ParamsE:
        .type           _ZN7cutlass13device_kernelIN5flash19enable_sm80_to_sm89INS1_16FlashAttnBwdSm80INS1_25CollectiveMainloopBwdSm80ILi2ELi1EN4cute5tupleIJNS5_1CILi64EEENS7_ILi96EEENS7_ILi128EEEEEENS_6half_tEfNS_4arch4Sm80ELb1ELb0ELb0ELb1ELb1ELb0ELb0ELb0ELi2ELi2ELi2ELi2ELb1EEENS1_24CollectiveEpilogueBwdGQAISB_fSE_Li256ELb1ELb1EEENS1_25SingleTileBwdLPTSchedulerILb1ELi96ELb1EEEEEEEEEvNT_6ParamsE,@function
        .size           _ZN7cutlass13device_kernelIN5flash19enable_sm80_to_sm89INS1_16FlashAttnBwdSm80INS1_25CollectiveMainloopBwdSm80ILi2ELi1EN4cute5tupleIJNS5_1CILi64EEENS7_ILi96EEENS7_ILi128EEEEEENS_6half_tEfNS_4arch4Sm80ELb1ELb0ELb0ELb1ELb1ELb0ELb0ELb0ELi2ELi2ELi2ELi2ELb1EEENS1_24CollectiveEpilogueBwdGQAISB_fSE_Li256ELb1ELb1EEENS1_25SingleTileBwdLPTSchedulerILb1ELi96ELb1EEEEEEEEEvNT_6ParamsE,(.L_x_121 - _ZN7cutlass13device_kernelIN5flash19enable_sm80_to_sm89INS1_16FlashAttnBwdSm80INS1_25CollectiveMainloopBwdSm80ILi2ELi1EN4cute5tupleIJNS5_1CILi64EEENS7_ILi96EEENS7_ILi128EEEEEENS_6half_tEfNS_4arch4Sm80ELb1ELb0ELb0ELb1ELb1ELb0ELb0ELb0ELi2ELi2ELi2ELi2ELb1EEENS1_24CollectiveEpilogueBwdGQAISB_fSE_Li256ELb1ELb1EEENS1_25SingleTileBwdLPTSchedulerILb1ELi96ELb1EEEEEEEEEvNT_6ParamsE)
        .other          _ZN7cutlass13device_kernelIN5flash19enable_sm80_to_sm89INS1_16FlashAttnBwdSm80INS1_25CollectiveMainloopBwdSm80ILi2ELi1EN4cute5tupleIJNS5_1CILi64EEENS7_ILi96EEENS7_ILi128EEEEEENS_6half_tEfNS_4arch4Sm80ELb1ELb0ELb0ELb1ELb1ELb0ELb0ELb0ELi2ELi2ELi2ELi2ELb1EEENS1_24CollectiveEpilogueBwdGQAISB_fSE_Li256ELb1ELb1EEENS1_25SingleTileBwdLPTSchedulerILb1ELi96ELb1EEEEEEEEEvNT_6ParamsE,@"STO_CUDA_ENTRY STV_DEFAULT"
_ZN7cutlass13device_kernelIN5flash19enable_sm80_to_sm89INS1_16FlashAttnBwdSm80INS1_25CollectiveMainloopBwdSm80ILi2ELi1EN4cute5tupleIJNS5_1CILi64EEENS7_ILi96EEENS7_ILi128EEEEEENS_6half_tEfNS_4arch4Sm80ELb1ELb0ELb0ELb1ELb1ELb0ELb0ELb0ELi2ELi2ELi2ELi2ELb1EEENS1_24CollectiveEpilogueBwdGQAISB_fSE_Li256ELb1ELb1EEENS1_25SingleTileBwdLPTSchedulerILb1ELi96ELb1EEEEEEEEEvNT_6ParamsE:
[----:B------:R-:W-:Y:S01]  /*0000*/  LDC R1, c[0x0][0x28] ;  /* 0x00000a00ff017b82 */ /* 0x000fe20000000800 */
[----:B------:R-:W-:Y:S05]  /*0010*/  EXIT ;  /* 0x000000000000794d */ /* 0x000fea0003800000 */
.L_x_35:
        /* <DEDUP_REMOVED lines=14> */
.L_x_121:


//--------------------- .text._ZN7cutlass13device_kernelIN5flash19enable_sm80_to_sm89INS1_16FlashAttnBwdSm80INS1_25CollectiveMainloopBwdSm80ILi2ELi2EN4cute5tupleIJNS5_1CILi64EEENS7_ILi128EEES9_EEENS_6half_tEfNS_4arch4Sm80ELb0ELb0ELb0ELb0ELb0ELb0ELb0ELb0ELi2ELi2ELi2ELi2ELb0EEENS1_21CollectiveEpilogueBwdISA_SB_SD_Li256ELb0ELb0ELi4EEENS1_19SingleTileSchedulerILb0ELb0ELb0ELi128EEEEEEEEEvNT_6ParamsE --------------------------
	.section	.text._ZN7cutlass13device_kernelIN5flash19enable_sm80_to_sm89INS1_16FlashAttnBwdSm80INS1_25CollectiveMainloopBwdSm80ILi2ELi2EN4cute5tupleIJNS5_1CILi64EEENS7_ILi128EEES9_EEENS_6half_tEfNS_4arch4Sm80ELb0ELb0ELb0ELb0ELb0ELb0ELb0ELb0ELi2ELi2ELi2ELi2ELb0EEENS1_21CollectiveEpilogueBwdISA_SB_SD_Li256ELb0ELb0ELi4EEENS1_19SingleTileSchedulerILb0ELb0ELb0ELi128EEEEEEEEEvNT_6ParamsE,"ax",@progbits
	.align	128
.text._ZN7cutlass13device_kernelIN5flash19enable_sm80_to_sm89INS1_16FlashAttnBwdSm80INS1_25CollectiveMainloopBwdSm80ILi2ELi2EN4cute5tupleIJNS5_1CILi64EEENS7_ILi128EEES9_EEENS_6half_tEfNS_4arch4Sm80ELb0ELb0ELb0ELb0ELb0ELb0ELb0ELb0ELi2ELi2ELi2ELi2ELb0EEENS1_21CollectiveEpilogueBwdISA_SB_SD_Li256ELb0ELb0ELi4EEENS1_19SingleTileSchedulerILb0ELb0ELb0ELi128EEEEEEEEEvNT_6ParamsE:
        .type           _ZN7cutlass13device_kernelIN5flash19enable_sm80_to_sm89INS1_16FlashAttnBwdSm80INS1_25CollectiveMainloopBwdSm80ILi2ELi2EN4cute5tupleIJNS5_1CILi64EEENS7_ILi128EEES9_EEENS_6half_tEfNS_4arch4Sm80ELb0ELb0ELb0ELb0ELb0ELb0ELb0ELb0ELi2ELi2ELi2ELi2ELb0EEENS1_21CollectiveEpilogueBwdISA_SB_SD_Li256ELb0ELb0ELi4EEENS1_19SingleTileSchedulerILb0ELb0ELb0ELi128EEEEEEEEEvNT_6ParamsE,@function
        .size           _ZN7cutlass13device_kernelIN5flash19enable_sm80_to_sm89INS1_16FlashAttnBwdSm80INS1_25CollectiveMainloopBwdSm80ILi2ELi2EN4cute5tupleIJNS5_1CILi64EEENS7_ILi128EEES9_EEENS_6half_tEfNS_4arch4Sm80ELb0ELb0ELb0ELb0ELb0ELb0ELb0ELb0ELi2ELi2ELi2ELi2ELb0EEENS1_21CollectiveEpilogueBwdISA_SB_SD_Li256ELb0ELb0ELi4EEENS1_19SingleTileSchedulerILb0ELb0ELb0ELi128EEEEEEEEEvNT_6ParamsE,(.L_x_122 - _ZN7cutlass13device_kernelIN5flash19enable_sm80_to_sm89INS1_16FlashAttnBwdSm80INS1_25CollectiveMainloopBwdSm80ILi2ELi2EN4cute5tupleIJNS5_1CILi64EEENS7_ILi128EEES9_EEENS_6half_tEfNS_4arch4Sm80ELb0ELb0ELb0ELb0ELb0ELb0ELb0ELb0ELi2ELi2ELi2ELi2ELb0EEENS1_21CollectiveEpilogueBwdISA_SB_SD_Li256ELb0ELb0ELi4EEENS1_19SingleTileSchedulerILb0ELb0ELb0ELi128EEEEEEEEEvNT_6ParamsE)
        .other          _ZN7cutlass13device_kernelIN5flash19enable_sm80_to_sm89INS1_16FlashAttnBwdSm80INS1_25CollectiveMainloopBwdSm80ILi2ELi2EN4cute5tupleIJNS5_1CILi64EEENS7_ILi128EEES9_EEENS_6half_tEfNS_4arch4Sm80ELb0ELb0ELb0ELb0ELb0ELb0ELb0ELb0ELi2ELi2ELi2ELi2ELb0EEENS1_21CollectiveEpilogueBwdISA_SB_SD_Li256ELb0ELb0ELi4EEENS1_19SingleTileSchedulerILb0ELb0ELb0ELi128EEEEEEEEEvNT_6ParamsE,@"STO_CUDA_ENTRY STV_DEFAULT"
_ZN7cutlass13device_kernelIN5flash19enable_sm80_to_sm89INS1_16FlashAttnBwdSm80INS1_25CollectiveMainloopBwdSm80ILi2ELi2EN4cute5tupleIJNS5_1CILi64EEENS7_ILi128EEES9_EEENS_6half_tEfNS_4arch4Sm80ELb0ELb0ELb0ELb0ELb0ELb0ELb0ELb0ELi2ELi2ELi2ELi2ELb0EEENS1_21CollectiveEpilogueBwdISA_SB_SD_Li256ELb0ELb0ELi4EEENS1_19SingleTileSchedulerILb0ELb0ELb0ELi128EEEEEEEEEvNT_6ParamsE:
[----:B------:R-:W-:Y:S01]  /*0000*/  LDC R1, c[0x0][0x28] ;  /* 0x00000a00ff017b82 */ /* 0x000fe20000000800 */
[----:B------:R-:W-:Y:S05]  /*0010*/  EXIT ;  /* 0x000000000000794d */ /* 0x000fea0003800000 */
.L_x_36:
        /* <DEDUP_REMOVED lines=14> */
.L_x_122:


//--------------------- .text._ZN7cutlass13device_kernelIN5flash19enable_sm80_to_sm89INS1_16FlashAttnBwdSm80INS1_25CollectiveMainloopBwdSm80ILi2ELi2EN4cute5tupleIJNS5_1CILi64EEENS7_ILi128EEES9_EEENS_6half_tEfNS_4arch4Sm80ELb0ELb0ELb0ELb0ELb1ELb0ELb0ELb0ELi2ELi2ELi2ELi2ELb0EEENS1_21CollectiveEpilogueBwdISA_SB_SD_Li256ELb0ELb0ELi4EEENS1_19SingleTileSchedulerILb0ELb0ELb0ELi128EEEEEEEEEvNT_6ParamsE --------------------------
	.section	.text._ZN7cutlass13device_kernelIN5flash19enable_sm80_to_sm89INS1_16FlashAttnBwdSm80INS1_25CollectiveMainloopBwdSm80ILi2ELi2EN4cute5tupleIJNS5_1CILi64EEENS7_ILi128EEES9_EEENS_6half_tEfNS_4arch4Sm80ELb0ELb0ELb0ELb0ELb1ELb0ELb0ELb0ELi2ELi2ELi2ELi2ELb0EEENS1_21CollectiveEpilogueBwdISA_SB_SD_Li256ELb0ELb0ELi4EEENS1_19SingleTileSchedulerILb0ELb0ELb0ELi128EEEEEEEEEvNT_6ParamsE,"ax",@progbits
	.align	128
.text._ZN7cutlass13device_kernelIN5flash19enable_sm80_to_sm89INS1_16FlashAttnBwdSm80INS1_25CollectiveMainloopBwdSm80ILi2ELi2EN4cute5tupleIJNS5_1CILi64EEENS7_ILi128EEES9_EEENS_6half_tEfNS_4arch4Sm80ELb0ELb0ELb0ELb0ELb1ELb0ELb0ELb0ELi2ELi2ELi2ELi2ELb0EEENS1_21CollectiveEpilogueBwdISA_SB_SD_Li256ELb0ELb0ELi4EEENS1_19SingleTileSchedulerILb0ELb0ELb0ELi128EEEEEEEEEvNT_6ParamsE:
        .type           _ZN7cutlass13device_kernelIN5flash19enable_sm80_to_sm89INS1_16FlashAttnBwdSm80INS1_25CollectiveMainloopBwdSm80ILi2ELi2EN4cute5tupleIJNS5_1CILi64EEENS7_ILi128EEES9_EEENS_6half_tEfNS_4arch4Sm80ELb0ELb0ELb0ELb0ELb1ELb0ELb0ELb0ELi2ELi2ELi2ELi2ELb0EEENS1_21CollectiveEpilogueBwdISA_SB_SD_Li256ELb0ELb0ELi4EEENS1_19SingleTileSchedulerILb0ELb0ELb0ELi128EEEEEEEEEvNT_6ParamsE,@function
        .size           _ZN7cutlass13device_kernelIN5flash19enable_sm80_to_sm89INS1_16FlashAttnBwdSm80INS1_25CollectiveMainloopBwdSm80ILi2ELi2EN4cute5tupleIJNS5_1CILi64EEENS7_ILi128EEES9_EEENS_6half_tEfNS_4arch4Sm80ELb0ELb0ELb0ELb0ELb1ELb0ELb0ELb0ELi2ELi2ELi2ELi2ELb0EEENS1_21CollectiveEpilogueBwdISA_SB_SD_Li256ELb0ELb0ELi4EEENS1_19SingleTileSchedulerILb0ELb0ELb0ELi128EEEEEEEEEvNT_6ParamsE,(.L_x_123 - _ZN7cutlass13device_kernelIN5flash19enable_sm80_to_sm89INS1_16FlashAttnBwdSm80INS1_25CollectiveMainloopBwdSm80ILi2ELi2EN4cute5tupleIJNS5_1CILi64EEENS7_ILi128EEES9_EEENS_6half_tEfNS_4arch4Sm80ELb0ELb0ELb0ELb0ELb1ELb0ELb0ELb0ELi2ELi2ELi2ELi2ELb0EEENS1_21CollectiveEpilogueBwdISA_SB_SD_Li256ELb0ELb0ELi4EEENS1_19SingleTileSchedulerILb0ELb0ELb0ELi128EEEEEEEEEvNT_6ParamsE)
        .other          _ZN7cutlass13device_kernelIN5flash19enable_sm80_to_sm89INS1_16FlashAttnBwdSm80INS1_25CollectiveMainloopBwdSm80ILi2ELi2EN4cute5tupleIJNS5_1CILi64EEENS7_ILi128EEES9_EEENS_6half_tEfNS_4arch4Sm80ELb0ELb0ELb0ELb0ELb1ELb0ELb0ELb0ELi2ELi2ELi2ELi2ELb0EEENS1_21CollectiveEpilogueBwdISA_SB_SD_Li256ELb0ELb0ELi4EEENS1_19SingleTileSchedulerILb0ELb0ELb0ELi128EEEEEEEEEvNT_6ParamsE,@"STO_CUDA_ENTRY STV_DEFAULT"
_ZN7cutlass13device_kernelIN5flash19enable_sm80_to_sm89INS1_16FlashAttnBwdSm80INS1_25CollectiveMainloopBwdSm80ILi2ELi2EN4cute5tupleIJNS5_1CILi64EEENS7_ILi128EEES9_EEENS_6half_tEfNS_4arch4Sm80ELb0ELb0ELb0ELb0ELb1ELb0ELb0ELb0ELi2ELi2ELi2ELi2ELb0EEENS1_21CollectiveEpilogueBwdISA_SB_SD_Li256ELb0ELb0ELi4EEENS1_19SingleTileSchedulerILb0ELb0ELb0ELi128EEEEEEEEEvNT_6ParamsE:
[----:B------:R-:W-:Y:S01]  /*0000*/  LDC R1, c[0x0][0x28] ;  /* 0x00000a00ff017b82 */ /* 0x000fe20000000800 */
[----:B------:R-:W-:Y:S05]  /*0010*/  EXIT ;  /* 0x000000000000794d */ /* 0x000fea0003800000 */
.L_x_37:
        /* <DEDUP_REMOVED lines=14> */
.L_x_123:


//--------------------- .text._ZN7cutlass13device_kernelIN5flash19enable_sm80_to_sm89INS1_16FlashAttnBwdSm80INS1_25CollectiveMainloopBwdSm80ILi2ELi2EN4cute5tupleIJNS5_1CILi64EEENS7_ILi128EEES9_EEENS_6half_tEfNS_4arch4Sm80ELb0ELb0ELb0ELb0ELb0ELb0ELb0ELb0ELi2ELi2ELi2ELi2ELb0EEENS1_24CollectiveEpilogueBwdGQAISA_fSD_Li256ELb0ELb0EEENS1_19SingleTileSchedulerILb0ELb0ELb0ELi128EEEEEEEEEvNT_6ParamsE --------------------------
	.section	.text._ZN7cutlass13device_kernelIN5flash19enable_sm80_to_sm89INS1_16FlashAttnBwdSm80INS1_25CollectiveMainloopBwdSm80ILi2ELi2EN4cute5tupleIJNS5_1CILi64EEENS7_ILi128EEES9_EEENS_6half_tEfNS_4arch4Sm80ELb0ELb0ELb0ELb0ELb0ELb0ELb0ELb0ELi2ELi2ELi2ELi2ELb0EEENS1_24CollectiveEpilogueBwdGQAISA_fSD_Li256ELb0ELb0EEENS1_19SingleTileSchedulerILb0ELb0ELb0ELi128EEEEEEEEEvNT_6ParamsE,"ax",@progbits
	.align	128
.text._ZN7cutlass13device_kernelIN5flash19enable_sm80_to_sm89INS1_16FlashAttnBwdSm80INS1_25CollectiveMainloopBwdSm80ILi2ELi2EN4cute5tupleIJNS5_1CILi64EEENS7_ILi128EEES9_EEENS_6half_tEfNS_4arch4Sm80ELb0ELb0ELb0ELb0ELb0ELb0ELb0ELb0ELi2ELi2ELi2ELi2ELb0EEENS1_24CollectiveEpilogueBwdGQAISA_fSD_Li256ELb0ELb0EEENS1_19SingleTileSchedulerILb0ELb0ELb0ELi128EEEEEEEEEvNT_6ParamsE:
        .type           _ZN7cutlass13device_kernelIN5flash19enable_sm80_to_sm89INS1_16FlashAttnBwdSm80INS1_25CollectiveMainloopBwdSm80ILi2ELi2EN4cute5tupleIJNS5_1CILi64EEENS7_ILi128EEES9_EEENS_6half_tEfNS_4arch4Sm80ELb0ELb0ELb0ELb0ELb0ELb0ELb0ELb0ELi2ELi2ELi2ELi2ELb0EEENS1_24CollectiveEpilogueBwdGQAISA_fSD_Li256ELb0ELb0EEENS1_19SingleTileSchedulerILb0ELb0ELb0ELi128EEEEEEEEEvNT_6ParamsE,@function
        .size           _ZN7cutlass13device_kernelIN5flash19enable_sm80_to_sm89INS1_16FlashAttnBwdSm80INS1_25CollectiveMainloopBwdSm80ILi2ELi2EN4cute5tupleIJNS5_1CILi64EEENS7_ILi128EEES9_EEENS_6half_tEfNS_4arch4Sm80ELb0ELb0ELb0ELb0ELb0ELb0ELb0ELb0ELi2ELi2ELi2ELi2ELb0EEENS1_24CollectiveEpilogueBwdGQAISA_fSD_Li256ELb0ELb0EEENS1_19SingleTileSchedulerILb0ELb0ELb0ELi128EEEEEEEEEvNT_6ParamsE,(.L_x_124 - _ZN7cutlass13device_kernelIN5flash19enable_sm80_to_sm89INS1_16FlashAttnBwdSm80INS1_25CollectiveMainloopBwdSm80ILi2ELi2EN4cute5tupleIJNS5_1CILi64EEENS7_ILi128EEES9_EEENS_6half_tEfNS_4arch4Sm80ELb0ELb0ELb0ELb0ELb0ELb0ELb0ELb0ELi2ELi2ELi2ELi2ELb0EEENS1_24CollectiveEpilogueBwdGQAISA_fSD_Li256ELb0ELb0EEENS1_19SingleTileSchedulerILb0ELb0ELb0ELi128EEEEEEEEEvNT_6ParamsE)
        .other          _ZN7cutlass13device_kernelIN5flash19enable_sm80_to_sm89INS1_16FlashAttnBwdSm80INS1_25CollectiveMainloopBwdSm80ILi2ELi2EN4cute5tupleIJNS5_1CILi64EEENS7_ILi128EEES9_EEENS_6half_tEfNS_4arch4Sm80ELb0ELb0ELb0ELb0ELb0ELb0ELb0ELb0ELi2ELi2ELi2ELi2ELb0EEENS1_24CollectiveEpilogueBwdGQAISA_fSD_Li256ELb0ELb0EEENS1_19SingleTileSchedulerILb0ELb0ELb0ELi128EEEEEEEEEvNT_6ParamsE,@"STO_CUDA_ENTRY STV_DEFAULT"
_ZN7cutlass13device_kernelIN5flash19enable_sm80_to_sm89INS1_16FlashAttnBwdSm80INS1_25CollectiveMainloopBwdSm80ILi2ELi2EN4cute5tupleIJNS5_1CILi64EEENS7_ILi128EEES9_EEENS_6half_tEfNS_4arch4Sm80ELb0ELb0ELb0ELb0ELb0ELb0ELb0ELb0ELi2ELi2ELi2ELi2ELb0EEENS1_24CollectiveEpilogueBwdGQAISA_fSD_Li256ELb0ELb0EEENS1_19SingleTileSchedulerILb0ELb0ELb0ELi128EEEEEEEEEvNT_6ParamsE:
[----:B------:R-:W-:Y:S01]  /*0000*/  LDC R1, c[0x0][0x28] ;  /* 0x00000a00ff017b82 */ /* 0x000fe20000000800 */
[----:B------:R-:W-:Y:S05]  /*0010*/  EXIT ;  /* 0x000000000000794d */ /* 0x000fea0003800000 */
.L_x_38:
        /* <DEDUP_REMOVED lines=14> */
.L_x_124:


//--------------------- .text._ZN7cutlass13device_kernelIN5flash19enable_sm80_to_sm89INS1_16FlashAttnBwdSm80INS1_25CollectiveMainloopBwdSm80ILi2ELi2EN4cute5tupleIJNS5_1CILi64EEENS7_ILi128EEES9_EEENS_6half_tEfNS_4arch4Sm80ELb0ELb0ELb0ELb0ELb1ELb0ELb0ELb0ELi2ELi2ELi2ELi2ELb0EEENS1_24CollectiveEpilogueBwdGQAISA_fSD_Li256ELb0ELb1EEENS1_19SingleTileSchedulerILb0ELb0ELb0ELi128EEEEEEEEEvNT_6ParamsE --------------------------
	.section	.text._ZN7cutlass13device_kernelIN5flash19enable_sm80_to_sm89INS1_16FlashAttnBwdSm80INS1_25CollectiveMainloopBwdSm80ILi2ELi2EN4cute5tupleIJNS5_1CILi64EEENS7_ILi128EEES9_EEENS_6half_tEfNS_4arch4Sm80ELb0ELb0ELb0ELb0ELb1ELb0ELb0ELb0ELi2ELi2ELi2ELi2ELb0EEENS1_24CollectiveEpilogueBwdGQAISA_fSD_Li256ELb0ELb1EEENS1_19SingleTileSchedulerILb0ELb0ELb0ELi128EEEEEEEEEvNT_6ParamsE,"ax",@progbits
	.align	128
.text._ZN7cutlass13device_kernelIN5flash19enable_sm80_to_sm89INS1_16FlashAttnBwdSm80INS1_25CollectiveMainloopBwdSm80ILi2ELi2EN4cute5tupleIJNS5_1CILi64EEENS7_ILi128EEES9_EEENS_6half_tEfNS_4arch4Sm80ELb0ELb0ELb0ELb0ELb1ELb0ELb0ELb0ELi2ELi2ELi2ELi2ELb0EEENS1_24CollectiveEpilogueBwdGQAISA_fSD_Li256ELb0ELb1EEENS1_19SingleTileSchedulerILb0ELb0ELb0ELi128EEEEEEEEEvNT_6ParamsE:
        .type           _ZN7cutlass13device_kernelIN5flash19enable_sm80_to_sm89INS1_16FlashAttnBwdSm80INS1_25CollectiveMainloopBwdSm80ILi2ELi2EN4cute5tupleIJNS5_1CILi64EEENS7_ILi128EEES9_EEENS_6half_tEfNS_4arch4Sm80ELb0ELb0ELb0ELb0ELb1ELb0ELb0ELb0ELi2ELi2ELi2ELi2ELb0EEENS1_24CollectiveEpilogueBwdGQAISA_fSD_Li256ELb0ELb1EEENS1_19SingleTileSchedulerILb0ELb0ELb0ELi128EEEEEEEEEvNT_6ParamsE,@function
        .size           _ZN7cutlass13device_kernelIN5flash19enable_sm80_to_sm89INS1_16FlashAttnBwdSm80INS1_25CollectiveMainloopBwdSm80ILi2ELi2EN4cute5tupleIJNS5_1CILi64EEENS7_ILi128EEES9_EEENS_6half_tEfNS_4arch4Sm80ELb0ELb0ELb0ELb0ELb1ELb0ELb0ELb0ELi2ELi2ELi2ELi2ELb0EEENS1_24CollectiveEpilogueBwdGQAISA_fSD_Li256ELb0ELb1EEENS1_19SingleTileSchedulerILb0ELb0ELb0ELi128EEEEEEEEEvNT_6ParamsE,(.L_x_125 - _ZN7cutlass13device_kernelIN5flash19enable_sm80_to_sm89INS1_16FlashAttnBwdSm80INS1_25CollectiveMainloopBwdSm80ILi2ELi2EN4cute5tupleIJNS5_1CILi64EEENS7_ILi128EEES9_EEENS_6half_tEfNS_4arch4Sm80ELb0ELb0ELb0ELb0ELb1ELb0ELb0ELb0ELi2ELi2ELi2ELi2ELb0EEENS1_24CollectiveEpilogueBwdGQAISA_fSD_Li256ELb0ELb1EEENS1_19SingleTileSchedulerILb0ELb0ELb0ELi128EEEEEEEEEvNT_6ParamsE)
        .other          _ZN7cutlass13device_kernelIN5flash19enable_sm80_to_sm89INS1_16FlashAttnBwdSm80INS1_25CollectiveMainloopBwdSm80ILi2ELi2EN4cute5tupleIJNS5_1CILi64EEENS7_ILi128EEES9_EEENS_6half_tEfNS_4arch4Sm80ELb0ELb0ELb0ELb0ELb1ELb0ELb0ELb0ELi2ELi2ELi2ELi2ELb0EEENS1_24CollectiveEpilogueBwdGQAISA_fSD_Li256ELb0ELb1EEENS1_19SingleTileSchedulerILb0ELb0ELb0ELi128EEEEEEEEEvNT_6ParamsE,@"STO_CUDA_ENTRY STV_DEFAULT"
_ZN7cutlass13device_kernelIN5flash19enable_sm80_to_sm89INS1_16FlashAttnBwdSm80INS1_25CollectiveMainloopBwdSm80ILi2ELi2EN4cute5tupleIJNS5_1CILi64EEENS7_ILi128EEES9_EEENS_6half_tEfNS_4arch4Sm80ELb0ELb0ELb0ELb0ELb1ELb0ELb0ELb0ELi2ELi2ELi2ELi2ELb0EEENS1_24CollectiveEpilogueBwdGQAISA_fSD_Li256ELb0ELb1EEENS1_19SingleTileSchedulerILb0ELb0ELb0ELi128EEEEEEEEEvNT_6ParamsE:
[----:B------:R-:W-:Y:S01]  /*0000*/  LDC R1, c[0x0][0x28] ;  /* 0x00000a00ff017b82 */ /* 0x000fe20000000800 */
[----:B------:R-:W-:Y:S05]  /*0010*/  EXIT ;  /* 0x000000000000794d */ /* 0x000fea0003800000 */
.L_x_39:
        /* <DEDUP_REMOVED lines=14> */
.L_x_125:


//--------------------- .text._ZN7cutlass13device_kernelIN5flash19enable_sm80_to_sm89INS1_16FlashAttnBwdSm80INS1_25CollectiveMainloopBwdSm80ILi2ELi2EN4cute5tupleIJNS5_1CILi64EEENS7_ILi128EEES9_EEENS_6half_tEfNS_4arch4Sm80ELb0ELb0ELb0ELb1ELb0ELb0ELb0ELb0ELi2ELi2ELi2ELi2ELb0EEENS1_21CollectiveEpilogueBwdISA_SB_SD_Li256ELb1ELb0ELi4EEENS1_19SingleTileSchedulerILb1ELb0ELb0ELi128EEEEEEEEEvNT_6ParamsE --------------------------
	.section	.text._ZN7cutlass13device_kernelIN5flash19enable_sm80_to_sm89INS1_16FlashAttnBwdSm80INS1_25CollectiveMainloopBwdSm80ILi2ELi2EN4cute5tupleIJNS5_1CILi64EEENS7_ILi128EEES9_EEENS_6half_tEfNS_4arch4Sm80ELb0ELb0ELb0ELb1ELb0ELb0ELb0ELb0ELi2ELi2ELi2ELi2ELb0EEENS1_21CollectiveEpilogueBwdISA_SB_SD_Li256ELb1ELb0ELi4EEENS1_19SingleTileSchedulerILb1ELb0ELb0ELi128EEEEEEEEEvNT_6ParamsE,"ax",@progbits
	.align	128
.text._ZN7cutlass13device_kernelIN5flash19enable_sm80_to_sm89INS1_16FlashAttnBwdSm80INS1_25CollectiveMainloopBwdSm80ILi2ELi2EN4cute5tupleIJNS5_1CILi64EEENS7_ILi128EEES9_EEENS_6half_tEfNS_4arch4Sm80ELb0ELb0ELb0ELb1ELb0ELb0ELb0ELb0ELi2ELi2ELi2ELi2ELb0EEENS1_21CollectiveEpilogueBwdISA_SB_SD_Li256ELb1ELb0ELi4EEENS1_19SingleTileSchedulerILb1ELb0ELb0ELi128EEEEEEEEEvNT_6ParamsE:
        .type           _ZN7cutlass13device_kernelIN5flash19enable_sm80_to_sm89INS1_16FlashAttnBwdSm80INS1_25CollectiveMainloopBwdSm80ILi2ELi2EN4cute5tupleIJNS5_1CILi64EEENS7_ILi128EEES9_EEENS_6half_tEfNS_4arch4Sm80ELb0ELb0ELb0ELb1ELb0ELb0ELb0ELb0ELi2ELi2ELi2ELi2ELb0EEENS1_21CollectiveEpilogueBwdISA_SB_SD_Li256ELb1ELb0ELi4EEENS1_19SingleTileSchedulerILb1ELb0ELb0ELi128EEEEEEEEEvNT_6ParamsE,@function
        .size           _ZN7cutlass13device_kernelIN5flash19enable_sm80_to_sm89INS1_16FlashAttnBwdSm80INS1_25CollectiveMainloopBwdSm80ILi2ELi2EN4cute5tupleIJNS5_1CILi64EEENS7_ILi128EEES9_EEENS_6half_tEfNS_4arch4Sm80ELb0ELb0ELb0ELb1ELb0ELb0ELb0ELb0ELi2ELi2ELi2ELi2ELb0EEENS1_21CollectiveEpilogueBwdISA_SB_SD_Li256ELb1ELb0ELi4EEENS1_19SingleTileSchedulerILb1ELb0ELb0ELi128EEEEEEEEEvNT_6ParamsE,(.L_x_126 - _ZN7cutlass13device_kernelIN5flash19enable_sm80_to_sm89INS1_16FlashAttnBwdSm80INS1_25CollectiveMainloopBwdSm80ILi2ELi2EN4cute5tupleIJNS5_1CILi64EEENS7_ILi128EEES9_EEENS_6half_tEfNS_4arch4Sm80ELb0ELb0ELb0ELb1ELb0ELb0ELb0ELb0ELi2ELi2ELi2ELi2ELb0EEENS1_21CollectiveEpilogueBwdISA_SB_SD_Li256ELb1ELb0ELi4EEENS1_19SingleTileSchedulerILb1ELb0ELb0ELi128EEEEEEEEEvNT_6ParamsE)
        .other          _ZN7cutlass13device_kernelIN5flash19enable_sm80_to_sm89INS1_16FlashAttnBwdSm80INS1_25CollectiveMainloopBwdSm80ILi2ELi2EN4cute5tupleIJNS5_1CILi64EEENS7_ILi128EEES9_EEENS_6half_tEfNS_4arch4Sm80ELb0ELb0ELb0ELb1ELb0ELb0ELb0ELb0ELi2ELi2ELi2ELi2ELb0EEENS1_21CollectiveEpilogueBwdISA_SB_SD_Li256ELb1ELb0ELi4EEENS1_19SingleTileSchedulerILb1ELb0ELb0ELi128EEEEEEEEEvNT_6ParamsE,@"STO_CUDA_ENTRY STV_DEFAULT"
_ZN7cutlass13device_kernelIN5flash19enable_sm80_to_sm89INS1_16FlashAttnBwdSm80INS1_25CollectiveMainloopBwdSm80ILi2ELi2EN4cute5tupleIJNS5_1CILi64EEENS7_ILi128EEES9_EEENS_6half_tEfNS_4arch4Sm80ELb0ELb0ELb0ELb1ELb0ELb0ELb0ELb0ELi2ELi2ELi2ELi2ELb0EEENS1_21CollectiveEpilogueBwdISA_SB_SD_Li256ELb1ELb0ELi4EEENS1_19SingleTileSchedulerILb1ELb0ELb0ELi128EEEEEEEEEvNT_6ParamsE:
[----:B------:R-:W-:Y:S01]  /*0000*/  LDC R1, c[0x0][0x28] ;  /* 0x00000a00ff017b82 */ /* 0x000fe20000000800 */
[----:B------:R-:W-:Y:S05]  /*0010*/  EXIT ;  /* 0x000000000000794d */ /* 0x000fea0003800000 */
.L_x_40:
        /* <DEDUP_REMOVED lines=14> */
.L_x_126:


//--------------------- .text._ZN7cutlass13device_kernelIN5flash19enable_sm80_to_sm89INS1_16FlashAttnBwdSm80INS1_25CollectiveMainloopBwdSm80ILi2ELi2EN4cute5tupleIJNS5_1CILi64EEENS7_ILi128EEES9_EEENS_6half_tEfNS_4arch4Sm80ELb0ELb0ELb0ELb1ELb1ELb0ELb0ELb0ELi2ELi2ELi2ELi2ELb0EEENS1_21CollectiveEpilogueBwdISA_SB_SD_Li256ELb1ELb0ELi4EEENS1_19SingleTileSchedulerILb1ELb0ELb0ELi128EEEEEEEEEvNT_6ParamsE --------------------------
	.section	.text._ZN7cutlass13device_kernelIN5flash19enable_sm80_to_sm89INS1_16FlashAttnBwdSm80INS1_25CollectiveMainloopBwdSm80ILi2ELi2EN4cute5tupleIJNS5_1CILi64EEENS7_ILi128EEES9_EEENS_6half_tEfNS_4arch4Sm80ELb0ELb0ELb0ELb1ELb1ELb0ELb0ELb0ELi2ELi2ELi2ELi2ELb0EEENS1_21CollectiveEpilogueBwdISA_SB_SD_Li256ELb1ELb0ELi4EEENS1_19SingleTileSchedulerILb1ELb0ELb0ELi128EEEEEEEEEvNT_6ParamsE,"ax",@progbits
	.align	128
.text._ZN7cutlass13device_kernelIN5flash19enable_sm80_to_sm89INS1_16FlashAttnBwdSm80INS1_25CollectiveMainloopBwdSm80ILi2ELi2EN4cute5tupleIJNS5_1CILi64EEENS7_ILi128EEES9_EEENS_6half_tEfNS_4arch4Sm80ELb0ELb0ELb0ELb1ELb1ELb0ELb0ELb0ELi2ELi2ELi2ELi2ELb0EEENS1_21CollectiveEpilogueBwdISA_SB_SD_Li256ELb1ELb0ELi4EEENS1_19SingleTileSchedulerILb1ELb0ELb0ELi128EEEEEEEEEvNT_6ParamsE:
        .type           _ZN7cutlass13device_kernelIN5flash19enable_sm80_to_sm89INS1_16FlashAttnBwdSm80INS1_25CollectiveMainloopBwdSm80ILi2ELi2EN4cute5tupleIJNS5_1CILi64EEENS7_ILi128EEES9_EEENS_6half_tEfNS_4arch4Sm80ELb0ELb0ELb0ELb1ELb1ELb0ELb0ELb0ELi2ELi2ELi2ELi2ELb0EEENS1_21CollectiveEpilogueBwdISA_SB_SD_Li256ELb1ELb0ELi4EEENS1_19SingleTileSchedulerILb1ELb0ELb0ELi128EEEEEEEEEvNT_6ParamsE,@function
        .size           _ZN7cutlass13device_kernelIN5flash19enable_sm80_to_sm89INS1_16FlashAttnBwdSm80INS1_25CollectiveMainloopBwdSm80ILi2ELi2EN4cute5tupleIJNS5_1CILi64EEENS7_ILi128EEES9_EEENS_6half_tEfNS_4arch4Sm80ELb0ELb0ELb0ELb1ELb1ELb0ELb0ELb0ELi2ELi2ELi2ELi2ELb0EEENS1_21CollectiveEpilogueBwdISA_SB_SD_Li256ELb1ELb0ELi4EEENS1_19SingleTileSchedulerILb1ELb0ELb0ELi128EEEEEEEEEvNT_6ParamsE,(.L_x_127 - _ZN7cutlass13device_kernelIN5flash19enable_sm80_to_sm89INS1_16FlashAttnBwdSm80INS1_25CollectiveMainloopBwdSm80ILi2ELi2EN4cute5tupleIJNS5_1CILi64EEENS7_ILi128EEES9_EEENS_6half_tEfNS_4arch4Sm80ELb0ELb0ELb0ELb1ELb1ELb0ELb0ELb0ELi2ELi2ELi2ELi2ELb0EEENS1_21CollectiveEpilogueBwdISA_SB_SD_Li256ELb1ELb0ELi4EEENS1_19SingleTileSchedulerILb1ELb0ELb0ELi128EEEEEEEEEvNT_6ParamsE)
        .other          _ZN7cutlass13device_kernelIN5flash19enable_sm80_to_sm89INS1_16FlashAttnBwdSm80INS1_25CollectiveMainloopBwdSm80ILi2ELi2EN4cute5tupleIJNS5_1CILi64EEENS7_ILi128EEES9_EEENS_6half_tEfNS_4arch4Sm80ELb0ELb0ELb0ELb1ELb1ELb0ELb0ELb0ELi2ELi2ELi2ELi2ELb0EEENS1_21CollectiveEpilogueBwdISA_SB_SD_Li256ELb1ELb0ELi4EEENS1_19SingleTileSchedulerILb1ELb0ELb0ELi128EEEEEEEEEvNT_6ParamsE,@"STO_CUDA_ENTRY STV_DEFAULT"
_ZN7cutlass13device_kernelIN5flash19enable_sm80_to_sm89INS1_16FlashAttnBwdSm80INS1_25CollectiveMainloopBwdSm80ILi2ELi2EN4cute5tupleIJNS5_1CILi64EEENS7_ILi128EEES9_EEENS_6half_tEfNS_4arch4Sm80ELb0ELb0ELb0ELb1ELb1ELb0ELb0ELb0ELi2ELi2ELi2ELi2ELb0EEENS1_21CollectiveEpilogueBwdISA_SB_SD_Li256ELb1ELb0ELi4EEENS1_19SingleTileSchedulerILb1ELb0ELb0ELi128EEEEEEEEEvNT_6ParamsE:
[----:B------:R-:W-:Y:S01]  /*0000*/  LDC R1, c[0x0][0x28] ;  /* 0x00000a00ff017b82 */ /* 0x000fe20000000800 */
[----:B------:R-:W-:Y:S05]  /*0010*/  EXIT ;  /* 0x000000000000794d */ /* 0x000fea0003800000 */
.L_x_41:
        /* <DEDUP_REMOVED lines=14> */
.L_x_127:


//--------------------- .text._ZN7cutlass13device_kernelIN5flash19enable_sm80_to_sm89INS1_16FlashAttnBwdSm80INS1_25CollectiveMainloopBwdSm80ILi2ELi2EN4cute5tupleIJNS5_1CILi64EEENS7_ILi128EEES9_EEENS_6half_tEfNS_4arch4Sm80ELb0ELb0ELb0ELb1ELb0ELb0ELb0ELb0ELi2ELi2ELi2ELi2ELb0EEENS1_24CollectiveEpilogueBwdGQAISA_fSD_Li256ELb1ELb0EEENS1_19SingleTileSchedulerILb1ELb0ELb0ELi128EEEEEEEEEvNT_6ParamsE --------------------------
	.section	.text._ZN7cutlass13device_kernelIN5flash19enable_sm80_to_sm89INS1_16FlashAttnBwdSm80INS1_25CollectiveMainloopBwdSm80ILi2ELi2EN4cute5tupleIJNS5_1CILi64EEENS7_ILi128EEES9_EEENS_6half_tEfNS_4arch4Sm80ELb0ELb0ELb0ELb1ELb0ELb0ELb0ELb0ELi2ELi2ELi2ELi2ELb0EEENS1_24CollectiveEpilogueBwdGQAISA_fSD_Li256ELb1ELb0EEENS1_19SingleTileSchedulerILb1ELb0ELb0ELi128EEEEEEEEEvNT_6ParamsE,"ax",@progbits
	.align	128
.text._ZN7cutlass13device_kernelIN5flash19enable_sm80_to_sm89INS1_16FlashAttnBwdSm80INS1_25CollectiveMainloopBwdSm80ILi2ELi2EN4cute5tupleIJNS5_1CILi64EEENS7_ILi128EEES9_EEENS_6half_tEfNS_4arch4Sm80ELb0ELb0ELb0ELb1ELb0ELb0ELb0ELb0ELi2ELi2ELi2ELi2ELb0EEENS1_24CollectiveEpilogueBwdGQAISA_fSD_Li256ELb1ELb0EEENS1_19SingleTileSchedulerILb1ELb0ELb0ELi128EEEEEEEEEvNT_6ParamsE:
        .type           _ZN7cutlass13device_kernelIN5flash19enable_sm80_to_sm89INS1_16FlashAttnBwdSm80INS1_25CollectiveMainloopBwdSm80ILi2ELi2EN4cute5tupleIJNS5_1CILi64EEENS7_ILi128EEES9_EEENS_6half_tEfNS_4arch4Sm80ELb0ELb0ELb0ELb1ELb0ELb0ELb0ELb0ELi2ELi2ELi2ELi2ELb0EEENS1_24CollectiveEpilogueBwdGQAISA_fSD_Li256ELb1ELb0EEENS1_19SingleTileSchedulerILb1ELb0ELb0ELi128EEEEEEEEEvNT_6ParamsE,@function
        .size           _ZN7cutlass13device_kernelIN5flash19enable_sm80_to_sm89INS1_16FlashAttnBwdSm80INS1_25CollectiveMainloopBwdSm80ILi2ELi2EN4cute5tupleIJNS5_1CILi64EEENS7_ILi128EEES9_EEENS_6half_tEfNS_4arch4Sm80ELb0ELb0ELb0ELb1ELb0ELb0ELb0ELb0ELi2ELi2ELi2ELi2ELb0EEENS1_24CollectiveEpilogueBwdGQAISA_fSD_Li256ELb1ELb0EEENS1_19SingleTileSchedulerILb1ELb0ELb0ELi128EEEEEEEEEvNT_6ParamsE,(.L_x_128 - _ZN7cutlass13device_kernelIN5flash19enable_sm80_to_sm89INS1_16FlashAttnBwdSm80INS1_25CollectiveMainloopBwdSm80ILi2ELi2EN4cute5tupleIJNS5_1CILi64EEENS7_ILi128EEES9_EEENS_6half_tEfNS_4arch4Sm80ELb0ELb0ELb0ELb1ELb0ELb0ELb0ELb0ELi2ELi2ELi2ELi2ELb0EEENS1_24CollectiveEpilogueBwdGQAISA_fSD_Li256ELb1ELb0EEENS1_19SingleTileSchedulerILb1ELb0ELb0ELi128EEEEEEEEEvNT_6ParamsE)
        .other          _ZN7cutlass13device_kernelIN5flash19enable_sm80_to_sm89INS1_16FlashAttnBwdSm80INS1_25CollectiveMainloopBwdSm80ILi2ELi2EN4cute5tupleIJNS5_1CILi64EEENS7_ILi128EEES9_EEENS_6half_tEfNS_4arch4Sm80ELb0ELb0ELb0ELb1ELb0ELb0ELb0ELb0ELi2ELi2ELi2ELi2ELb0EEENS1_24CollectiveEpilogueBwdGQAISA_fSD_Li256ELb1ELb0EEENS1_19SingleTileSchedulerILb1ELb0ELb0ELi128EEEEEEEEEvNT_6ParamsE,@"STO_CUDA_ENTRY STV_DEFAULT"
_ZN7cutlass13device_kernelIN5flash19enable_sm80_to_sm89INS1_16FlashAttnBwdSm80INS1_25CollectiveMainloopBwdSm80ILi2ELi2EN4cute5tupleIJNS5_1CILi64EEENS7_ILi128EEES9_EEENS_6half_tEfNS_4arch4Sm80ELb0ELb0ELb0ELb1ELb0ELb0ELb0ELb0ELi2ELi2ELi2ELi2ELb0EEENS1_24CollectiveEpilogueBwdGQAISA_fSD_Li256ELb1ELb0EEENS1_19SingleTileSchedulerILb1ELb0ELb0ELi128EEEEEEEEEvNT_6ParamsE:
[----:B------:R-:W-:Y:S01]  /*0000*/  LDC R1, c[0x0][0x28] ;  /* 0x00000a00ff017b82 */ /* 0x000fe20000000800 */
[----:B------:R-:W-:Y:S05]  /*0010*/  EXIT ;  /* 0x000000000000794d */ /* 0x000fea0003800000 */
.L_x_42:
        /* <DEDUP_REMOVED lines=14> */
.L_x_128:


//--------------------- .text._ZN7cutlass13device_kernelIN5flash19enable_sm80_to_sm89INS1_16FlashAttnBwdSm80INS1_25CollectiveMainloopBwdSm80ILi2ELi2EN4cute5tupleIJNS5_1CILi64EEENS7_ILi128EEES9_EEENS_6half_tEfNS_4arch4Sm80ELb0ELb0ELb0ELb1ELb1ELb0ELb0ELb0ELi2ELi2ELi2ELi2ELb0EEENS1_24CollectiveEpilogueBwdGQAISA_fSD_Li256ELb1ELb1EEENS1_19SingleTileSchedulerILb1ELb0ELb0ELi128EEEEEEEEEvNT_6ParamsE --------------------------
	.section	.text._ZN7cutlass13device_kernelIN5flash19enable_sm80_to_sm89INS1_16FlashAttnBwdSm80INS1_25CollectiveMainloopBwdSm80ILi2ELi2EN4cute5tupleIJNS5_1CILi64EEENS7_ILi128EEES9_EEENS_6half_tEfNS_4arch4Sm80ELb0ELb0ELb0ELb1ELb1ELb0ELb0ELb0ELi2ELi2ELi2ELi2ELb0EEENS1_24CollectiveEpilogueBwdGQAISA_fSD_Li256ELb1ELb1EEENS1_19SingleTileSchedulerILb1ELb0ELb0ELi128EEEEEEEEEvNT_6ParamsE,"ax",@progbits
	.align	128
.text._ZN7cutlass13device_kernelIN5flash19enable_sm80_to_sm89INS1_16FlashAttnBwdSm80INS1_25CollectiveMainloopBwdSm80ILi2ELi2EN4cute5tupleIJNS5_1CILi64EEENS7_ILi128EEES9_EEENS_6half_tEfNS_4arch4Sm80ELb0ELb0ELb0ELb1ELb1ELb0ELb0ELb0ELi2ELi2ELi2ELi2ELb0EEENS1_24CollectiveEpilogueBwdGQAISA_fSD_Li256ELb1ELb1EEENS1_19SingleTileSchedulerILb1ELb0ELb0ELi128EEEEEEEEEvNT_6ParamsE:
        .type           _ZN7cutlass13device_kernelIN5flash19enable_sm80_to_sm89INS1_16FlashAttnBwdSm80INS1_25CollectiveMainloopBwdSm80ILi2ELi2EN4cute5tupleIJNS5_1CILi64EEENS7_ILi128EEES9_EEENS_6half_tEfNS_4arch4Sm80ELb0ELb0ELb0ELb1ELb1ELb0ELb0ELb0ELi2ELi2ELi2ELi2ELb0EEENS1_24CollectiveEpilogueBwdGQAISA_fSD_Li256ELb1ELb1EEENS1_19SingleTileSchedulerILb1ELb0ELb0ELi128EEEEEEEEEvNT_6ParamsE,@function
        .size           _ZN7cutlass13device_kernelIN5flash19enable_sm80_to_sm89INS1_16FlashAttnBwdSm80INS1_25CollectiveMainloopBwdSm80ILi2ELi2EN4cute5tupleIJNS5_1CILi64EEENS7_ILi128EEES9_EEENS_6half_tEfNS_4arch4Sm80ELb0ELb0ELb0ELb1ELb1ELb0ELb0ELb0ELi2ELi2ELi2ELi2ELb0EEENS1_24CollectiveEpilogueBwdGQAISA_fSD_Li256ELb1ELb1EEENS1_19SingleTileSchedulerILb1ELb0ELb0ELi128EEEEEEEEEvNT_6ParamsE,(.L_x_129 - _ZN7cutlass13device_kernelIN5flash19enable_sm80_to_sm89INS1_16FlashAttnBwdSm80INS1_25CollectiveMainloopBwdSm80ILi2ELi2EN4cute5tupleIJNS5_1CILi64EEENS7_ILi128EEES9_EEENS_6half_tEfNS_4arch4Sm80ELb0ELb0ELb0ELb1ELb1ELb0ELb0ELb0ELi2ELi2ELi2ELi2ELb0EEENS1_24CollectiveEpilogueBwdGQAISA_fSD_Li256ELb1ELb1EEENS1_19SingleTileSchedulerILb1ELb0ELb0ELi128EEEEEEEEEvNT_6ParamsE)
        .other          _ZN7cutlass13device_kernelIN5flash19enable_sm80_to_sm89INS1_16FlashAttnBwdSm80INS1_25CollectiveMainloopBwdSm80ILi2ELi2EN4cute5tupleIJNS5_1CILi64EEENS7_ILi128EEES9_EEENS_6half_tEfNS_4arch4Sm80ELb0ELb0ELb0ELb1ELb1ELb0ELb0ELb0ELi2ELi2ELi2ELi2ELb0EEENS1_24CollectiveEpilogueBwdGQAISA_fSD_Li256ELb1ELb1EEENS1_19SingleTileSchedulerILb1ELb0ELb0ELi128EEEEEEEEEvNT_6ParamsE,@"STO_CUDA_ENTRY STV_DEFAULT"
_ZN7cutlass13device_kernelIN5flash19enable_sm80_to_sm89INS1_16FlashAttnBwdSm80INS1_25CollectiveMainloopBwdSm80ILi2ELi2EN4cute5tupleIJNS5_1CILi64EEENS7_ILi128EEES9_EEENS_6half_tEfNS_4arch4Sm80ELb0ELb0ELb0ELb1ELb1ELb0ELb0ELb0ELi2ELi2ELi2ELi2ELb0EEENS1_24CollectiveEpilogueBwdGQAISA_fSD_Li256ELb1ELb1EEENS1_19SingleTileSchedulerILb1ELb0ELb0ELi128EEEEEEEEEvNT_6ParamsE:
[----:B------:R-:W-:Y:S01]  /*0000*/  LDC R1, c[0x0][0x28] ;  /* 0x00000a00ff017b82 */ /* 0x000fe20000000800 */
[----:B------:R-:W-:Y:S05]  /*0010*/  EXIT ;  /* 0x000000000000794d */ /* 0x000fea0003800000 */
.L_x_43:
        /* <DEDUP_REMOVED lines=14> */
.L_x_129:


//--------------------- .text._ZN7cutlass13device_kernelIN5flash19enable_sm80_to_sm89INS1_16FlashAttnBwdSm80INS1_25CollectiveMainloopBwdSm80ILi2ELi2EN4cute5tupleIJNS5_1CILi64EEENS7_ILi128EEES9_EEENS_6half_tEfNS_4arch4Sm80ELb0ELb1ELb0ELb0ELb0ELb0ELb0ELb0ELi2ELi2ELi2ELi2ELb0EEENS1_21CollectiveEpilogueBwdISA_SB_SD_Li256ELb0ELb0ELi4EEENS1_19SingleTileSchedulerILb0ELb0ELb0ELi128EEEEEEEEEvNT_6ParamsE --------------------------
	.section	.text._ZN7cutlass13device_kernelIN5flash19enable_sm80_to_sm89INS1_16FlashAttnBwdSm80INS1_25CollectiveMainloopBwdSm80ILi2ELi2EN4cute5tupleIJNS5_1CILi64EEENS7_ILi128EEES9_EEENS_6half_tEfNS_4arch4Sm80ELb0ELb1ELb0ELb0ELb0ELb0ELb0ELb0ELi2ELi2ELi2ELi2ELb0EEENS1_21CollectiveEpilogueBwdISA_SB_SD_Li256ELb0ELb0ELi4EEENS1_19SingleTileSchedulerILb0ELb0ELb0ELi128EEEEEEEEEvNT_6ParamsE,"ax",@progbits
	.align	128
.text._ZN7cutlass13device_kernelIN5flash19enable_sm80_to_sm89INS1_16FlashAttnBwdSm80INS1_25CollectiveMainloopBwdSm80ILi2ELi2EN4cute5tupleIJNS5_1CILi64EEENS7_ILi128EEES9_EEENS_6half_tEfNS_4arch4Sm80ELb0ELb1ELb0ELb0ELb0ELb0ELb0ELb0ELi2ELi2ELi2ELi2ELb0EEENS1_21CollectiveEpilogueBwdISA_SB_SD_Li256ELb0ELb0ELi4EEENS1_19SingleTileSchedulerILb0ELb0ELb0ELi128EEEEEEEEEvNT_6ParamsE:
        .type           _ZN7cutlass13device_kernelIN5flash19enable_sm80_to_sm89INS1_16FlashAttnBwdSm80INS1_25CollectiveMainloopBwdSm80ILi2ELi2EN4cute5tupleIJNS5_1CILi64EEENS7_ILi128EEES9_EEENS_6half_tEfNS_4arch4Sm80ELb0ELb1ELb0ELb0ELb0ELb0ELb0ELb0ELi2ELi2ELi2ELi2ELb0EEENS1_21CollectiveEpilogueBwdISA_SB_SD_Li256ELb0ELb0ELi4EEENS1_19SingleTileSchedulerILb0ELb0ELb0ELi128EEEEEEEEEvNT_6ParamsE,@function
        .size           _ZN7cutlass13device_kernelIN5flash19enable_sm80_to_sm89INS1_16FlashAttnBwdSm80INS1_25CollectiveMainloopBwdSm80ILi2ELi2EN4cute5tupleIJNS5_1CILi64EEENS7_ILi128EEES9_EEENS_6half_tEfNS_4arch4Sm80ELb0ELb1ELb0ELb0ELb0ELb0ELb0ELb0ELi2ELi2ELi2ELi2ELb0EEENS1_21CollectiveEpilogueBwdISA_SB_SD_Li256ELb0ELb0ELi4EEENS1_19SingleTileSchedulerILb0ELb0ELb0ELi128EEEEEEEEEvNT_6ParamsE,(.L_x_130 - _ZN7cutlass13device_kernelIN5flash19enable_sm80_to_sm89INS1_16FlashAttnBwdSm80INS1_25CollectiveMainloopBwdSm80ILi2ELi2EN4cute5tupleIJNS5_1CILi64EEENS7_ILi128EEES9_EEENS_6half_tEfNS_4arch4Sm80ELb0ELb1ELb0ELb0ELb0ELb0ELb0ELb0ELi2ELi2ELi2ELi2ELb0EEENS1_21CollectiveEpilogueBwdISA_SB_SD_Li256ELb0ELb0ELi4EEENS1_19SingleTileSchedulerILb0ELb0ELb0ELi128EEEEEEEEEvNT_6ParamsE)
        .other          _ZN7cutlass13device_kernelIN5flash19enable_sm80_to_sm89INS1_16FlashAttnBwdSm80INS1_25CollectiveMainloopBwdSm80ILi2ELi2EN4cute5tupleIJNS5_1CILi64EEENS7_ILi128EEES9_EEENS_6half_tEfNS_4arch4Sm80ELb0ELb1ELb0ELb0ELb0ELb0ELb0ELb0ELi2ELi2ELi2ELi2ELb0EEENS1_21CollectiveEpilogueBwdISA_SB_SD_Li256ELb0ELb0ELi4EEENS1_19SingleTileSchedulerILb0ELb0ELb0ELi128EEEEEEEEEvNT_6ParamsE,@"STO_CUDA_ENTRY STV_DEFAULT"
_ZN7cutlass13device_kernelIN5flash19enable_sm80_to_sm89INS1_16FlashAttnBwdSm80INS1_25CollectiveMainloopBwdSm80ILi2ELi2EN4cute5tupleIJNS5_1CILi64EEENS7_ILi128EEES9_EEENS_6half_tEfNS_4arch4Sm80ELb0ELb1ELb0ELb0ELb0ELb0ELb0ELb0ELi2ELi2ELi2ELi2ELb0EEENS1_21CollectiveEpilogueBwdISA_SB_SD_Li256ELb0ELb0ELi4EEENS1_19SingleTileSchedulerILb0ELb0ELb0ELi128EEEEEEEEEvNT_6ParamsE:
[----:B------:R-:W-:Y:S01]  /*0000*/  LDC R1, c[0x0][0x28] ;  /* 0x00000a00ff017b82 */ /* 0x000fe20000000800 */
[----:B------:R-:W-:Y:S05]  /*0010*/  EXIT ;  /* 0x000000000000794d */ /* 0x000fea0003800000 */
.L_x_44:
        /* <DEDUP_REMOVED lines=14> */
.L_x_130:


//--------------------- .text._ZN7cutlass13device_kernelIN5flash19enable_sm80_to_sm89INS1_16FlashAttnBwdSm80INS1_25CollectiveMainloopBwdSm80ILi2ELi2EN4cute5tupleIJNS5_1CILi64EEENS7_ILi128EEES9_EEENS_6half_tEfNS_4arch4Sm80ELb0ELb1ELb0ELb0ELb1ELb0ELb0ELb0ELi2ELi2ELi2ELi2ELb0EEENS1_21CollectiveEpilogueBwdISA_SB_SD_Li256ELb0ELb0ELi4EEENS1_19SingleTileSchedulerILb0ELb0ELb0ELi128EEEEEEEEEvNT_6ParamsE --------------------------
	.section	.text._ZN7cutlass13device_kernelIN5flash19enable_sm80_to_sm89INS1_16FlashAttnBwdSm80INS1_25CollectiveMainloopBwdSm80ILi2ELi2EN4cute5tupleIJNS5_1CILi64EEENS7_ILi128EEES9_EEENS_6half_tEfNS_4arch4Sm80ELb0ELb1ELb0ELb0ELb1ELb0ELb0ELb0ELi2ELi2ELi2ELi2ELb0EEENS1_21CollectiveEpilogueBwdISA_SB_SD_Li256ELb0ELb0ELi4EEENS1_19SingleTileSchedulerILb0ELb0ELb0ELi128EEEEEEEEEvNT_6ParamsE,"ax",@progbits
	.align	128
.text._ZN7cutlass13device_kernelIN5flash19enable_sm80_to_sm89INS1_16FlashAttnBwdSm80INS1_25CollectiveMainloopBwdSm80ILi2ELi2EN4cute5tupleIJNS5_1CILi64EEENS7_ILi128EEES9_EEENS_6half_tEfNS_4arch4Sm80ELb0ELb1ELb0ELb0ELb1ELb0ELb0ELb0ELi2ELi2ELi2ELi2ELb0EEENS1_21CollectiveEpilogueBwdISA_SB_SD_Li256ELb0ELb0ELi4EEENS1_19SingleTileSchedulerILb0ELb0ELb0ELi128EEEEEEEEEvNT_6ParamsE:
        .type           _ZN7cutlass13device_kernelIN5flash19enable_sm80_to_sm89INS1_16FlashAttnBwdSm80INS1_25CollectiveMainloopBwdSm80ILi2ELi2EN4cute5tupleIJNS5_1CILi64EEENS7_ILi128EEES9_EEENS_6half_tEfNS_4arch4Sm80ELb0ELb1ELb0ELb0ELb1ELb0ELb0ELb0ELi2ELi2ELi2ELi2ELb0EEENS1_21CollectiveEpilogueBwdISA_SB_SD_Li256ELb0ELb0ELi4EEENS1_19SingleTileSchedulerILb0ELb0ELb0ELi128EEEEEEEEEvNT_6ParamsE,@function
        .size           _ZN7cutlass13device_kernelIN5flash19enable_sm80_to_sm89INS1_16FlashAttnBwdSm80INS1_25CollectiveMainloopBwdSm80ILi2ELi2EN4cute5tupleIJNS5_1CILi64EEENS7_ILi128EEES9_EEENS_6half_tEfNS_4arch4Sm80ELb0ELb1ELb0ELb0ELb1ELb0ELb0ELb0ELi2ELi2ELi2ELi2ELb0EEENS1_21CollectiveEpilogueBwdISA_SB_SD_Li256ELb0ELb0ELi4EEENS1_19SingleTileSchedulerILb0ELb0ELb0ELi128EEEEEEEEEvNT_6ParamsE,(.L_x_131 - _ZN7cutlass13device_kernelIN5flash19enable_sm80_to_sm89INS1_16FlashAttnBwdSm80INS1_25CollectiveMainloopBwdSm80ILi2ELi2EN4cute5tupleIJNS5_1CILi64EEENS7_ILi128EEES9_EEENS_6half_tEfNS_4arch4Sm80ELb0ELb1ELb0ELb0ELb1ELb0ELb0ELb0ELi2ELi2ELi2ELi2ELb0EEENS1_21CollectiveEpilogueBwdISA_SB_SD_Li256ELb0ELb0ELi4EEENS1_19SingleTileSchedulerILb0ELb0ELb0ELi128EEEEEEEEEvNT_6ParamsE)
        .other          _ZN7cutlass13device_kernelIN5flash19enable_sm80_to_sm89INS1_16FlashAttnBwdSm80INS1_25CollectiveMainloopBwdSm80ILi2ELi2EN4cute5tupleIJNS5_1CILi64EEENS7_ILi128EEES9_EEENS_6half_tEfNS_4arch4Sm80ELb0ELb1ELb0ELb0ELb1ELb0ELb0ELb0ELi2ELi2ELi2ELi2ELb0EEENS1_21CollectiveEpilogueBwdISA_SB_SD_Li256ELb0ELb0ELi4EEENS1_19SingleTileSchedulerILb0ELb0ELb0ELi128EEEEEEEEEvNT_6ParamsE,@"STO_CUDA_ENTRY STV_DEFAULT"
_ZN7cutlass13device_kernelIN5flash19enable_sm80_to_sm89INS1_16FlashAttnBwdSm80INS1_25CollectiveMainloopBwdSm80ILi2ELi2EN4cute5tupleIJNS5_1CILi64EEENS7_ILi128EEES9_EEENS_6half_tEfNS_4arch4Sm80ELb0ELb1ELb0ELb0ELb1ELb0ELb0ELb0ELi2ELi2ELi2ELi2ELb0EEENS1_21CollectiveEpilogueBwdISA_SB_SD_Li256ELb0ELb0ELi4EEENS1_19SingleTileSchedulerILb0ELb0ELb0ELi128EEEEEEEEEvNT_6ParamsE:
[----:B------:R-:W-:Y:S01]  /*0000*/  LDC R1, c[0x0][0x28] ;  /* 0x00000a00ff017b82 */ /* 0x000fe20000000800 */
[----:B------:R-:W-:Y:S05]  /*0010*/  EXIT ;  /* 0x000000000000794d */ /* 0x000fea0003800000 */
.L_x_45:
        /* <DEDUP_REMOVED lines=14> */
.L_x_131:


//--------------------- .text._ZN7cutlass13device_kernelIN5flash19enable_sm80_to_sm89INS1_16FlashAttnBwdSm80INS1_25CollectiveMainloopBwdSm80ILi2ELi2EN4cute5tupleIJNS5_1CILi64EEENS7_ILi128EEES9_EEENS_6half_tEfNS_4arch4Sm80ELb0ELb1ELb0ELb0ELb0ELb0ELb0ELb0ELi2ELi2ELi2ELi2ELb0EEENS1_24CollectiveEpilogueBwdGQAISA_fSD_Li256ELb0ELb0EEENS1_19SingleTileSchedulerILb0ELb0ELb0ELi128EEEEEEEEEvNT_6ParamsE --------------------------
	.section	.text._ZN7cutlass13device_kernelIN5flash19enable_sm80_to_sm89INS1_16FlashAttnBwdSm80INS1_25CollectiveMainloopBwdSm80ILi2ELi2EN4cute5tupleIJNS5_1CILi64EEENS7_ILi128EEES9_EEENS_6half_tEfNS_4arch4Sm80ELb0ELb1ELb0ELb0ELb0ELb0ELb0ELb0ELi2ELi2ELi2ELi2ELb0EEENS1_24CollectiveEpilogueBwdGQAISA_fSD_Li256ELb0ELb0EEENS1_19SingleTileSchedulerILb0ELb0ELb0ELi128EEEEEEEEEvNT_6ParamsE,"ax",@progbits
	.align	128
.text._ZN7cutlass13device_kernelIN5flash19enable_sm80_to_sm89INS1_16FlashAttnBwdSm80INS1_25CollectiveMainloopBwdSm80ILi2ELi2EN4cute5tupleIJNS5_1CILi64EEENS7_ILi128EEES9_EEENS_6half_tEfNS_4arch4Sm80ELb0ELb1ELb0ELb0ELb0ELb0ELb0ELb0ELi2ELi2ELi2ELi2ELb0EEENS1_24CollectiveEpilogueBwdGQAISA_fSD_Li256ELb0ELb0EEENS1_19SingleTileSchedulerILb0ELb0ELb0ELi128EEEEEEEEEvNT_6ParamsE:
        .type           _ZN7cutlass13device_kernelIN5flash19enable_sm80_to_sm89INS1_16FlashAttnBwdSm80INS1_25CollectiveMainloopBwdSm80ILi2ELi2EN4cute5tupleIJNS5_1CILi64EEENS7_ILi128EEES9_EEENS_6half_tEfNS_4arch4Sm80ELb0ELb1ELb0ELb0ELb0ELb0ELb0ELb0ELi2ELi2ELi2ELi2ELb0EEENS1_24CollectiveEpilogueBwdGQAISA_fSD_Li256ELb0ELb0EEENS1_19SingleTileSchedulerILb0ELb0ELb0ELi128EEEEEEEEEvNT_6ParamsE,@function
        .size           _ZN7cutlass13device_kernelIN5flash19enable_sm80_to_sm89INS1_16FlashAttnBwdSm80INS1_25CollectiveMainloopBwdSm80ILi2ELi2EN4cute5tupleIJNS5_1CILi64EEENS7_ILi128EEES9_EEENS_6half_tEfNS_4arch4Sm80ELb0ELb1ELb0ELb0ELb0ELb0ELb0ELb0ELi2ELi2ELi2ELi2ELb0EEENS1_24CollectiveEpilogueBwdGQAISA_fSD_Li256ELb0ELb0EEENS1_19SingleTileSchedulerILb0ELb0ELb0ELi128EEEEEEEEEvNT_6ParamsE,(.L_x_132 - _ZN7cutlass13device_kernelIN5flash19enable_sm80_to_sm89INS1_16FlashAttnBwdSm80INS1_25CollectiveMainloopBwdSm80ILi2ELi2EN4cute5tupleIJNS5_1CILi64EEENS7_ILi128EEES9_EEENS_6half_tEfNS_4arch4Sm80ELb0ELb1ELb0ELb0ELb0ELb0ELb0ELb0ELi2ELi2ELi2ELi2ELb0EEENS1_24CollectiveEpilogueBwdGQAISA_fSD_Li256ELb0ELb0EEENS1_19SingleTileSchedulerILb0ELb0ELb0ELi128EEEEEEEEEvNT_6ParamsE)
        .other          _ZN7cutlass13device_kernelIN5flash19enable_sm80_to_sm89INS1_16FlashAttnBwdSm80INS1_25CollectiveMainloopBwdSm80ILi2ELi2EN4cute5tupleIJNS5_1CILi64EEENS7_ILi128EEES9_EEENS_6half_tEfNS_4arch4Sm80ELb0ELb1ELb0ELb0ELb0ELb0ELb0ELb0ELi2ELi2ELi2ELi2ELb0EEENS1_24CollectiveEpilogueBwdGQAISA_fSD_Li256ELb0ELb0EEENS1_19SingleTileSchedulerILb0ELb0ELb0ELi128EEEEEEEEEvNT_6ParamsE,@"STO_CUDA_ENTRY STV_DEFAULT"
_ZN7cutlass13device_kernelIN5flash19enable_sm80_to_sm89INS1_16FlashAttnBwdSm80INS1_25CollectiveMainloopBwdSm80ILi2ELi2EN4cute5tupleIJNS5_1CILi64EEENS7_ILi128EEES9_EEENS_6half_tEfNS_4arch4Sm80ELb0ELb1ELb0ELb0ELb0ELb0ELb0ELb0ELi2ELi2ELi2ELi2ELb0EEENS1_24CollectiveEpilogueBwdGQAISA_fSD_Li256ELb0ELb0EEENS1_19SingleTileSchedulerILb0ELb0ELb0ELi128EEEEEEEEEvNT_6ParamsE:
[----:B------:R-:W-:Y:S01]  /*0000*/  LDC R1, c[0x0][0x28] ;  /* 0x00000a00ff017b82 */ /* 0x000fe20000000800 */
[----:B------:R-:W-:Y:S05]  /*0010*/  EXIT ;  /* 0x000000000000794d */ /* 0x000fea0003800000 */
.L_x_46:
        /* <DEDUP_REMOVED lines=14> */
.L_x_132:


//--------------------- .text._ZN7cutlass13device_kernelIN5flash19enable_sm80_to_sm89INS1_16FlashAttnBwdSm80INS1_25CollectiveMainloopBwdSm80ILi2ELi2EN4cute5tupleIJNS5_1CILi64EEENS7_ILi128EEES9_EEENS_6half_tEfNS_4arch4Sm80ELb0ELb1ELb0ELb0ELb1ELb0ELb0ELb0ELi2ELi2ELi2ELi2ELb0EEENS1_24CollectiveEpilogueBwdGQAISA_fSD_Li256ELb0ELb1EEENS1_19SingleTileSchedulerILb0ELb0ELb0ELi128EEEEEEEEEvNT_6ParamsE --------------------------
	.section	.text._ZN7cutlass13device_kernelIN5flash19enable_sm80_to_sm89INS1_16FlashAttnBwdSm80INS1_25CollectiveMainloopBwdSm80ILi2ELi2EN4cute5tupleIJNS5_1CILi64EEENS7_ILi128EEES9_EEENS_6half_tEfNS_4arch4Sm80ELb0ELb1ELb0ELb0ELb1ELb0ELb0ELb0ELi2ELi2ELi2ELi2ELb0EEENS1_24CollectiveEpilogueBwdGQAISA_fSD_Li256ELb0ELb1EEENS1_19SingleTileSchedulerILb0ELb0ELb0ELi128EEEEEEEEEvNT_6ParamsE,"ax",@progbits
	.align	128
.text._ZN7cutlass13device_kernelIN5flash19enable_sm80_to_sm89INS1_16FlashAttnBwdSm80INS1_25CollectiveMainloopBwdSm80ILi2ELi2EN4cute5tupleIJNS5_1CILi64EEENS7_ILi128EEES9_EEENS_6half_tEfNS_4arch4Sm80ELb0ELb1ELb0ELb0ELb1ELb0ELb0ELb0ELi2ELi2ELi2ELi2ELb0EEENS1_24CollectiveEpilogueBwdGQAISA_fSD_Li256ELb0ELb1EEENS1_19SingleTileSchedulerILb0ELb0ELb0ELi128EEEEEEEEEvNT_6ParamsE:
        .type           _ZN7cutlass13device_kernelIN5flash19enable_sm80_to_sm89INS1_16FlashAttnBwdSm80INS1_25CollectiveMainloopBwdSm80ILi2ELi2EN4cute5tupleIJNS5_1CILi64EEENS7_ILi128EEES9_EEENS_6half_tEfNS_4arch4Sm80ELb0ELb1ELb0ELb0ELb1ELb0ELb0ELb0ELi2ELi2ELi2ELi2ELb0EEENS1_24CollectiveEpilogueBwdGQAISA_fSD_Li256ELb0ELb1EEENS1_19SingleTileSchedulerILb0ELb0ELb0ELi128EEEEEEEEEvNT_6ParamsE,@function
        .size           _ZN7cutlass13device_kernelIN5flash19enable_sm80_to_sm89INS1_16FlashAttnBwdSm80INS1_25CollectiveMainloopBwdSm80ILi2ELi2EN4cute5tupleIJNS5_1CILi64EEENS7_ILi128EEES9_EEENS_6half_tEfNS_4arch4Sm80ELb0ELb1ELb0ELb0ELb1ELb0ELb0ELb0ELi2ELi2ELi2ELi2ELb0EEENS1_24CollectiveEpilogueBwdGQAISA_fSD_Li256ELb0ELb1EEENS1_19SingleTileSchedulerILb0ELb0ELb0ELi128EEEEEEEEEvNT_6ParamsE,(.L_x_133 - _ZN7cutlass13device_kernelIN5flash19enable_sm80_to_sm89INS1_16FlashAttnBwdSm80INS1_25CollectiveMainloopBwdSm80ILi2ELi2EN4cute5tupleIJNS5_1CILi64EEENS7_ILi128EEES9_EEENS_6half_tEfNS_4arch4Sm80ELb0ELb1ELb0ELb0ELb1ELb0ELb0ELb0ELi2ELi2ELi2ELi2ELb0EEENS1_24CollectiveEpilogueBwdGQAISA_fSD_Li256ELb0ELb1EEENS1_19SingleTileSchedulerILb0ELb0ELb0ELi128EEEEEEEEEvNT_6ParamsE)
        .other          _ZN7cutlass13device_kernelIN5flash19enable_sm80_to_sm89INS1_16FlashAttnBwdSm80INS1_25CollectiveMainloopBwdSm80ILi2ELi2EN4cute5tupleIJNS5_1CILi64EEENS7_ILi128EEES9_EEENS_6half_tEfNS_4arch4Sm80ELb0ELb1ELb0ELb0ELb1ELb0ELb0ELb0ELi2ELi2ELi2ELi2ELb0EEENS1_24CollectiveEpilogueBwdGQAISA_fSD_Li256ELb0ELb1EEENS1_19SingleTileSchedulerILb0ELb0ELb0ELi128EEEEEEEEEvNT_6ParamsE,@"STO_CUDA_ENTRY STV_DEFAULT"
_ZN7cutlass13device_kernelIN5flash19enable_sm80_to_sm89INS1_16FlashAttnBwdSm80INS1_25CollectiveMainloopBwdSm80ILi2ELi2EN4cute5tupleIJNS5_1CILi64EEENS7_ILi128EEES9_EEENS_6half_tEfNS_4arch4Sm80ELb0ELb1ELb0ELb0ELb1ELb0ELb0ELb0ELi2ELi2ELi2ELi2ELb0EEENS1_24CollectiveEpilogueBwdGQAISA_fSD_Li256ELb0ELb1EEENS1_19SingleTileSchedulerILb0ELb0ELb0ELi128EEEEEEEEEvNT_6ParamsE:
[----:B------:R-:W-:Y:S01]  /*0000*/  LDC R1, c[0x0][0x28] ;  /* 0x00000a00ff017b82 */ /* 0x000fe20000000800 */
[----:B------:R-:W-:Y:S05]  /*0010*/  EXIT ;  /* 0x000000000000794d */ /* 0x000fea0003800000 */
.L_x_47:
        /* <DEDUP_REMOVED lines=14> */
.L_x_133:


//--------------------- .text._ZN7cutlass13device_kernelIN5flash19enable_sm80_to_sm89INS1_16FlashAttnBwdSm80INS1_25CollectiveMainloopBwdSm80ILi2ELi2EN4cute5tupleIJNS5_1CILi64EEENS7_ILi128EEES9_EEENS_6half_tEfNS_4arch4Sm80ELb0ELb1ELb0ELb1ELb0ELb0ELb0ELb0ELi2ELi2ELi2ELi2ELb0EEENS1_21CollectiveEpilogueBwdISA_SB_SD_Li256ELb1ELb0ELi4EEENS1_19SingleTileSchedulerILb1ELb0ELb0ELi128EEEEEEEEEvNT_6ParamsE --------------------------
	.section	.text._ZN7cutlass13device_kernelIN5flash19enable_sm80_to_sm89INS1_16FlashAttnBwdSm80INS1_25CollectiveMainloopBwdSm80ILi2ELi2EN4cute5tupleIJNS5_1CILi64EEENS7_ILi128EEES9_EEENS_6half_tEfNS_4arch4Sm80ELb0ELb1ELb0ELb1ELb0ELb0ELb0ELb0ELi2ELi2ELi2ELi2ELb0EEENS1_21CollectiveEpilogueBwdISA_SB_SD_Li256ELb1ELb0ELi4EEENS1_19SingleTileSchedulerILb1ELb0ELb0ELi128EEEEEEEEEvNT_6ParamsE,"ax",@progbits
	.align	128
.text._ZN7cutlass13device_kernelIN5flash19enable_sm80_to_sm89INS1_16FlashAttnBwdSm80INS1_25CollectiveMainloopBwdSm80ILi2ELi2EN4cute5tupleIJNS5_1CILi64EEENS7_ILi128EEES9_EEENS_6half_tEfNS_4arch4Sm80ELb0ELb1ELb0ELb1ELb0ELb0ELb0ELb0ELi2ELi2ELi2ELi2ELb0EEENS1_21CollectiveEpilogueBwdISA_SB_SD_Li256ELb1ELb0ELi4EEENS1_19SingleTileSchedulerILb1ELb0ELb0ELi128EEEEEEEEEvNT_6ParamsE:
        .type           _ZN7cutlass13device_kernelIN5flash19enable_sm80_to_sm89INS1_16FlashAttnBwdSm80INS1_25CollectiveMainloopBwdSm80ILi2ELi2EN4cute5tupleIJNS5_1CILi64EEENS7_ILi128EEES9_EEENS_6half_tEfNS_4arch4Sm80ELb0ELb1ELb0ELb1ELb0ELb0ELb0ELb0ELi2ELi2ELi2ELi2ELb0EEENS1_21CollectiveEpilogueBwdISA_SB_SD_Li256ELb1ELb0ELi4EEENS1_19SingleTileSchedulerILb1ELb0ELb0ELi128EEEEEEEEEvNT_6ParamsE,@function
        .size           _ZN7cutlass13device_kernelIN5flash19enable_sm80_to_sm89INS1_16FlashAttnBwdSm80INS1_25CollectiveMainloopBwdSm80ILi2ELi2EN4cute5tupleIJNS5_1CILi64EEENS7_ILi128EEES9_EEENS_6half_tEfNS_4arch4Sm80ELb0ELb1ELb0ELb1ELb0ELb0ELb0ELb0ELi2ELi2ELi2ELi2ELb0EEENS1_21CollectiveEpilogueBwdISA_SB_SD_Li256ELb1ELb0ELi4EEENS1_19SingleTileSchedulerILb1ELb0ELb0ELi128EEEEEEEEEvNT_6ParamsE,(.L_x_134 - _ZN7cutlass13device_kernelIN5flash19enable_sm80_to_sm89INS1_16FlashAttnBwdSm80INS1_25CollectiveMainloopBwdSm80ILi2ELi2EN4cute5tupleIJNS5_1CILi64EEENS7_ILi128EEES9_EEENS_6half_tEfNS_4arch4Sm80ELb0ELb1ELb0ELb1ELb0ELb0ELb0ELb0ELi2ELi2ELi2ELi2ELb0EEENS1_21CollectiveEpilogueBwdISA_SB_SD_Li256ELb1ELb0ELi4EEENS1_19SingleTileSchedulerILb1ELb0ELb0ELi128EEEEEEEEEvNT_6ParamsE)
        .other          _ZN7cutlass13device_kernelIN5flash19enable_sm80_to_sm89INS1_16FlashAttnBwdSm80INS1_25CollectiveMainloopBwdSm80ILi2ELi2EN4cute5tupleIJNS5_1CILi64EEENS7_ILi128EEES9_EEENS_6half_tEfNS_4arch4Sm80ELb0ELb1ELb0ELb1ELb0ELb0ELb0ELb0ELi2ELi2ELi2ELi2ELb0EEENS1_21CollectiveEpilogueBwdISA_SB_SD_Li256ELb1ELb0ELi4EEENS1_19SingleTileSchedulerILb1ELb0ELb0ELi128EEEEEEEEEvNT_6ParamsE,@"STO_CUDA_ENTRY STV_DEFAULT"
_ZN7cutlass13device_kernelIN5flash19enable_sm80_to_sm89INS1_16FlashAttnBwdSm80INS1_25CollectiveMainloopBwdSm80ILi2ELi2EN4cute5tupleIJNS5_1CILi64EEENS7_ILi128EEES9_EEENS_6half_tEfNS_4arch4Sm80ELb0ELb1ELb0ELb1ELb0ELb0ELb0ELb0ELi2ELi2ELi2ELi2ELb0EEENS1_21CollectiveEpilogueBwdISA_SB_SD_Li256ELb1ELb0ELi4EEENS1_19SingleTileSchedulerILb1ELb0ELb0ELi128EEEEEEEEEvNT_6ParamsE:
[----:B------:R-:W-:Y:S01]  /*0000*/  LDC R1, c[0x0][0x28] ;  /* 0x00000a00ff017b82 */ /* 0x000fe20000000800 */
[----:B------:R-:W-:Y:S05]  /*0010*/  EXIT ;  /* 0x000000000000794d */ /* 0x000fea0003800000 */
.L_x_48:
        /* <DEDUP_REMOVED lines=14> */
.L_x_134:


//--------------------- .text._ZN7cutlass13device_kernelIN5flash19enable_sm80_to_sm89INS1_16FlashAttnBwdSm80INS1_25CollectiveMainloopBwdSm80ILi2ELi2EN4cute5tupleIJNS5_1CILi64EEENS7_ILi128EEES9_EEENS_6half_tEfNS_4arch4Sm80ELb0ELb1ELb0ELb1ELb1ELb0ELb0ELb0ELi2ELi2ELi2ELi2ELb0EEENS1_21CollectiveEpilogueBwdISA_SB_SD_Li256ELb1ELb0ELi4EEENS1_19SingleTileSchedulerILb1ELb0ELb0ELi128EEEEEEEEEvNT_6ParamsE --------------------------
	.section	.text._ZN7cutlass13device_kernelIN5flash19enable_sm80_to_sm89INS1_16FlashAttnBwdSm80INS1_25CollectiveMainloopBwdSm80ILi2ELi2EN4cute5tupleIJNS5_1CILi64EEENS7_ILi128EEES9_EEENS_6half_tEfNS_4arch4Sm80ELb0ELb1ELb0ELb1ELb1ELb0ELb0ELb0ELi2ELi2ELi2ELi2ELb0EEENS1_21CollectiveEpilogueBwdISA_SB_SD_Li256ELb1ELb0ELi4EEENS1_19SingleTileSchedulerILb1ELb0ELb0ELi128EEEEEEEEEvNT_6ParamsE,"ax",@progbits
	.align	128
.text._ZN7cutlass13device_kernelIN5flash19enable_sm80_to_sm89INS1_16FlashAttnBwdSm80INS1_25CollectiveMainloopBwdSm80ILi2ELi2EN4cute5tupleIJNS5_1CILi64EEENS7_ILi128EEES9_EEENS_6half_tEfNS_4arch4Sm80ELb0ELb1ELb0ELb1ELb1ELb0ELb0ELb0ELi2ELi2ELi2ELi2ELb0EEENS1_21CollectiveEpilogueBwdISA_SB_SD_Li256ELb1ELb0ELi4EEENS1_19SingleTileSchedulerILb1ELb0ELb0ELi128EEEEEEEEEvNT_6ParamsE:
        .type           _ZN7cutlass13device_kernelIN5flash19enable_sm80_to_sm89INS1_16FlashAttnBwdSm80INS1_25CollectiveMainloopBwdSm80ILi2ELi2EN4cute5tupleIJNS5_1CILi64EEENS7_ILi128EEES9_EEENS_6half_tEfNS_4arch4Sm80ELb0ELb1ELb0ELb1ELb1ELb0ELb0ELb0ELi2ELi2ELi2ELi2ELb0EEENS1_21CollectiveEpilogueBwdISA_SB_SD_Li256ELb1ELb0ELi4EEENS1_19SingleTileSchedulerILb1ELb0ELb0ELi128EEEEEEEEEvNT_6ParamsE,@function
        .size           _ZN7cutlass13device_kernelIN5flash19enable_sm80_to_sm89INS1_16FlashAttnBwdSm80INS1_25CollectiveMainloopBwdSm80ILi2ELi2EN4cute5tupleIJNS5_1CILi64EEENS7_ILi128EEES9_EEENS_6half_tEfNS_4arch4Sm80ELb0ELb1ELb0ELb1ELb1ELb0ELb0ELb0ELi2ELi2ELi2ELi2ELb0EEENS1_21CollectiveEpilogueBwdISA_SB_SD_Li256ELb1ELb0ELi4EEENS1_19SingleTileSchedulerILb1ELb0ELb0ELi128EEEEEEEEEvNT_6ParamsE,(.L_x_135 - _ZN7cutlass13device_kernelIN5flash19enable_sm80_to_sm89INS1_16FlashAttnBwdSm80INS1_25CollectiveMainloopBwdSm80ILi2ELi2EN4cute5tupleIJNS5_1CILi64EEENS7_ILi128EEES9_EEENS_6half_tEfNS_4arch4Sm80ELb0ELb1ELb0ELb1ELb1ELb0ELb0ELb0ELi2ELi2ELi2ELi2ELb0EEENS1_21CollectiveEpilogueBwdISA_SB_SD_Li256ELb1ELb0ELi4EEENS1_19SingleTileSchedulerILb1ELb0ELb0ELi128EEEEEEEEEvNT_6ParamsE)
        .other          _ZN7cutlass13device_kernelIN5flash19enable_sm80_to_sm89INS1_16FlashAttnBwdSm80INS1_25CollectiveMainloopBwdSm80ILi2ELi2EN4cute5tupleIJNS5_1CILi64EEENS7_ILi128EEES9_EEENS_6half_tEfNS_4arch4Sm80ELb0ELb1ELb0ELb1ELb1ELb0ELb0ELb0ELi2ELi2ELi2ELi2ELb0EEENS1_21CollectiveEpilogueBwdISA_SB_SD_Li256ELb1ELb0ELi4EEENS1_19SingleTileSchedulerILb1ELb0ELb0ELi128EEEEEEEEEvNT_6ParamsE,@"STO_CUDA_ENTRY STV_DEFAULT"
_ZN7cutlass13device_kernelIN5flash19enable_sm80_to_sm89INS1_16FlashAttnBwdSm80INS1_25CollectiveMainloopBwdSm80ILi2ELi2EN4cute5tupleIJNS5_1CILi64EEENS7_ILi128EEES9_EEENS_6half_tEfNS_4arch4Sm80ELb0ELb1ELb0ELb1ELb1ELb0ELb0ELb0ELi2ELi2ELi2ELi2ELb0EEENS1_21CollectiveEpilogueBwdISA_SB_SD_Li256ELb1ELb0ELi4EEENS1_19SingleTileSchedulerILb1ELb0ELb0ELi128EEEEEEEEEvNT_6ParamsE:
[----:B------:R-:W-:Y:S01]  /*0000*/  LDC R1, c[0x0][0x28] ;  /* 0x00000a00ff017b82 */ /* 0x000fe20000000800 */
[----:B------:R-:W-:Y:S05]  /*0010*/  EXIT ;  /* 0x000000000000794d */ /* 0x000fea0003800000 */
.L_x_49:
        /* <DEDUP_REMOVED lines=14> */
.L_x_135:


//--------------------- .text._ZN7cutlass13device_kernelIN5flash19enable_sm80_to_sm89INS1_16FlashAttnBwdSm80INS1_25CollectiveMainloopBwdSm80ILi2ELi2EN4cute5tupleIJNS5_1CILi64EEENS7_ILi128EEES9_EEENS_6half_tEfNS_4arch4Sm80ELb0ELb1ELb0ELb1ELb0ELb0ELb0ELb0ELi2ELi2ELi2ELi2ELb0EEENS1_24CollectiveEpilogueBwdGQAISA_fSD_Li256ELb1ELb0EEENS1_19SingleTileSchedulerILb1ELb0ELb0ELi128EEEEEEEEEvNT_6ParamsE --------------------------
	.section	.text._ZN7cutlass13device_kernelIN5flash19enable_sm80_to_sm89INS1_16FlashAttnBwdSm80INS1_25CollectiveMainloopBwdSm80ILi2ELi2EN4cute5tupleIJNS5_1CILi64EEENS7_ILi128EEES9_EEENS_6half_tEfNS_4arch4Sm80ELb0ELb1ELb0ELb1ELb0ELb0ELb0ELb0ELi2ELi2ELi2ELi2ELb0EEENS1_24CollectiveEpilogueBwdGQAISA_fSD_Li256ELb1ELb0EEENS1_19SingleTileSchedulerILb1ELb0ELb0ELi128EEEEEEEEEvNT_6ParamsE,"ax",@progbits
	.align	128
.text._ZN7cutlass13device_kernelIN5flash19enable_sm80_to_sm89INS1_16FlashAttnBwdSm80INS1_25CollectiveMainloopBwdSm80ILi2ELi2EN4cute5tupleIJNS5_1CILi64EEENS7_ILi128EEES9_EEENS_6half_tEfNS_4arch4Sm80ELb0ELb1ELb0ELb1ELb0ELb0ELb0ELb0ELi2ELi2ELi2ELi2ELb0EEENS1_24CollectiveEpilogueBwdGQAISA_fSD_Li256ELb1ELb0EEENS1_19SingleTileSchedulerILb1ELb0ELb0ELi128EEEEEEEEEvNT_6ParamsE:
        .type           _ZN7cutlass13device_kernelIN5flash19enable_sm80_to_sm89INS1_16FlashAttnBwdSm80INS1_25CollectiveMainloopBwdSm80ILi2ELi2EN4cute5tupleIJNS5_1CILi64EEENS7_ILi128EEES9_EEENS_6half_tEfNS_4arch4Sm80ELb0ELb1ELb0ELb1ELb0ELb0ELb0ELb0ELi2ELi2ELi2ELi2ELb0EEENS1_24CollectiveEpilogueBwdGQAISA_fSD_Li256ELb1ELb0EEENS1_19SingleTileSchedulerILb1ELb0ELb0ELi128EEEEEEEEEvNT_6ParamsE,@function
        .size           _ZN7cutlass13device_kernelIN5flash19enable_sm80_to_sm89INS1_16FlashAttnBwdSm80INS1_25CollectiveMainloopBwdSm80ILi2ELi2EN4cute5tupleIJNS5_1CILi64EEENS7_ILi128EEES9_EEENS_6half_tEfNS_4arch4Sm80ELb0ELb1ELb0ELb1ELb0ELb0ELb0ELb0ELi2ELi2ELi2ELi2ELb0EEENS1_24CollectiveEpilogueBwdGQAISA_fSD_Li256ELb1ELb0EEENS1_19SingleTileSchedulerILb1ELb0ELb0ELi128EEEEEEEEEvNT_6ParamsE,(.L_x_136 - _ZN7cutlass13device_kernelIN5flash19enable_sm80_to_sm89INS1_16FlashAttnBwdSm80INS1_25CollectiveMainloopBwdSm80ILi2ELi2EN4cute5tupleIJNS5_1CILi64EEENS7_ILi128EEES9_EEENS_6half_tEfNS_4arch4Sm80ELb0ELb1ELb0ELb1ELb0ELb0ELb0ELb0ELi2ELi2ELi2ELi2ELb0EEENS1_24CollectiveEpilogueBwdGQAISA_fSD_Li256ELb1ELb0EEENS1_19SingleTileSchedulerILb1ELb0ELb0ELi128EEEEEEEEEvNT_6ParamsE)
        .other          _ZN7cutlass13device_kernelIN5flash19enable_sm80_to_sm89INS1_16FlashAttnBwdSm80INS1_25CollectiveMainloopBwdSm80ILi2ELi2EN4cute5tupleIJNS5_1CILi64EEENS7_ILi128EEES9_EEENS_6half_tEfNS_4arch4Sm80ELb0ELb1ELb0ELb1ELb0ELb0ELb0ELb0ELi2ELi2ELi2ELi2ELb0EEENS1_24CollectiveEpilogueBwdGQAISA_fSD_Li256ELb1ELb0EEENS1_19SingleTileSchedulerILb1ELb0ELb0ELi128EEEEEEEEEvNT_6ParamsE,@"STO_CUDA_ENTRY STV_DEFAULT"
_ZN7cutlass13device_kernelIN5flash19enable_sm80_to_sm89INS1_16FlashAttnBwdSm80INS1_25CollectiveMainloopBwdSm80ILi2ELi2EN4cute5tupleIJNS5_1CILi64EEENS7_ILi128EEES9_EEENS_6half_tEfNS_4arch4Sm80ELb0ELb1ELb0ELb1ELb0ELb0ELb0ELb0ELi2ELi2ELi2ELi2ELb0EEENS1_24CollectiveEpilogueBwdGQAISA_fSD_Li256ELb1ELb0EEENS1_19SingleTileSchedulerILb1ELb0ELb0ELi128EEEEEEEEEvNT_6ParamsE:
[----:B------:R-:W-:Y:S01]  /*0000*/  LDC R1, c[0x0][0x28] ;  /* 0x00000a00ff017b82 */ /* 0x000fe20000000800 */
[----:B------:R-:W-:Y:S05]  /*0010*/  EXIT ;  /* 0x000000000000794d */ /* 0x000fea0003800000 */
.L_x_50:
        /* <DEDUP_REMOVED lines=14> */
.L_x_136:


//--------------------- .text._ZN7cutlass13device_kernelIN5flash19enable_sm80_to_sm89INS1_16FlashAttnBwdSm80INS1_25CollectiveMainloopBwdSm80ILi2ELi2EN4cute5tupleIJNS5_1CILi64EEENS7_ILi128EEES9_EEENS_6half_tEfNS_4arch4Sm80ELb0ELb1ELb0ELb1ELb1ELb0ELb0ELb0ELi2ELi2ELi2ELi2ELb0EEENS1_24CollectiveEpilogueBwdGQAISA_fSD_Li256ELb1ELb1EEENS1_19SingleTileSchedulerILb1ELb0ELb0ELi128EEEEEEEEEvNT_6ParamsE --------------------------
	.section	.text._ZN7cutlass13device_kernelIN5flash19enable_sm80_to_sm89INS1_16FlashAttnBwdSm80INS1_25CollectiveMainloopBwdSm80ILi2ELi2EN4cute5tupleIJNS5_1CILi64EEENS7_ILi128EEES9_EEENS_6half_tEfNS_4arch4Sm80ELb0ELb1ELb0ELb1ELb1ELb0ELb0ELb0ELi2ELi2ELi2ELi2ELb0EEENS1_24CollectiveEpilogueBwdGQAISA_fSD_Li256ELb1ELb1EEENS1_19SingleTileSchedulerILb1ELb0ELb0ELi128EEEEEEEEEvNT_6ParamsE,"ax",@progbits
	.align	128
.text._ZN7cutlass13device_kernelIN5flash19enable_sm80_to_sm89INS1_16FlashAttnBwdSm80INS1_25CollectiveMainloopBwdSm80ILi2ELi2EN4cute5tupleIJNS5_1CILi64EEENS7_ILi128EEES9_EEENS_6half_tEfNS_4arch4Sm80ELb0ELb1ELb0ELb1ELb1ELb0ELb0ELb0ELi2ELi2ELi2ELi2ELb0EEENS1_24CollectiveEpilogueBwdGQAISA_fSD_Li256ELb1ELb1EEENS1_19SingleTileSchedulerILb1ELb0ELb0ELi128EEEEEEEEEvNT_6ParamsE:
        .type           _ZN7cutlass13device_kernelIN5flash19enable_sm80_to_sm89INS1_16FlashAttnBwdSm80INS1_25CollectiveMainloopBwdSm80ILi2ELi2EN4cute5tupleIJNS5_1CILi64EEENS7_ILi128EEES9_EEENS_6half_tEfNS_4arch4Sm80ELb0ELb1ELb0ELb1ELb1ELb0ELb0ELb0ELi2ELi2ELi2ELi2ELb0EEENS1_24CollectiveEpilogueBwdGQAISA_fSD_Li256ELb1ELb1EEENS1_19SingleTileSchedulerILb1ELb0ELb0ELi128EEEEEEEEEvNT_6ParamsE,@function
        .size           _ZN7cutlass13device_kernelIN5flash19enable_sm80_to_sm89INS1_16FlashAttnBwdSm80INS1_25CollectiveMainloopBwdSm80ILi2ELi2EN4cute5tupleIJNS5_1CILi64EEENS7_ILi128EEES9_EEENS_6half_tEfNS_4arch4Sm80ELb0ELb1ELb0ELb1ELb1ELb0ELb0ELb0ELi2ELi2ELi2ELi2ELb0EEENS1_24CollectiveEpilogueBwdGQAISA_fSD_Li256ELb1ELb1EEENS1_19SingleTileSchedulerILb1ELb0ELb0ELi128EEEEEEEEEvNT_6ParamsE,(.L_x_137 - _ZN7cutlass13device_kernelIN5flash19enable_sm80_to_sm89INS1_16FlashAttnBwdSm80INS1_25CollectiveMainloopBwdSm80ILi2ELi2EN4cute5tupleIJNS5_1CILi64EEENS7_ILi128EEES9_EEENS_6half_tEfNS_4arch4Sm80ELb0ELb1ELb0ELb1ELb1ELb0ELb0ELb0ELi2ELi2ELi2ELi2ELb0EEENS1_24CollectiveEpilogueBwdGQAISA_fSD_Li256ELb1ELb1EEENS1_19SingleTileSchedulerILb1ELb0ELb0ELi128EEEEEEEEEvNT_6ParamsE)
        .other          _ZN7cutlass13device_kernelIN5flash19enable_sm80_to_sm89INS1_16FlashAttnBwdSm80INS1_25CollectiveMainloopBwdSm80ILi2ELi2EN4cute5tupleIJNS5_1CILi64EEENS7_ILi128EEES9_EEENS_6half_tEfNS_4arch4Sm80ELb0ELb1ELb0ELb1ELb1ELb0ELb0ELb0ELi2ELi2ELi2ELi2ELb0EEENS1_24CollectiveEpilogueBwdGQAISA_fSD_Li256ELb1ELb1EEENS1_19SingleTileSchedulerILb1ELb0ELb0ELi128EEEEEEEEEvNT_6ParamsE,@"STO_CUDA_ENTRY STV_DEFAULT"
_ZN7cutlass13device_kernelIN5flash19enable_sm80_to_sm89INS1_16FlashAttnBwdSm80INS1_25CollectiveMainloopBwdSm80ILi2ELi2EN4cute5tupleIJNS5_1CILi64EEENS7_ILi128EEES9_EEENS_6half_tEfNS_4arch4Sm80ELb0ELb1ELb0ELb1ELb1ELb0ELb0ELb0ELi2ELi2ELi2ELi2ELb0EEENS1_24CollectiveEpilogueBwdGQAISA_fSD_Li256ELb1ELb1EEENS1_19SingleTileSchedulerILb1ELb0ELb0ELi128EEEEEEEEEvNT_6ParamsE:
[----:B------:R-:W-:Y:S01]  /*0000*/  LDC R1, c[0x0][0x28] ;  /* 0x00000a00ff017b82 */ /* 0x000fe20000000800 */
[----:B------:R-:W-:Y:S05]  /*0010*/  EXIT ;  /* 0x000000000000794d */ /* 0x000fea0003800000 */
.L_x_51:
        /* <DEDUP_REMOVED lines=14> */
.L_x_137:


//--------------------- .text._ZN7cutlass13device_kernelIN5flash19enable_sm80_to_sm89INS1_16FlashAttnBwdSm80INS1_25CollectiveMainloopBwdSm80ILi2ELi2EN4cute5tupleIJNS5_1CILi64EEENS7_ILi128EEES9_EEENS_6half_tEfNS_4arch4Sm80ELb1ELb0ELb0ELb0ELb0ELb0ELb0ELb0ELi2ELi2ELi2ELi2ELb0EEENS1_21CollectiveEpilogueBwdISA_SB_SD_Li256ELb0ELb0ELi4EEENS1_25SingleTileBwdLPTSchedulerILb0ELi128ELb0EEEEEEEEEvNT_6ParamsE --------------------------
	.section	.text._ZN7cutlass13device_kernelIN5flash19enable_sm80_to_sm89INS1_16FlashAttnBwdSm80INS1_25CollectiveMainloopBwdSm80ILi2ELi2EN4cute5tupleIJNS5_1CILi64EEENS7_ILi128EEES9_EEENS_6half_tEfNS_4arch4Sm80ELb1ELb0ELb0ELb0ELb0ELb0ELb0ELb0ELi2ELi2ELi2ELi2ELb0EEENS1_21CollectiveEpilogueBwdISA_SB_SD_Li256ELb0ELb0ELi4EEENS1_25SingleTileBwdLPTSchedulerILb0ELi128ELb0EEEEEEEEEvNT_6ParamsE,"ax",@progbits
	.align	128
.text._ZN7cutlass13device_kernelIN5flash19enable_sm80_to_sm89INS1_16FlashAttnBwdSm80INS1_25CollectiveMainloopBwdSm80ILi2ELi2EN4cute5tupleIJNS5_1CILi64EEENS7_ILi128EEES9_EEENS_6half_tEfNS_4arch4Sm80ELb1ELb0ELb0ELb0ELb0ELb0ELb0ELb0ELi2ELi2ELi2ELi2ELb0EEENS1_21CollectiveEpilogueBwdISA_SB_SD_Li256ELb0ELb0ELi4EEENS1_25SingleTileBwdLPTSchedulerILb0ELi128ELb0EEEEEEEEEvNT_6ParamsE:
        .type           _ZN7cutlass13device_kernelIN5flash19enable_sm80_to_sm89INS1_16FlashAttnBwdSm80INS1_25CollectiveMainloopBwdSm80ILi2ELi2EN4cute5tupleIJNS5_1CILi64EEENS7_ILi128EEES9_EEENS_6half_tEfNS_4arch4Sm80ELb1ELb0ELb0ELb0ELb0ELb0ELb0ELb0ELi2ELi2ELi2ELi2ELb0EEENS1_21CollectiveEpilogueBwdISA_SB_SD_Li256ELb0ELb0ELi4EEENS1_25SingleTileBwdLPTSchedulerILb0ELi128ELb0EEEEEEEEEvNT_6ParamsE,@function
        .size           _ZN7cutlass13device_kernelIN5flash19enable_sm80_to_sm89INS1_16FlashAttnBwdSm80INS1_25CollectiveMainloopBwdSm80ILi2ELi2EN4cute5tupleIJNS5_1CILi64EEENS7_ILi128EEES9_EEENS_6half_tEfNS_4arch4Sm80ELb1ELb0ELb0ELb0ELb0ELb0ELb0ELb0ELi2ELi2ELi2ELi2ELb0EEENS1_21CollectiveEpilogueBwdISA_SB_SD_Li256ELb0ELb0ELi4EEENS1_25SingleTileBwdLPTSchedulerILb0ELi128ELb0EEEEEEEEEvNT_6ParamsE,(.L_x_138 - _ZN7cutlass13device_kernelIN5flash19enable_sm80_to_sm89INS1_16FlashAttnBwdSm80INS1_25CollectiveMainloopBwdSm80ILi2ELi2EN4cute5tupleIJNS5_1CILi64EEENS7_ILi128EEES9_EEENS_6half_tEfNS_4arch4Sm80ELb1ELb0ELb0ELb0ELb0ELb0ELb0ELb0ELi2ELi2ELi2ELi2ELb0EEENS1_21CollectiveEpilogueBwdISA_SB_SD_Li256ELb0ELb0ELi4EEENS1_25SingleTileBwdLPTSchedulerILb0ELi128ELb0EEEEEEEEEvNT_6ParamsE)
        .other          _ZN7cutlass13device_kernelIN5flash19enable_sm80_to_sm89INS1_16FlashAttnBwdSm80INS1_25CollectiveMainloopBwdSm80ILi2ELi2EN4cute5tupleIJNS5_1CILi64EEENS7_ILi128EEES9_EEENS_6half_tEfNS_4arch4Sm80ELb1ELb0ELb0ELb0ELb0ELb0ELb0ELb0ELi2ELi2ELi2ELi2ELb0EEENS1_21CollectiveEpilogueBwdISA_SB_SD_Li256ELb0ELb0ELi4EEENS1_25SingleTileBwdLPTSchedulerILb0ELi128ELb0EEEEEEEEEvNT_6ParamsE,@"STO_CUDA_ENTRY STV_DEFAULT"
_ZN7cutlass13device_kernelIN5flash19enable_sm80_to_sm89INS1_16FlashAttnBwdSm80INS1_25CollectiveMainloopBwdSm80ILi2ELi2EN4cute5tupleIJNS5_1CILi64EEENS7_ILi128EEES9_EEENS_6half_tEfNS_4arch4Sm80ELb1ELb0ELb0ELb0ELb0ELb0ELb0ELb0ELi2ELi2ELi2ELi2ELb0EEENS1_21CollectiveEpilogueBwdISA_SB_SD_Li256ELb0ELb0ELi4EEENS1_25SingleTileBwdLPTSchedulerILb0ELi128ELb0EEEEEEEEEvNT_6ParamsE:
[----:B------:R-:W-:Y:S01]  /*0000*/  LDC R1, c[0x0][0x28] ;  /* 0x00000a00ff017b82 */ /* 0x000fe20000000800 */
[----:B------:R-:W-:Y:S05]  /*0010*/  EXIT ;  /* 0x000000000000794d */ /* 0x000fea0003800000 */
.L_x_52:
        /* <DEDUP_REMOVED lines=14> */
.L_x_138:


//--------------------- .text._ZN7cutlass13device_kernelIN5flash19enable_sm80_to_sm89INS1_16FlashAttnBwdSm80INS1_25CollectiveMainloopBwdSm80ILi2ELi2EN4cute5tupleIJNS5_1CILi64EEENS7_ILi128EEES9_EEENS_6half_tEfNS_4arch4Sm80ELb1ELb0ELb0ELb0ELb1ELb0ELb0ELb0ELi2ELi2ELi2ELi2ELb0EEENS1_21CollectiveEpilogueBwdISA_SB_SD_Li256ELb0ELb0ELi4EEENS1_25SingleTileBwdLPTSchedulerILb0ELi128ELb1EEEEEEEEEvNT_6ParamsE --------------------------
	.section	.text._ZN7cutlass13device_kernelIN5flash19enable_sm80_to_sm89INS1_16FlashAttnBwdSm80INS1_25CollectiveMainloopBwdSm80ILi2ELi2EN4cute5tupleIJNS5_1CILi64EEENS7_ILi128EEES9_EEENS_6half_tEfNS_4arch4Sm80ELb1ELb0ELb0ELb0ELb1ELb0ELb0ELb0ELi2ELi2ELi2ELi2ELb0EEENS1_21CollectiveEpilogueBwdISA_SB_SD_Li256ELb0ELb0ELi4EEENS1_25SingleTileBwdLPTSchedulerILb0ELi128ELb1EEEEEEEEEvNT_6ParamsE,"ax",@progbits
	.align	128
.text._ZN7cutlass13device_kernelIN5flash19enable_sm80_to_sm89INS1_16FlashAttnBwdSm80INS1_25CollectiveMainloopBwdSm80ILi2ELi2EN4cute5tupleIJNS5_1CILi64EEENS7_ILi128EEES9_EEENS_6half_tEfNS_4arch4Sm80ELb1ELb0ELb0ELb0ELb1ELb0ELb0ELb0ELi2ELi2ELi2ELi2ELb0EEENS1_21CollectiveEpilogueBwdISA_SB_SD_Li256ELb0ELb0ELi4EEENS1_25SingleTileBwdLPTSchedulerILb0ELi128ELb1EEEEEEEEEvNT_6ParamsE:
        .type           _ZN7cutlass13device_kernelIN5flash19enable_sm80_to_sm89INS1_16FlashAttnBwdSm80INS1_25CollectiveMainloopBwdSm80ILi2ELi2EN4cute5tupleIJNS5_1CILi64EEENS7_ILi128EEES9_EEENS_6half_tEfNS_4arch4Sm80ELb1ELb0ELb0ELb0ELb1ELb0ELb0ELb0ELi2ELi2ELi2ELi2ELb0EEENS1_21CollectiveEpilogueBwdISA_SB_SD_Li256ELb0ELb0ELi4EEENS1_25SingleTileBwdLPTSchedulerILb0ELi128ELb1EEEEEEEEEvNT_6ParamsE,@function
        .size           _ZN7cutlass13device_kernelIN5flash19enable_sm80_to_sm89INS1_16FlashAttnBwdSm80INS1_25CollectiveMainloopBwdSm80ILi2ELi2EN4cute5tupleIJNS5_1CILi64EEENS7_ILi128EEES9_EEENS_6half_tEfNS_4arch4Sm80ELb1ELb0ELb0ELb0ELb1ELb0ELb0ELb0ELi2ELi2ELi2ELi2ELb0EEENS1_21CollectiveEpilogueBwdISA_SB_SD_Li256ELb0ELb0ELi4EEENS1_25SingleTileBwdLPTSchedulerILb0ELi128ELb1EEEEEEEEEvNT_6ParamsE,(.L_x_139 - _ZN7cutlass13device_kernelIN5flash19enable_sm80_to_sm89INS1_16FlashAttnBwdSm80INS1_25CollectiveMainloopBwdSm80ILi2ELi2EN4cute5tupleIJNS5_1CILi64EEENS7_ILi128EEES9_EEENS_6half_tEfNS_4arch4Sm80ELb1ELb0ELb0ELb0ELb1ELb0ELb0ELb0ELi2ELi2ELi2ELi2ELb0EEENS1_21CollectiveEpilogueBwdISA_SB_SD_Li256ELb0ELb0ELi4EEENS1_25SingleTileBwdLPTSchedulerILb0ELi128ELb1EEEEEEEEEvNT_6ParamsE)
        .other          _ZN7cutlass13device_kernelIN5flash19enable_sm80_to_sm89INS1_16FlashAttnBwdSm80INS1_25CollectiveMainloopBwdSm80ILi2ELi2EN4cute5tupleIJNS5_1CILi64EEENS7_ILi128EEES9_EEENS_6half_tEfNS_4arch4Sm80ELb1ELb0ELb0ELb0ELb1ELb0ELb0ELb0ELi2ELi2ELi2ELi2ELb0EEENS1_21CollectiveEpilogueBwdISA_SB_SD_Li256ELb0ELb0ELi4EEENS1_25SingleTileBwdLPTSchedulerILb0ELi128ELb1EEEEEEEEEvNT_6ParamsE,@"STO_CUDA_ENTRY STV_DEFAULT"
_ZN7cutlass13device_kernelIN5flash19enable_sm80_to_sm89INS1_16FlashAttnBwdSm80INS1_25CollectiveMainloopBwdSm80ILi2ELi2EN4cute5tupleIJNS5_1CILi64EEENS7_ILi128EEES9_EEENS_6half_tEfNS_4arch4Sm80ELb1ELb0ELb0ELb0ELb1ELb0ELb0ELb0ELi2ELi2ELi2ELi2ELb0EEENS1_21CollectiveEpilogueBwdISA_SB_SD_Li256ELb0ELb0ELi4EEENS1_25SingleTileBwdLPTSchedulerILb0ELi128ELb1EEEEEEEEEvNT_6ParamsE:
[----:B------:R-:W-:Y:S01]  /*0000*/  LDC R1, c[0x0][0x28] ;  /* 0x00000a00ff017b82 */ /* 0x000fe20000000800 */
[----:B------:R-:W-:Y:S05]  /*0010*/  EXIT ;  /* 0x000000000000794d */ /* 0x000fea0003800000 */
.L_x_53:
        /* <DEDUP_REMOVED lines=14> */
.L_x_139:


//--------------------- .text._ZN7cutlass13device_kernelIN5flash19enable_sm80_to_sm89INS1_16FlashAttnBwdSm80INS1_25CollectiveMainloopBwdSm80ILi2ELi2EN4cute5tupleIJNS5_1CILi64EEENS7_ILi128EEES9_EEENS_6half_tEfNS_4arch4Sm80ELb1ELb0ELb0ELb0ELb0ELb0ELb0ELb0ELi2ELi2ELi2ELi2ELb0EEENS1_24CollectiveEpilogueBwdGQAISA_fSD_Li256ELb0ELb0EEENS1_25SingleTileBwdLPTSchedulerILb0ELi128ELb0EEEEEEEEEvNT_6ParamsE --------------------------
	.section	.text._ZN7cutlass13device_kernelIN5flash19enable_sm80_to_sm89INS1_16FlashAttnBwdSm80INS1_25CollectiveMainloopBwdSm80ILi2ELi2EN4cute5tupleIJNS5_1CILi64EEENS7_ILi128EEES9_EEENS_6half_tEfNS_4arch4Sm80ELb1ELb0ELb0ELb0ELb0ELb0ELb0ELb0ELi2ELi2ELi2ELi2ELb0EEENS1_24CollectiveEpilogueBwdGQAISA_fSD_Li256ELb0ELb0EEENS1_25SingleTileBwdLPTSchedulerILb0ELi128ELb0EEEEEEEEEvNT_6ParamsE,"ax",@progbits
	.align	128
.text._ZN7cutlass13device_kernelIN5flash19enable_sm80_to_sm89INS1_16FlashAttnBwdSm80INS1_25CollectiveMainloopBwdSm80ILi2ELi2EN4cute5tupleIJNS5_1CILi64EEENS7_ILi128EEES9_EEENS_6half_tEfNS_4arch4Sm80ELb1ELb0ELb0ELb0ELb0ELb0ELb0ELb0ELi2ELi2ELi2ELi2ELb0EEENS1_24CollectiveEpilogueBwdGQAISA_fSD_Li256ELb0ELb0EEENS1_25SingleTileBwdLPTSchedulerILb0ELi128ELb0EEEEEEEEEvNT_6ParamsE:
        .type           _ZN7cutlass13device_kernelIN5flash19enable_sm80_to_sm89INS1_16FlashAttnBwdSm80INS1_25CollectiveMainloopBwdSm80ILi2ELi2EN4cute5tupleIJNS5_1CILi64EEENS7_ILi128EEES9_EEENS_6half_tEfNS_4arch4Sm80ELb1ELb0ELb0ELb0ELb0ELb0ELb0ELb0ELi2ELi2ELi2ELi2ELb0EEENS1_24CollectiveEpilogueBwdGQAISA_fSD_Li256ELb0ELb0EEENS1_25SingleTileBwdLPTSchedulerILb0ELi128ELb0EEEEEEEEEvNT_6ParamsE,@function
        .size           _ZN7cutlass13device_kernelIN5flash19enable_sm80_to_sm89INS1_16FlashAttnBwdSm80INS1_25CollectiveMainloopBwdSm80ILi2ELi2EN4cute5tupleIJNS5_1CILi64EEENS7_ILi128EEES9_EEENS_6half_tEfNS_4arch4Sm80ELb1ELb0ELb0ELb0ELb0ELb0ELb0ELb0ELi2ELi2ELi2ELi2ELb0EEENS1_24CollectiveEpilogueBwdGQAISA_fSD_Li256ELb0ELb0EEENS1_25SingleTileBwdLPTSchedulerILb0ELi128ELb0EEEEEEEEEvNT_6ParamsE,(.L_x_140 - _ZN7cutlass13device_kernelIN5flash19enable_sm80_to_sm89INS1_16FlashAttnBwdSm80INS1_25CollectiveMainloopBwdSm80ILi2ELi2EN4cute5tupleIJNS5_1CILi64EEENS7_ILi128EEES9_EEENS_6half_tEfNS_4arch4Sm80ELb1ELb0ELb0ELb0ELb0ELb0ELb0ELb0ELi2ELi2ELi2ELi2ELb0EEENS1_24CollectiveEpilogueBwdGQAISA_fSD_Li256ELb0ELb0EEENS1_25SingleTileBwdLPTSchedulerILb0ELi128ELb0EEEEEEEEEvNT_6ParamsE)
        .other          _ZN7cutlass13device_kernelIN5flash19enable_sm80_to_sm89INS1_16FlashAttnBwdSm80INS1_25CollectiveMainloopBwdSm80ILi2ELi2EN4cute5tupleIJNS5_1CILi64EEENS7_ILi128EEES9_EEENS_6half_tEfNS_4arch4Sm80ELb1ELb0ELb0ELb0ELb0ELb0ELb0ELb0ELi2ELi2ELi2ELi2ELb0EEENS1_24CollectiveEpilogueBwdGQAISA_fSD_Li256ELb0ELb0EEENS1_25SingleTileBwdLPTSchedulerILb0ELi128ELb0EEEEEEEEEvNT_6ParamsE,@"STO_CUDA_ENTRY STV_DEFAULT"
_ZN7cutlass13device_kernelIN5flash19enable_sm80_to_sm89INS1_16FlashAttnBwdSm80INS1_25CollectiveMainloopBwdSm80ILi2ELi2EN4cute5tupleIJNS5_1CILi64EEENS7_ILi128EEES9_EEENS_6half_tEfNS_4arch4Sm80ELb1ELb0ELb0ELb0ELb0ELb0ELb0ELb0ELi2ELi2ELi2ELi2ELb0EEENS1_24CollectiveEpilogueBwdGQAISA_fSD_Li256ELb0ELb0EEENS1_25SingleTileBwdLPTSchedulerILb0ELi128ELb0EEEEEEEEEvNT_6ParamsE:
[----:B------:R-:W-:Y:S01]  /*0000*/  LDC R1, c[0x0][0x28] ;  /* 0x00000a00ff017b82 */ /* 0x000fe20000000800 */
[----:B------:R-:W-:Y:S05]  /*0010*/  EXIT ;  /* 0x000000000000794d */ /* 0x000fea0003800000 */
.L_x_54:
        /* <DEDUP_REMOVED lines=14> */
.L_x_140:


//--------------------- .text._ZN7cutlass13device_kernelIN5flash19enable_sm80_to_sm89INS1_16FlashAttnBwdSm80INS1_25CollectiveMainloopBwdSm80ILi2ELi2EN4cute5tupleIJNS5_1CILi64EEENS7_ILi128EEES9_EEENS_6half_tEfNS_4arch4Sm80ELb1ELb0ELb0ELb0ELb1ELb0ELb0ELb0ELi2ELi2ELi2ELi2ELb0EEENS1_24CollectiveEpilogueBwdGQAISA_fSD_Li256ELb0ELb1EEENS1_25SingleTileBwdLPTSchedulerILb0ELi128ELb1EEEEEEEEEvNT_6ParamsE --------------------------
	.section	.text._ZN7cutlass13device_kernelIN5flash19enable_sm80_to_sm89INS1_16FlashAttnBwdSm80INS1_25CollectiveMainloopBwdSm80ILi2ELi2EN4cute5tupleIJNS5_1CILi64EEENS7_ILi128EEES9_EEENS_6half_tEfNS_4arch4Sm80ELb1ELb0ELb0ELb0ELb1ELb0ELb0ELb0ELi2ELi2ELi2ELi2ELb0EEENS1_24CollectiveEpilogueBwdGQAISA_fSD_Li256ELb0ELb1EEENS1_25SingleTileBwdLPTSchedulerILb0ELi128ELb1EEEEEEEEEvNT_6ParamsE,"ax",@progbits
	.align	128
.text._ZN7cutlass13device_kernelIN5flash19enable_sm80_to_sm89INS1_16FlashAttnBwdSm80INS1_25CollectiveMainloopBwdSm80ILi2ELi2EN4cute5tupleIJNS5_1CILi64EEENS7_ILi128EEES9_EEENS_6half_tEfNS_4arch4Sm80ELb1ELb0ELb0ELb0ELb1ELb0ELb0ELb0ELi2ELi2ELi2ELi2ELb0EEENS1_24CollectiveEpilogueBwdGQAISA_fSD_Li256ELb0ELb1EEENS1_25SingleTileBwdLPTSchedulerILb0ELi128ELb1EEEEEEEEEvNT_6ParamsE:
        .type           _ZN7cutlass13device_kernelIN5flash19enable_sm80_to_sm89INS1_16FlashAttnBwdSm80INS1_25CollectiveMainloopBwdSm80ILi2ELi2EN4cute5tupleIJNS5_1CILi64EEENS7_ILi128EEES9_EEENS_6half_tEfNS_4arch4Sm80ELb1ELb0ELb0ELb0ELb1ELb0ELb0ELb0ELi2ELi2ELi2ELi2ELb0EEENS1_24CollectiveEpilogueBwdGQAISA_fSD_Li256ELb0ELb1EEENS1_25SingleTileBwdLPTSchedulerILb0ELi128ELb1EEEEEEEEEvNT_6ParamsE,@function
        .size           _ZN7cutlass13device_kernelIN5flash19enable_sm80_to_sm89INS1_16FlashAttnBwdSm80INS1_25CollectiveMainloopBwdSm80ILi2ELi2EN4cute5tupleIJNS5_1CILi64EEENS7_ILi128EEES9_EEENS_6half_tEfNS_4arch4Sm80ELb1ELb0ELb0ELb0ELb1ELb0ELb0ELb0ELi2ELi2ELi2ELi2ELb0EEENS1_24CollectiveEpilogueBwdGQAISA_fSD_Li256ELb0ELb1EEENS1_25SingleTileBwdLPTSchedulerILb0ELi128ELb1EEEEEEEEEvNT_6ParamsE,(.L_x_141 - _ZN7cutlass13device_kernelIN5flash19enable_sm80_to_sm89INS1_16FlashAttnBwdSm80INS1_25CollectiveMainloopBwdSm80ILi2ELi2EN4cute5tupleIJNS5_1CILi64EEENS7_ILi128EEES9_EEENS_6half_tEfNS_4arch4Sm80ELb1ELb0ELb0ELb0ELb1ELb0ELb0ELb0ELi2ELi2ELi2ELi2ELb0EEENS1_24CollectiveEpilogueBwdGQAISA_fSD_Li256ELb0ELb1EEENS1_25SingleTileBwdLPTSchedulerILb0ELi128ELb1EEEEEEEEEvNT_6ParamsE)
        .other          _ZN7cutlass13device_kernelIN5flash19enable_sm80_to_sm89INS1_16FlashAttnBwdSm80INS1_25CollectiveMainloopBwdSm80ILi2ELi2EN4cute5tupleIJNS5_1CILi64EEENS7_ILi128EEES9_EEENS_6half_tEfNS_4arch4Sm80ELb1ELb0ELb0ELb0ELb1ELb0ELb0ELb0ELi2ELi2ELi2ELi2ELb0EEENS1_24CollectiveEpilogueBwdGQAISA_fSD_Li256ELb0ELb1EEENS1_25SingleTileBwdLPTSchedulerILb0ELi128ELb1EEEEEEEEEvNT_6ParamsE,@"STO_CUDA_ENTRY STV_DEFAULT"
_ZN7cutlass13device_kernelIN5flash19enable_sm80_to_sm89INS1_16FlashAttnBwdSm80INS1_25CollectiveMainloopBwdSm80ILi2ELi2EN4cute5tupleIJNS5_1CILi64EEENS7_ILi128EEES9_EEENS_6half_tEfNS_4arch4Sm80ELb1ELb0ELb0ELb0ELb1ELb0ELb0ELb0ELi2ELi2ELi2ELi2ELb0EEENS1_24CollectiveEpilogueBwdGQAISA_fSD_Li256ELb0ELb1EEENS1_25SingleTileBwdLPTSchedulerILb0ELi128ELb1EEEEEEEEEvNT_6ParamsE:
[----:B------:R-:W-:Y:S01]  /*0000*/  LDC R1, c[0x0][0x28] ;  /* 0x00000a00ff017b82 */ /* 0x000fe20000000800 */
[----:B------:R-:W-:Y:S05]  /*0010*/  EXIT ;  /* 0x000000000000794d */ /* 0x000fea0003800000 */
.L_x_55:
        /* <DEDUP_REMOVED lines=14> */
.L_x_141:


//--------------------- .text._ZN7cutlass13device_kernelIN5flash22FlashAttnBwdPreprocessIN4cute5tupleIJNS3_1CILi64EEENS5_ILi128EEEEEENS_6half_tEfNS_4arch4Sm80ELb1ELb0EEEEEvNT_6ParamsE --------------------------
	.section	.text._ZN7cutlass13device_kernelIN5flash22FlashAttnBwdPreprocessIN4cute5tupleIJNS3_1CILi64EEENS5_ILi128EEEEEENS_6half_tEfNS_4arch4Sm80ELb1ELb0EEEEEvNT_6ParamsE,"ax",@progbits
	.align	128
.text._ZN7cutlass13device_kernelIN5flash22FlashAttnBwdPreprocessIN4cute5tupleIJNS3_1CILi64EEENS5_ILi128EEEEEENS_6half_tEfNS_4arch4Sm80ELb1ELb0EEEEEvNT_6ParamsE:
        .type           _ZN7cutlass13device_kernelIN5flash22FlashAttnBwdPreprocessIN4cute5tupleIJNS3_1CILi64EEENS5_ILi128EEEEEENS_6half_tEfNS_4arch4Sm80ELb1ELb0EEEEEvNT_6ParamsE,@function
        .size           _ZN7cutlass13device_kernelIN5flash22FlashAttnBwdPreprocessIN4cute5tupleIJNS3_1CILi64EEENS5_ILi128EEEEEENS_6half_tEfNS_4arch4Sm80ELb1ELb0EEEEEvNT_6ParamsE,(.L_x_142 - _ZN7cutlass13device_kernelIN5flash22FlashAttnBwdPreprocessIN4cute5tupleIJNS3_1CILi64EEENS5_ILi128EEEEEENS_6half_tEfNS_4arch4Sm80ELb1ELb0EEEEEvNT_6ParamsE)
        .other          _ZN7cutlass13device_kernelIN5flash22FlashAttnBwdPreprocessIN4cute5tupleIJNS3_1CILi64EEENS5_ILi128EEEEEENS_6half_tEfNS_4arch4Sm80ELb1ELb0EEEEEvNT_6ParamsE,@"STO_CUDA_ENTRY STV_DEFAULT"
_ZN7cutlass13device_kernelIN5flash22FlashAttnBwdPreprocessIN4cute5tupleIJNS3_1CILi64EEENS5_ILi128EEEEEENS_6half_tEfNS_4arch4Sm80ELb1ELb0EEEEEvNT_6ParamsE:
[----:B------:R-:W-:Y:S01]  /*0000*/  LDC R1, c[0x0][0x28] ;  /* 0x00000a00ff017b82 */ /* 0x000fe20000000800 */
[----:B------:R-:W0:Y:S07]  /*0010*/  S2R R0, SR_TID.X ;  /* 0x0000000000007919 */ /* 0x000e2e0000002100 */
[----:B------:R-:W1:Y:S01]  /*0020*/  S2UR UR8, SR_CTAID.Y ;  /* 0x00000000000879c3 */ /* 0x000e620000002600 */
[----:B------:R-:W-:Y:S01]  /*0030*/  ULDC UR4, c[0x0][0x218] ;  /* 0x0000860000047ab9 */ /* 0x000fe20000000800 */
[----:B------:R-:W-:Y:S01]  /*0040*/  ULDC UR5, c[0x0][0x21c] ;  /* 0x0000870000057ab9 */ /* 0x000fe20000000800 */
[----:B------:R-:W2:Y:S01]  /*0050*/  S2R R2, SR_CTAID.X ;  /* 0x0000000000027919 */ /* 0x000ea20000002500 */
[----:B------:R-:W-:-:S04]  /*0060*/  ULDC.64 UR6, c[0x0][0x208] ;  /* 0x0000820000067ab9 */ /* 0x000fc80000000a00 */
[----:B------:R-:W3:Y:S08]  /*0070*/  LDC.64 R10, c[0x0][0x230] ;  /* 0x00008c00ff0a7b82 */ /* 0x000ef00000000a00 */
[----:B------:R-:W4:Y:S08]  /*0080*/  S2UR UR9, SR_CTAID.Z ;  /* 0x00000000000979c3 */ /* 0x000f300000002700 */
[----:B------:R-:W4:Y:S01]  /*0090*/  LDC.64 R18, c[0x0][0x250] ;  /* 0x00009400ff127b82 */ /* 0x000f220000000a00 */
[----:B-1----:R-:W-:Y:S01]  /*00a0*/  USHF.R.S32.HI UR10, URZ, 0x1f, UR8 ;  /* 0x0000001f3f0a7899 */ /* 0x002fe20008011408 */
[----:B0-----:R-:W-:-:S06]  /*00b0*/  SHF.R.S32.HI R3, RZ, 0x1f, R0 ;  /* 0x0000001fff037819 */ /* 0x001fcc0000011400 */
[----:B------:R-:W0:Y:S01]  /*00c0*/  LDC.64 R40, c[0x0][0x238] ;  /* 0x00008e00ff287b82 */ /* 0x000e220000000a00 */
[----:B---3--:R-:W-:Y:S01]  /*00d0*/  IMAD R4, R10, UR10, RZ ;  /* 0x0000000a0a047c24 */ /* 0x008fe2000f8e02ff */
[----:B------:R-:W-:Y:S02]  /*00e0*/  LEA.HI R46, R3, R0, RZ, 0x4 ;  /* 0x00000000032e7211 */ /* 0x000fe400078f20ff */
[----:B--2---:R-:W-:Y:S01]  /*00f0*/  SHF.L.U32 R44, R2, 0x6, RZ ;  /* 0x00000006022c7819 */ /* 0x004fe200000006ff */
[----:B------:R-:W-:Y:S01]  /*0100*/  IMAD R11, R11, UR8, R4 ;  /* 0x000000080b0b7c24 */ /* 0x000fe2000f8e0204 */
[----:B------:R-:W-:Y:S02]  /*0110*/  LOP3.LUT R5, R46, 0xfffffff0, RZ, 0xc0, !PT ;  /* 0xfffffff02e057812 */ /* 0x000fe400078ec0ff */
[----:B------:R-:W1:Y:S01]  /*0120*/  LDC.64 R42, c[0x0][0x258] ;  /* 0x00009600ff2a7b82 */ /* 0x000e620000000a00 */
[----:B------:R-:W-:Y:S01]  /*0130*/  IADD3 R3, -R44, UR4, RZ ;  /* 0x000000042c037c10 */ /* 0x000fe2000fffe1ff */
[----:B----4-:R-:W-:Y:S01]  /*0140*/  USHF.R.S32.HI UR11, URZ, 0x1f, UR9 ;  /* 0x0000001f3f0b7899 */ /* 0x010fe20008011409 */
[----:B------:R-:W-:-:S02]  /*0150*/  SHF.R.S32.HI R46, RZ, 0x4, R46 ;  /* 0x00000004ff2e7819 */ /* 0x000fc4000001142e */
[----:B------:R-:W-:Y:S02]  /*0160*/  IADD3 R5, -R5, R0, RZ ;  /* 0x0000000005057210 */ /* 0x000fe40007ffe1ff */
[----:B------:R-:W-:Y:S01]  /*0170*/  ISETP.GE.AND P1, PT, R46, R3, PT ;  /* 0x000000032e00720c */ /* 0x000fe20003f26270 */
[----:B------:R-:W-:Y:S01]  /*0180*/  IMAD R16, R18, UR10, RZ ;  /* 0x0000000a12107c24 */ /* 0x000fe2000f8e02ff */
[----:B------:R-:W-:Y:S02]  /*0190*/  SHF.L.U32 R8, R5, 0x3, RZ ;  /* 0x0000000305087819 */ /* 0x000fe400000006ff */
[----:B------:R-:W-:Y:S02]  /*01a0*/  IADD3 R4, R46, 0x10, RZ ;  /* 0x000000102e047810 */ /* 0x000fe40007ffe0ff */
[C---:B------:R-:W-:Y:S02]  /*01b0*/  ISETP.LT.AND P3, PT, R8.reuse, UR5, !P1 ;  /* 0x0000000508007c0c */ /* 0x040fe4000cf61270 */
[----:B------:R-:W-:-:S02]  /*01c0*/  ISETP.GE.AND P0, PT, R8, UR5, PT ;  /* 0x0000000508007c0c */ /* 0x000fc4000bf06270 */
[----:B------:R-:W-:Y:S02]  /*01d0*/  SHF.R.S32.HI R9, RZ, 0x1f, R8 ;  /* 0x0000001fff097819 */ /* 0x000fe40000011408 */
[----:B------:R-:W-:Y:S02]  /*01e0*/  ISETP.LT.AND P2, PT, R4, R3, !P0 ;  /* 0x000000030400720c */ /* 0x000fe40004741270 */
[----:B------:R-:W-:Y:S01]  /*01f0*/  SHF.R.S32.HI R47, RZ, 0x1f, R46 ;  /* 0x0000001fff2f7819 */ /* 0x000fe2000001142e */
[----:B------:R-:W-:-:S04]  /*0200*/  IMAD.WIDE.U32 R6, R10, UR8, R8 ;  /* 0x000000080a067c25 */ /* 0x000fc8000f8e0008 */
[----:B------:R-:W2:Y:S01]  /*0210*/  @P3 LDC.64 R14, c[0x0][0x228] ;  /* 0x00008a00ff0e3b82 */ /* 0x000ea20000000a00 */
[----:B0-----:R-:W-:Y:S01]  /*0220*/  IMAD R10, R40, UR11, RZ ;  /* 0x0000000b280a7c24 */ /* 0x001fe2000f8e02ff */
[----:B------:R-:W-:Y:S01]  /*0230*/  IADD3 R7, R7, R11, RZ ;  /* 0x0000000b07077210 */ /* 0x000fe20007ffe0ff */
[----:B------:R-:W-:Y:S02]  /*0240*/  IMAD R11, R19, UR8, R16 ;  /* 0x00000008130b7c24 */ /* 0x000fe4000f8e0210 */
[----:B------:R-:W-:-:S03]  /*0250*/  IMAD.WIDE.U32 R8, R18, UR8, R8 ;  /* 0x0000000812087c25 */ /* 0x000fc6000f8e0008 */
[----:B------:R-:W0:Y:S01]  /*0260*/  @P3 LDC.64 R12, c[0x0][0x248] ;  /* 0x00009200ff0c3b82 */ /* 0x000e220000000a00 */
[----:B------:R-:W-:Y:S01]  /*0270*/  IMAD R17, R41, UR9, R10 ;  /* 0x0000000929117c24 */ /* 0x000fe2000f8e020a */
[----:B------:R-:W-:Y:S01]  /*0280*/  IADD3 R9, R9, R11, RZ ;  /* 0x0000000b09097210 */ /* 0x000fe20007ffe0ff */
[----:B------:R-:W-:-:S04]  /*0290*/  IMAD.WIDE.U32 R40, R40, UR9, R6 ;  /* 0x0000000928287c25 */ /* 0x000fc8000f8e0006 */
[----:B-1----:R-:W-:Y:S01]  /*02a0*/  IMAD R16, R42, UR11, RZ ;  /* 0x0000000b2a107c24 */ /* 0x002fe2000f8e02ff */
[----:B------:R-:W1:Y:S01]  /*02b0*/  @P2 LDC.64 R6, c[0x0][0x228] ;  /* 0x00008a00ff062b82 */ /* 0x000e620000000a00 */
[----:B------:R-:W-:Y:S01]  /*02c0*/  IMAD.WIDE R48, R2, 0x40, R46 ;  /* 0x0000004002307825 */ /* 0x000fe200078e022e */
[----:B------:R-:W-:Y:S02]  /*02d0*/  IADD3 R41, R41, R17, RZ ;  /* 0x0000001129297210 */ /* 0x000fe40007ffe0ff */
[----:B------:R-:W-:Y:S01]  /*02e0*/  @P2 MOV R22, R40 ;  /* 0x0000002800162202 */ /* 0x000fe20000000f00 */
[----:B------:R-:W-:Y:S01]  /*02f0*/  IMAD R19, R43, UR9, R16 ;  /* 0x000000092b137c24 */ /* 0x000fe2000f8e0210 */
[----:B------:R-:W-:Y:S01]  /*0300*/  @P2 IADD3 R17, P5, R48, 0x10, RZ ;  /* 0x0000001030112810 */ /* 0x000fe20007fbe0ff */
[----:B------:R-:W-:Y:S01]  /*0310*/  IMAD.WIDE.U32 R42, R42, UR9, R8 ;  /* 0x000000092a2a7c25 */ /* 0x000fe2000f8e0008 */
[----:B------:R-:W3:Y:S01]  /*0320*/  @P3 LDC.64 R10, c[0x0][0x240] ;  /* 0x00009000ff0a3b82 */ /* 0x000ee20000000a00 */
[----:B------:R-:W-:-:S02]  /*0330*/  @P2 IADD3 R29, P4, R48, 0x10, RZ ;  /* 0x00000010301d2810 */ /* 0x000fc40007f9e0ff */
[----:B--2---:R-:W-:Y:S01]  /*0340*/  @P3 IMAD R16, R49, R14, RZ ;  /* 0x0000000e31103224 */ /* 0x004fe200078e02ff */
[----:B------:R-:W-:Y:S02]  /*0350*/  IADD3 R43, R43, R19, RZ ;  /* 0x000000132b2b7210 */ /* 0x000fe40007ffe0ff */
[----:B------:R-:W-:Y:S01]  /*0360*/  @P2 IADD3.X R19, RZ, R49, RZ, P5, !PT ;  /* 0x00000031ff132210 */ /* 0x000fe20002ffe4ff */
[C---:B------:R-:W-:Y:S01]  /*0370*/  @P3 IMAD R23, R48.reuse, R15, R16 ;  /* 0x0000000f30173224 */ /* 0x040fe200078e0210 */
[----:B------:R-:W2:Y:S01]  /*0380*/  @P3 LDC.64 R20, c[0x0][0x210] ;  /* 0x00008400ff143b82 */ /* 0x000ea20000000a00 */
[----:B0-----:R-:W-:Y:S01]  /*0390*/  @P3 IMAD R16, R49, R12, RZ ;  /* 0x0000000c31103224 */ /* 0x001fe200078e02ff */
[----:B------:R-:W-:Y:S01]  /*03a0*/  @P2 MOV R24, R42 ;  /* 0x0000002a00182202 */ /* 0x000fe20000000f00 */
[----:B------:R-:W-:-:S04]  /*03b0*/  @P3 IMAD.WIDE.U32 R14, R48, R14, R40 ;  /* 0x0000000e300e3225 */ /* 0x000fc800078e0028 */
[C---:B------:R-:W-:Y:S01]  /*03c0*/  @P3 IMAD R25, R48.reuse, R13, R16 ;  /* 0x0000000d30193224 */ /* 0x040fe200078e0210 */
[----:B------:R-:W0:Y:S01]  /*03d0*/  @P2 LDC.64 R8, c[0x0][0x248] ;  /* 0x00009200ff082b82 */ /* 0x000e220000000a00 */
[----:B------:R-:W-:Y:S01]  /*03e0*/  @P3 IMAD.WIDE.U32 R12, R48, R12, R42 ;  /* 0x0000000c300c3225 */ /* 0x000fe200078e002a */
[----:B------:R-:W-:Y:S02]  /*03f0*/  @P3 IADD3 R15, R15, R23, RZ ;  /* 0x000000170f0f3210 */ /* 0x000fe40007ffe0ff */
[----:B------:R-:W-:Y:S01]  /*0400*/  @P2 MOV R23, R41 ;  /* 0x0000002900172202 */ /* 0x000fe20000000f00 */
[----:B-1----:R-:W-:Y:S01]  /*0410*/  @P2 IMAD R16, R19, R6, RZ ;  /* 0x0000000613102224 */ /* 0x002fe200078e02ff */
[----:B------:R-:W-:Y:S02]  /*0420*/  @P3 IADD3 R13, R13, R25, RZ ;  /* 0x000000190d0d3210 */ /* 0x000fe40007ffe0ff */
[C---:B---3--:R-:W-:Y:S01]  /*0430*/  @P3 LEA R10, P6, R12.reuse, R10, 0x1 ;  /* 0x0000000a0c0a3211 */ /* 0x048fe200078c08ff */
[C---:B------:R-:W-:Y:S01]  /*0440*/  @P2 IMAD R7, R17.reuse, R7, R16 ;  /* 0x0000000711072224 */ /* 0x040fe200078e0210 */
[----:B------:R-:W-:Y:S01]  /*0450*/  @P2 IADD3.X R19, RZ, R49, RZ, P4, !PT ;  /* 0x00000031ff132210 */ /* 0x000fe200027fe4ff */
[----:B------:R-:W1:Y:S01]  /*0460*/  @P2 LDC.64 R52, c[0x0][0x210] ;  /* 0x00008400ff342b82 */ /* 0x000e620000000a00 */
[----:B------:R-:W-:Y:S01]  /*0470*/  @P3 LEA.HI.X R11, R12, R11, R13, 0x1, P6 ;  /* 0x0000000b0c0b3211 */ /* 0x000fe200030f0c0d */
[----:B------:R-:W-:Y:S01]  /*0480*/  @P2 IMAD.WIDE.U32 R22, R17, R6, R22 ;  /* 0x0000000611162225 */ /* 0x000fe200078e0016 */
[----:B------:R-:W-:-:S02]  /*0490*/  CS2R R16, SRZ ;  /* 0x0000000000107805 */ /* 0x000fc4000001ff00 */
[C---:B--2---:R-:W-:Y:S02]  /*04a0*/  @P3 LEA R20, P5, R14.reuse, R20, 0x1 ;  /* 0x000000140e143211 */ /* 0x044fe400078a08ff */
[----:B------:R-:W-:Y:S01]  /*04b0*/  @P2 MOV R25, R43 ;  /* 0x0000002b00192202 */ /* 0x000fe20000000f00 */
[----:B------:R-:W2:Y:S01]  /*04c0*/  @P2 LDC.64 R56, c[0x0][0x240] ;  /* 0x00009000ff382b82 */ /* 0x000ea20000000a00 */
[----:B------:R-:W-:Y:S02]  /*04d0*/  @P3 LEA.HI.X R21, R14, R21, R15, 0x1, P5 ;  /* 0x000000150e153211 */ /* 0x000fe400028f0c0f */
[----:B------:R-:W-:Y:S01]  /*04e0*/  CS2R R14, SRZ ;  /* 0x00000000000e7805 */ /* 0x000fe2000001ff00 */
[-C--:B0-----:R-:W-:Y:S01]  /*04f0*/  @P2 IMAD R12, R19, R8.reuse, RZ ;  /* 0x00000008130c2224 */ /* 0x081fe200078e02ff */
[----:B------:R-:W-:Y:S02]  /*0500*/  CS2R R18, SRZ ;  /* 0x0000000000127805 */ /* 0x000fe4000001ff00 */
[----:B------:R-:W-:Y:S01]  /*0510*/  IADD3 R6, R46, 0x20, RZ ;  /* 0x000000202e067810 */ /* 0x000fe20007ffe0ff */
[----:B------:R-:W-:-:S04]  /*0520*/  @P2 IMAD.WIDE.U32 R24, R29, R8, R24 ;  /* 0x000000081d182225 */ /* 0x000fc800078e0018 */
[----:B------:R-:W-:Y:S01]  /*0530*/  @P2 IMAD R27, R29, R9, R12 ;  /* 0x000000091d1b2224 */ /* 0x000fe200078e020c */
[----:B------:R-:W-:Y:S01]  /*0540*/  CS2R R12, SRZ ;  /* 0x00000000000c7805 */ /* 0x000fe2000001ff00 */
[----:B------:R-:W3:Y:S05]  /*0550*/  @P3 LDG.E.128 R16, desc[UR6][R10.64] ;  /* 0x000000060a103981 */ /* 0x000eea000c1e1d00 */
[----:B------:R0:W4:Y:S01]  /*0560*/  @P3 LDG.E.128 R12, desc[UR6][R20.64] ;  /* 0x00000006140c3981 */ /* 0x000122000c1e1d00 */
[----:B------:R-:W-:Y:S02]  /*0570*/  ISETP.LT.AND P3, PT, R6, R3, !P0 ;  /* 0x000000030600720c */ /* 0x000fe40004761270 */
[----:B------:R-:W-:-:S02]  /*0580*/  IADD3 R8, R46, 0x30, RZ ;  /* 0x000000302e087810 */ /* 0x000fc40007ffe0ff */
[----:B------:R-:W-:Y:S02]  /*0590*/  @P2 IADD3 R9, R23, R7, RZ ;  /* 0x0000000717092210 */ /* 0x000fe40007ffe0ff */
[----:B-1----:R-:W-:Y:S02]  /*05a0*/  @P2 LEA R52, P4, R22, R52, 0x1 ;  /* 0x0000003416342211 */ /* 0x002fe400078808ff */
[----:B------:R-:W-:Y:S02]  /*05b0*/  @P2 IADD3 R7, R25, R27, RZ ;  /* 0x0000001b19072210 */ /* 0x000fe40007ffe0ff */
[----:B--2---:R-:W-:-:S03]  /*05c0*/  @P2 LEA R56, P5, R24, R56, 0x1 ;  /* 0x0000003818382211 */ /* 0x004fc600078a08ff */
[----:B------:R-:W1:Y:S01]  /*05d0*/  @P3 LDC.64 R34, c[0x0][0x228] ;  /* 0x00008a00ff223b82 */ /* 0x000e620000000a00 */
[----:B------:R-:W-:Y:S02]  /*05e0*/  ISETP.LT.AND P0, PT, R8, R3, !P0 ;  /* 0x000000030800720c */ /* 0x000fe40004701270 */
[----:B0-----:R-:W-:Y:S02]  /*05f0*/  CS2R R20, SRZ ;  /* 0x0000000000147805 */ /* 0x001fe4000001ff00 */
[----:B------:R-:W-:Y:S02]  /*0600*/  @P2 LEA.HI.X R53, R22, R53, R9, 0x1, P4 ;  /* 0x0000003516352211 */ /* 0x000fe400020f0c09 */
[----:B------:R-:W-:Y:S02]  /*0610*/  CS2R R22, SRZ ;  /* 0x0000000000167805 */ /* 0x000fe4000001ff00 */
[----:B------:R-:W-:Y:S02]  /*0620*/  @P2 LEA.HI.X R57, R24, R57, R7, 0x1, P5 ;  /* 0x0000003918392211 */ /* 0x000fe400028f0c07 */
[----:B------:R-:W-:-:S02]  /*0630*/  CS2R R24, SRZ ;  /* 0x0000000000187805 */ /* 0x000fc4000001ff00 */
[----:B------:R-:W-:Y:S01]  /*0640*/  CS2R R26, SRZ ;  /* 0x00000000001a7805 */ /* 0x000fe2000001ff00 */
[----:B------:R-:W0:Y:S01]  /*0650*/  @P3 LDC.64 R36, c[0x0][0x248] ;  /* 0x00009200ff243b82 */ /* 0x000e220000000a00 */
[----:B------:R2:W4:Y:S04]  /*0660*/  @P2 LDG.E.128 R20, desc[UR6][R52.64] ;  /* 0x0000000634142981 */ /* 0x000528000c1e1d00 */
[----:B------:R1:W4:Y:S01]  /*0670*/  @P2 LDG.E.128 R24, desc[UR6][R56.64] ;  /* 0x0000000638182981 */ /* 0x000322000c1e1d00 */
[C---:B------:R-:W-:Y:S02]  /*0680*/  @P3 IADD3 R55, P2, R48.reuse, 0x20, RZ ;  /* 0x0000002030373810 */ /* 0x040fe40007f5e0ff */
[----:B------:R-:W0:Y:S01]  /*0690*/  @P0 LDC.64 R38, c[0x0][0x228] ;  /* 0x00008a00ff260b82 */ /* 0x000e220000000a00 */
[----:B------:R-:W-:-:S02]  /*06a0*/  @P3 IADD3 R50, P5, R48, 0x20, RZ ;  /* 0x0000002030323810 */ /* 0x000fc40007fbe0ff */
[C---:B------:R-:W-:Y:S02]  /*06b0*/  @P0 IADD3 R51, P4, R48.reuse, 0x30, RZ ;  /* 0x0000003030330810 */ /* 0x040fe40007f9e0ff */
[----:B------:R-:W-:Y:S02]  /*06c0*/  @P0 IADD3 R7, P6, R48, 0x30, RZ ;  /* 0x0000003030070810 */ /* 0x000fe40007fde0ff */
[-C--:B------:R-:W-:Y:S01]  /*06d0*/  @P3 IADD3.X R59, RZ, R49.reuse, RZ, P2, !PT ;  /* 0x00000031ff3b3210 */ /* 0x080fe200017fe4ff */
[----:B------:R-:W0:Y:S01]  /*06e0*/  @P3 LDC.64 R10, c[0x0][0x210] ;  /* 0x00008400ff0a3b82 */ /* 0x000e220000000a00 */
[-C--:B------:R-:W-:Y:S02]  /*06f0*/  @P3 IADD3.X R61, RZ, R49.reuse, RZ, P5, !PT ;  /* 0x00000031ff3d3210 */ /* 0x080fe40002ffe4ff */
[-C--:B--2---:R-:W-:Y:S01]  /*0700*/  @P0 IADD3.X R53, RZ, R49.reuse, RZ, P4, !PT ;  /* 0x00000031ff350210 */ /* 0x084fe200027fe4ff */
[----:B-1----:R-:W-:Y:S01]  /*0710*/  @P3 IMAD R54, R59, R34, RZ ;  /* 0x000000223b363224 */ /* 0x002fe200078e02ff */
[----:B------:R-:W-:-:S02]  /*0720*/  @P0 IADD3.X R9, RZ, R49, RZ, P6, !PT ;  /* 0x00000031ff090210 */ /* 0x000fc400037fe4ff */
[----:B------:R-:W-:Y:S01]  /*0730*/  @P3 MOV R48, R40 ;  /* 0x0000002800303202 */ /* 0x000fe20000000f00 */
[----:B------:R-:W1:Y:S01]  /*0740*/  @P0 LDC.64 R28, c[0x0][0x210] ;  /* 0x00008400ff1c0b82 */ /* 0x000e620000000a00 */
[----:B------:R-:W-:Y:S01]  /*0750*/  @P3 MOV R49, R41 ;  /* 0x0000002900313202 */ /* 0x000fe20000000f00 */
[----:B------:R-:W-:Y:S02]  /*0760*/  @P3 IMAD R57, R55, R35, R54 ;  /* 0x0000002337393224 */ /* 0x000fe400078e0236 */
[----:B0-----:R-:W-:Y:S02]  /*0770*/  @P3 IMAD R52, R61, R36, RZ ;  /* 0x000000243d343224 */ /* 0x001fe400078e02ff */
[----:B------:R-:W-:Y:S02]  /*0780*/  @P3 IMAD.WIDE.U32 R34, R55, R34, R48 ;  /* 0x0000002237223225 */ /* 0x000fe400078e0030 */
[----:B------:R-:W0:Y:S01]  /*0790*/  @P0 LDC.64 R32, c[0x0][0x248] ;  /* 0x00009200ff200b82 */ /* 0x000e220000000a00 */
[----:B------:R-:W-:-:S02]  /*07a0*/  @P3 MOV R48, R42 ;  /* 0x0000002a00303202 */ /* 0x000fc40000000f00 */
[----:B------:R-:W-:Y:S01]  /*07b0*/  @P3 MOV R49, R43 ;  /* 0x0000002b00313202 */ /* 0x000fe20000000f00 */
[----:B------:R-:W-:-:S04]  /*07c0*/  @P3 IMAD R55, R50, R37, R52 ;  /* 0x0000002532373224 */ /* 0x000fc800078e0234 */
[----:B------:R-:W2:Y:S01]  /*07d0*/  @P3 LDC.64 R30, c[0x0][0x240] ;  /* 0x00009000ff1e3b82 */ /* 0x000ea20000000a00 */
[----:B------:R-:W-:-:S07]  /*07e0*/  @P3 IMAD.WIDE.U32 R48, R50, R36, R48 ;  /* 0x0000002432303225 */ /* 0x000fce00078e0030 */
[----:B------:R-:W2:Y:S01]  /*07f0*/  @P0 LDC.64 R36, c[0x0][0x240] ;  /* 0x00009000ff240b82 */ /* 0x000ea20000000a00 */
[-C--:B------:R-:W-:Y:S02]  /*0800*/  @P0 IMAD R52, R53, R38.reuse, RZ ;  /* 0x0000002635340224 */ /* 0x080fe400078e02ff */
[----:B------:R-:W-:-:S04]  /*0810*/  @P0 IMAD.WIDE.U32 R40, R51, R38, R40 ;  /* 0x0000002633280225 */ /* 0x000fc800078e0028 */
[----:B------:R-:W-:Y:S01]  /*0820*/  @P0 IMAD R39, R51, R39, R52 ;  /* 0x0000002733270224 */ /* 0x000fe200078e0234 */
[----:B------:R-:W-:Y:S02]  /*0830*/  @P3 LEA R52, P2, R34, R10, 0x1 ;  /* 0x0000000a22343211 */ /* 0x000fe400078408ff */
[----:B-1----:R-:W-:Y:S01]  /*0840*/  @P0 LEA R10, P4, R40, R28, 0x1 ;  /* 0x0000001c280a0211 */ /* 0x002fe200078808ff */
[-C--:B0-----:R-:W-:Y:S01]  /*0850*/  @P0 IMAD R28, R9, R32.reuse, RZ ;  /* 0x00000020091c0224 */ /* 0x081fe200078e02ff */
[----:B------:R-:W-:Y:S01]  /*0860*/  @P3 IADD3 R57, R35, R57, RZ ;  /* 0x0000003923393210 */ /* 0x000fe20007ffe0ff */
[----:B------:R-:W-:Y:S01]  /*0870*/  @P0 IMAD.WIDE.U32 R42, R7, R32, R42 ;  /* 0x00000020072a0225 */ /* 0x000fe200078e002a */
[----:B------:R-:W-:-:S03]  /*0880*/  @P3 IADD3 R55, R49, R55, RZ ;  /* 0x0000003731373210 */ /* 0x000fc60007ffe0ff */
[----:B------:R-:W-:Y:S01]  /*0890*/  @P0 IMAD R9, R7, R33, R28 ;  /* 0x0000002107090224 */ /* 0x000fe200078e021c */
[----:B------:R-:W-:Y:S02]  /*08a0*/  @P0 IADD3 R39, R41, R39, RZ ;  /* 0x0000002729270210 */ /* 0x000fe40007ffe0ff */
[----:B--2---:R-:W-:Y:S02]  /*08b0*/  @P3 LEA R50, P5, R48, R30, 0x1 ;  /* 0x0000001e30323211 */ /* 0x004fe400078a08ff */
[----:B------:R-:W-:Y:S02]  /*08c0*/  @P3 LEA.HI.X R53, R34, R11, R57, 0x1, P2 ;  /* 0x0000000b22353211 */ /* 0x000fe400010f0c39 */
[----:B------:R-:W-:Y:S02]  /*08d0*/  @P0 IADD3 R7, R43, R9, RZ ;  /* 0x000000092b070210 */ /* 0x000fe40007ffe0ff */
[----:B------:R-:W-:Y:S02]  /*08e0*/  @P0 LEA R54, P2, R42, R36, 0x1 ;  /* 0x000000242a360211 */ /* 0x000fe400078408ff */
[----:B------:R-:W-:-:S02]  /*08f0*/  @P0 LEA.HI.X R11, R40, R29, R39, 0x1, P4 ;  /* 0x0000001d280b0211 */ /* 0x000fc400020f0c27 */
[----:B------:R-:W-:Y:S02]  /*0900*/  CS2R R28, SRZ ;  /* 0x00000000001c7805 */ /* 0x000fe4000001ff00 */
[----:B------:R-:W-:Y:S02]  /*0910*/  @P3 LEA.HI.X R51, R48, R31, R55, 0x1, P5 ;  /* 0x0000001f30333211 */ /* 0x000fe400028f0c37 */
[----:B------:R-:W-:Y:S02]  /*0920*/  CS2R R30, SRZ ;  /* 0x00000000001e7805 */ /* 0x000fe4000001ff00 */
[----:B------:R-:W-:Y:S02]  /*0930*/  CS2R R32, SRZ ;  /* 0x0000000000207805 */ /* 0x000fe4000001ff00 */
[----:B------:R-:W-:Y:S02]  /*0940*/  CS2R R34, SRZ ;  /* 0x0000000000227805 */ /* 0x000fe4000001ff00 */
[----:B------:R-:W-:-:S02]  /*0950*/  @P0 LEA.HI.X R55, R42, R37, R7, 0x1, P2 ;  /* 0x000000252a370211 */ /* 0x000fc400010f0c07 */
[----:B------:R-:W-:Y:S02]  /*0960*/  CS2R R36, SRZ ;  /* 0x0000000000247805 */ /* 0x000fe4000001ff00 */
[----:B------:R-:W-:Y:S02]  /*0970*/  CS2R R38, SRZ ;  /* 0x0000000000267805 */ /* 0x000fe4000001ff00 */
[----:B------:R-:W-:Y:S02]  /*0980*/  CS2R R40, SRZ ;  /* 0x0000000000287805 */ /* 0x000fe4000001ff00 */
[----:B------:R-:W-:Y:S01]  /*0990*/  CS2R R42, SRZ ;  /* 0x00000000002a7805 */ /* 0x000fe2000001ff00 */
[----:B------:R-:W2:Y:S04]  /*09a0*/  @P3 LDG.E.128 R28, desc[UR6][R52.64] ;  /* 0x00000006341c3981 */ /* 0x000ea8000c1e1d00 */
[----:B------:R-:W2:Y:S04]  /*09b0*/  @P3 LDG.E.128 R32, desc[UR6][R50.64] ;  /* 0x0000000632203981 */ /* 0x000ea8000c1e1d00 */
[----:B------:R-:W2:Y:S04]  /*09c0*/  @P0 LDG.E.128 R36, desc[UR6][R10.64] ;  /* 0x000000060a240981 */ /* 0x000ea8000c1e1d00 */
[----:B------:R0:W2:Y:S01]  /*09d0*/  @P0 LDG.E.128 R40, desc[UR6][R54.64] ;  /* 0x0000000636280981 */ /* 0x0000a2000c1e1d00 */
[----:B------:R-:W-:-:S04]  /*09e0*/  ISETP.GT.AND P0, PT, R0, 0x3f, PT ;  /* 0x0000003f0000780c */ /* 0x000fc80003f04270 */
[----:B------:R-:W-:-:S13]  /*09f0*/  ISETP.GE.OR P2, PT, R0, R3, P0 ;  /* 0x000000030000720c */ /* 0x000fda0000746670 */
[----:B0-----:R-:W-:Y:S01]  /*0a00*/  @!P2 SHF.R.S32.HI R55, RZ, 0x1f, R0 ;  /* 0x0000001fff37a819 */ /* 0x001fe20000011400 */
[----:B---3--:R-:W-:Y:S02]  /*0a10*/  HADD2.F32 R48, -RZ, R16.H1_H1 ;  /* 0x30000010ff307230 */ /* 0x008fe40000004100 */
[--C-:B----4-:R-:W-:Y:S02]  /*0a20*/  HADD2.F32 R7, -RZ, R12.reuse.H1_H1 ;  /* 0x3000000cff077230 */ /* 0x110fe40000004100 */
[----:B------:R-:W-:Y:S02]  /*0a30*/  HADD2.F32 R12, -RZ, R12.H0_H0 ;  /* 0x2000000cff0c7230 */ /* 0x000fe40000004100 */
[----:B------:R-:W-:Y:S02]  /*0a40*/  HADD2.F32 R9, -RZ, R16.H0_H0 ;  /* 0x20000010ff097230 */ /* 0x000fe40000004100 */
[----:B------:R-:W-:Y:S02]  /*0a50*/  FMUL.FTZ R51, R7, R48 ;  /* 0x0000003007337220 */ /* 0x000fe40000410000 */
[----:B------:R-:W0:Y:S01]  /*0a60*/  @!P2 LDC.64 R48, c[0x0][0x290] ;  /* 0x0000a400ff30ab82 */ /* 0x000e220000000a00 */
[----:B------:R-:W-:-:S02]  /*0a70*/  HADD2.F32 R7, -RZ, R13.H0_H0 ;  /* 0x2000000dff077230 */ /* 0x000fc40000004100 */
[----:B------:R-:W-:Y:S01]  /*0a80*/  FFMA.FTZ R16, R12, R9, R51 ;  /* 0x000000090c107223 */ /* 0x000fe20000010033 */
[----:B------:R-:W-:Y:S02]  /*0a90*/  HADD2.F32 R10, -RZ, R17.H0_H0 ;  /* 0x20000011ff0a7230 */ /* 0x000fe40000004100 */
[----:B------:R-:W-:Y:S02]  /*0aa0*/  HADD2.F32 R13, -RZ, R13.H1_H1 ;  /* 0x3000000dff0d7230 */ /* 0x000fe40000004100 */
[----:B------:R-:W-:Y:S02]  /*0ab0*/  HADD2.F32 R12, -RZ, R17.H1_H1 ;  /* 0x30000011ff0c7230 */ /* 0x000fe40000004100 */
[----:B------:R-:W-:Y:S01]  /*0ac0*/  FFMA.FTZ R16, R7, R10, R16 ;  /* 0x0000000a07107223 */ /* 0x000fe20000010010 */
[----:B------:R-:W-:Y:S02]  /*0ad0*/  HADD2.F32 R10, -RZ, R14.H0_H0 ;  /* 0x2000000eff0a7230 */ /* 0x000fe40000004100 */
[----:B------:R-:W-:-:S02]  /*0ae0*/  HADD2.F32 R11, -RZ, R18.H0_H0 ;  /* 0x20000012ff0b7230 */ /* 0x000fc40000004100 */
[----:B------:R-:W-:Y:S01]  /*0af0*/  FFMA.FTZ R13, R13, R12, R16 ;  /* 0x0000000c0d0d7223 */ /* 0x000fe20000010010 */
[--C-:B------:R-:W-:Y:S02]  /*0b00*/  HADD2.F32 R9, -RZ, R15.reuse.H0_H0 ;  /* 0x2000000fff097230 */ /* 0x100fe40000004100 */
[----:B------:R-:W-:Y:S02]  /*0b10*/  HADD2.F32 R7, -RZ, R15.H1_H1 ;  /* 0x3000000fff077230 */ /* 0x000fe40000004100 */
[----:B------:R-:W-:Y:S01]  /*0b20*/  FFMA.FTZ R51, R10, R11, R13 ;  /* 0x0000000b0a337223 */ /* 0x000fe2000001000d */
[----:B------:R-:W-:Y:S01]  /*0b30*/  HADD2.F32 R10, -RZ, R20.H1_H1 ;  /* 0x30000014ff0a7230 */ /* 0x000fe20000004100 */
[----:B------:R-:W1:Y:S01]  /*0b40*/  @!P2 LDC.64 R12, c[0x0][0x298] ;  /* 0x0000a600ff0cab82 */ /* 0x000e620000000a00 */
[----:B------:R-:W-:Y:S02]  /*0b50*/  HADD2.F32 R15, -RZ, R24.H1_H1 ;  /* 0x30000018ff0f7230 */ /* 0x000fe40000004100 */
[----:B------:R-:W-:-:S02]  /*0b60*/  HADD2.F32 R20, -RZ, R20.H0_H0 ;  /* 0x20000014ff147230 */ /* 0x000fc40000004100 */
[----:B------:R-:W-:Y:S02]  /*0b70*/  HADD2.F32 R11, -RZ, R24.H0_H0 ;  /* 0x20000018ff0b7230 */ /* 0x000fe40000004100 */
[----:B------:R-:W-:Y:S01]  /*0b80*/  FMUL.FTZ R53, R10, R15 ;  /* 0x0000000f0a357220 */ /* 0x000fe20000410000 */
[----:B0-----:R-:W-:Y:S02]  /*0b90*/  @!P2 IMAD R10, R48, UR10, RZ ;  /* 0x0000000a300aac24 */ /* 0x001fe4000f8e02ff */
[----:B------:R-:W-:Y:S02]  /*0ba0*/  HADD2.F32 R16, -RZ, R14.H1_H1 ;  /* 0x3000000eff107230 */ /* 0x000fe40000004100 */
[----:B------:R-:W-:Y:S01]  /*0bb0*/  FFMA.FTZ R50, R20, R11, R53 ;  /* 0x0000000b14327223 */ /* 0x000fe20000010035 */
[----:B------:R-:W-:Y:S01]  /*0bc0*/  @!P2 IMAD R49, R49, UR8, R10 ;  /* 0x000000083131ac24 */ /* 0x000fe2000f8e020a */
[----:B------:R-:W-:Y:S01]  /*0bd0*/  @!P2 IADD3 R14, P3, R44, R0, RZ ;  /* 0x000000002c0ea210 */ /* 0x000fe20007f7e0ff */
[----:B------:R-:W0:Y:S01]  /*0be0*/  @!P2 LDC.64 R10, c[0x0][0x288] ;  /* 0x0000a200ff0aab82 */ /* 0x000e220000000a00 */
[----:B------:R-:W-:-:S02]  /*0bf0*/  HADD2.F32 R17, -RZ, R18.H1_H1 ;  /* 0x30000012ff117230 */ /* 0x000fc40000004100 */
[----:B------:R-:W-:Y:S01]  /*0c00*/  @!P2 LEA.HI.X.SX32 R15, R44, R55, 0x1, P3 ;  /* 0x000000372c0fa211 */ /* 0x000fe200018f0eff */
[----:B------:R-:W-:Y:S02]  /*0c10*/  HADD2.F32 R18, -RZ, R25.H0_H0 ;  /* 0x20000019ff127230 */ /* 0x000fe40000004100 */
[----:B------:R-:W-:Y:S01]  /*0c20*/  FFMA.FTZ R16, R16, R17, R51 ;  /* 0x0000001110107223 */ /* 0x000fe20000010033 */
[----:B------:R-:W-:Y:S02]  /*0c30*/  HADD2.F32 R17, -RZ, R21.H0_H0 ;  /* 0x20000015ff117230 */ /* 0x000fe40000004100 */
[----:B------:R-:W-:-:S04]  /*0c40*/  @!P2 IMAD.WIDE.U32 R14, R48, UR8, R14 ;  /* 0x00000008300eac25 */ /* 0x000fc8000f8e000e */
[----:B------:R-:W-:Y:S01]  /*0c50*/  HADD2.F32 R24, -RZ, R19.H0_H0 ;  /* 0x20000013ff187230 */ /* 0x000fe20000004100 */
[----:B------:R-:W-:Y:S01]  /*0c60*/  @!P2 IADD3 R15, R15, R49, RZ ;  /* 0x000000310f0fa210 */ /* 0x000fe20007ffe0ff */
[----:B------:R-:W-:Y:S02]  /*0c70*/  HADD2.F32 R21, -RZ, R21.H1_H1 ;  /* 0x30000015ff157230 */ /* 0x000fe40000004100 */
[----:B------:R-:W-:Y:S01]  /*0c80*/  FFMA.FTZ R50, R17, R18, R50 ;  /* 0x0000001211327223 */ /* 0x000fe20000010032 */
[----:B------:R-:W-:Y:S02]  /*0c90*/  HADD2.F32 R20, -RZ, R25.H1_H1 ;  /* 0x30000019ff147230 */ /* 0x000fe40000004100 */
[----:B-1----:R-:W-:Y:S02]  /*0ca0*/  @!P2 IMAD R48, R12, UR11, RZ ;  /* 0x0000000b0c30ac24 */ /* 0x002fe4000f8e02ff */
[----:B------:R-:W-:Y:S01]  /*0cb0*/  FFMA.FTZ R24, R9, R24, R16 ;  /* 0x0000001809187223 */ /* 0x000fe20000010010 */
[----:B------:R-:W-:-:S02]  /*0cc0*/  HADD2.F32 R9, -RZ, R22.H0_H0 ;  /* 0x20000016ff097230 */ /* 0x000fc40000004100 */
[----:B------:R-:W-:Y:S01]  /*0cd0*/  FFMA.FTZ R20, R21, R20, R50 ;  /* 0x0000001415147223 */ /* 0x000fe20000010032 */
[----:B------:R-:W-:Y:S02]  /*0ce0*/  HADD2.F32 R16, -RZ, R26.H0_H0 ;  /* 0x2000001aff107230 */ /* 0x000fe40000004100 */
[----:B------:R-:W-:Y:S02]  /*0cf0*/  @!P2 IMAD R17, R13, UR9, R48 ;  /* 0x000000090d11ac24 */ /* 0x000fe4000f8e0230 */
[----:B------:R-:W-:-:S04]  /*0d00*/  @!P2 IMAD.WIDE.U32 R12, R12, UR9, R14 ;  /* 0x000000090c0cac25 */ /* 0x000fc8000f8e000e */
[----:B------:R-:W-:Y:S01]  /*0d10*/  FFMA.FTZ R9, R9, R16, R20 ;  /* 0x0000001009097223 */ /* 0x000fe20000010014 */
[----:B------:R-:W-:Y:S02]  /*0d20*/  HADD2.F32 R22, -RZ, R22.H1_H1 ;  /* 0x30000016ff167230 */ /* 0x000fe40000004100 */
[----:B------:R-:W-:Y:S01]  /*0d30*/  HADD2.F32 R15, -RZ, R26.H1_H1 ;  /* 0x3000001aff0f7230 */ /* 0x000fe20000004100 */
[----:B------:R-:W-:Y:S01]  /*0d40*/  @!P2 IADD3 R13, R13, R17, RZ ;  /* 0x000000110d0da210 */ /* 0x000fe20007ffe0ff */
[----:B------:R-:W-:Y:S01]  /*0d50*/  HADD2.F32 R18, -RZ, R19.H1_H1 ;  /* 0x30000013ff127230 */ /* 0x000fe20000004100 */
[----:B0-----:R-:W-:Y:S02]  /*0d60*/  @!P2 LEA R14, P3, R12, R10, 0x2 ;  /* 0x0000000a0c0ea211 */ /* 0x001fe400078610ff */
[----:B------:R-:W-:Y:S01]  /*0d70*/  FFMA.FTZ R22, R22, R15, R9 ;  /* 0x0000000f16167223 */ /* 0x000fe20000010009 */
[----:B------:R-:W-:Y:S02]  /*0d80*/  MOV R17, 0x7f800000 ;  /* 0x7f80000000117802 */ /* 0x000fe40000000f00 */
[----:B------:R-:W-:Y:S01]  /*0d90*/  @!P2 LEA.HI.X R15, R12, R11, R13, 0x2, P3 ;  /* 0x0000000b0c0fa211 */ /* 0x000fe200018f140d */
[----:B------:R-:W-:Y:S01]  /*0da0*/  FFMA.FTZ R7, R7, R18, R24 ;  /* 0x0000001207077223 */ /* 0x000fe20000010018 */
[----:B------:R-:W-:-:S02]  /*0db0*/  HADD2.F32 R9, -RZ, R23.H0_H0 ;  /* 0x20000017ff097230 */ /* 0x000fc40000004100 */
[--C-:B------:R-:W-:Y:S01]  /*0dc0*/  HADD2.F32 R16, -RZ, R27.reuse.H0_H0 ;  /* 0x2000001bff107230 */ /* 0x100fe20000004100 */
[----:B------:R0:W5:Y:S01]  /*0dd0*/  @!P2 LDG.E R17, desc[UR6][R14.64] ;  /* 0x000000060e11a981 */ /* 0x000162000c1e1900 */
[----:B------:R-:W-:-:S03]  /*0de0*/  HADD2.F32 R10, -RZ, R27.H1_H1 ;  /* 0x3000001bff0a7230 */ /* 0x000fc60000004100 */
[----:B------:R-:W-:Y:S01]  /*0df0*/  FFMA.FTZ R12, R9, R16, R22 ;  /* 0x00000010090c7223 */ /* 0x000fe20000010016 */
[--C-:B--2---:R-:W-:Y:S02]  /*0e00*/  HADD2.F32 R18, -RZ, R28.reuse.H0_H0 ;  /* 0x2000001cff127230 */ /* 0x104fe40000004100 */
[----:B------:R-:W-:Y:S02]  /*0e10*/  HADD2.F32 R28, -RZ, R28.H1_H1 ;  /* 0x3000001cff1c7230 */ /* 0x000fe40000004100 */
[--C-:B------:R-:W-:Y:S02]  /*0e20*/  HADD2.F32 R25, -RZ, R32.reuse.H1_H1 ;  /* 0x30000020ff197230 */ /* 0x100fe40000004100 */
[----:B------:R-:W-:Y:S02]  /*0e30*/  HADD2.F32 R21, -RZ, R32.H0_H0 ;  /* 0x20000020ff157230 */ /* 0x000fe40000004100 */
[----:B0-----:R-:W-:Y:S02]  /*0e40*/  HADD2.F32 R15, -RZ, R36.H1_H1 ;  /* 0x30000024ff0f7230 */ /* 0x001fe40000004100 */
[----:B------:R-:W-:Y:S01]  /*0e50*/  FMUL.FTZ R27, R28, R25 ;  /* 0x000000191c1b7220 */ /* 0x000fe20000410000 */
[----:B------:R-:W-:-:S02]  /*0e60*/  HADD2.F32 R20, -RZ, R40.H1_H1 ;  /* 0x30000028ff147230 */ /* 0x000fc40000004100 */
[--C-:B------:R-:W-:Y:S02]  /*0e70*/  HADD2.F32 R22, -RZ, R33.reuse.H0_H0 ;  /* 0x20000021ff167230 */ /* 0x100fe40000004100 */
[----:B------:R-:W-:Y:S02]  /*0e80*/  HADD2.F32 R24, -RZ, R33.H1_H1 ;  /* 0x30000021ff187230 */ /* 0x000fe40000004100 */
[----:B------:R-:W-:Y:S01]  /*0e90*/  FMUL.FTZ R33, R15, R20 ;  /* 0x000000140f217220 */ /* 0x000fe20000410000 */
[----:B------:R-:W-:Y:S02]  /*0ea0*/  HADD2.F32 R36, -RZ, R36.H0_H0 ;  /* 0x20000024ff247230 */ /* 0x000fe40000004100 */
[----:B------:R-:W-:Y:S02]  /*0eb0*/  HADD2.F32 R25, -RZ, R40.H0_H0 ;  /* 0x20000028ff197230 */ /* 0x000fe40000004100 */
[----:B------:R-:W-:Y:S01]  /*0ec0*/  FFMA.FTZ R20, R18, R21, R27 ;  /* 0x0000001512147223 */ /* 0x000fe2000001001b */
[----:B------:R-:W-:-:S02]  /*0ed0*/  HADD2.F32 R19, -RZ, R29.H0_H0 ;  /* 0x2000001dff137230 */ /* 0x000fc40000004100 */
[----:B------:R-:W-:Y:S02]  /*0ee0*/  HADD2.F32 R15, -RZ, R37.H0_H0 ;  /* 0x20000025ff0f7230 */ /* 0x000fe40000004100 */
[----:B------:R-:W-:Y:S01]  /*0ef0*/  FFMA.FTZ R36, R36, R25, R33 ;  /* 0x0000001924247223 */ /* 0x000fe20000010021 */
[----:B------:R-:W-:Y:S02]  /*0f00*/  HADD2.F32 R18, -RZ, R41.H0_H0 ;  /* 0x20000029ff127230 */ /* 0x000fe40000004100 */
[----:B------:R-:W-:Y:S01]  /*0f10*/  FFMA.FTZ R22, R19, R22, R20 ;  /* 0x0000001613167223 */ /* 0x000fe20000010014 */
[----:B------:R-:W-:Y:S02]  /*0f20*/  HADD2.F32 R29, -RZ, R29.H1_H1 ;  /* 0x3000001dff1d7230 */ /* 0x000fe40000004100 */
[----:B------:R-:W-:Y:S02]  /*0f30*/  HADD2.F32 R37, -RZ, R37.H1_H1 ;  /* 0x30000025ff257230 */ /* 0x000fe40000004100 */
[----:B------:R-:W-:Y:S01]  /*0f40*/  FFMA.FTZ R36, R15, R18, R36 ;  /* 0x000000120f247223 */ /* 0x000fe20000010024 */
[----:B------:R-:W-:-:S02]  /*0f50*/  HADD2.F32 R20, -RZ, R41.H1_H1 ;  /* 0x30000029ff147230 */ /* 0x000fc40000004100 */
[----:B------:R-:W-:Y:S01]  /*0f60*/  FFMA.FTZ R22, R29, R24, R22 ;  /* 0x000000181d167223 */ /* 0x000fe20000010016 */
[----:B------:R-:W-:Y:S02]  /*0f70*/  HADD2.F32 R11, -RZ, R30.H0_H0 ;  /* 0x2000001eff0b7230 */ /* 0x000fe40000004100 */
[----:B------:R-:W-:Y:S02]  /*0f80*/  HADD2.F32 R26, -RZ, R34.H0_H0 ;  /* 0x20000022ff1a7230 */ /* 0x000fe40000004100 */
[----:B------:R-:W-:Y:S01]  /*0f90*/  FFMA.FTZ R20, R37, R20, R36 ;  /* 0x0000001425147223 */ /* 0x000fe20000010024 */
[----:B------:R-:W-:Y:S02]  /*0fa0*/  HADD2.F32 R15, -RZ, R38.H0_H0 ;  /* 0x20000026ff0f7230 */ /* 0x000fe40000004100 */
[----:B------:R-:W-:Y:S02]  /*0fb0*/  HADD2.F32 R18, -RZ, R42.H0_H0 ;  /* 0x2000002aff127230 */ /* 0x000fe40000004100 */
[----:B------:R-:W-:Y:S01]  /*0fc0*/  FFMA.FTZ R11, R11, R26, R22 ;  /* 0x0000001a0b0b7223 */ /* 0x000fe20000010016 */
[----:B------:R-:W-:-:S02]  /*0fd0*/  HADD2.F32 R30, -RZ, R30.H1_H1 ;  /* 0x3000001eff1e7230 */ /* 0x000fc40000004100 */
[----:B------:R-:W-:Y:S02]  /*0fe0*/  HADD2.F32 R13, -RZ, R34.H1_H1 ;  /* 0x30000022ff0d7230 */ /* 0x000fe40000004100 */
[----:B------:R-:W-:Y:S01]  /*0ff0*/  FFMA.FTZ R15, R15, R18, R20 ;  /* 0x000000120f0f7223 */ /* 0x000fe20000010014 */
[----:B------:R-:W-:Y:S02]  /*1000*/  HADD2.F32 R38, -RZ, R38.H1_H1 ;  /* 0x30000026ff267230 */ /* 0x000fe40000004100 */
[----:B------:R-:W-:Y:S02]  /*1010*/  HADD2.F32 R19, -RZ, R42.H1_H1 ;  /* 0x3000002aff137230 */ /* 0x000fe40000004100 */
[----:B------:R-:W-:Y:S01]  /*1020*/  FFMA.FTZ R30, R30, R13, R11 ;  /* 0x0000000d1e1e7223 */ /* 0x000fe2000001000b */
[----:B------:R-:W-:Y:S02]  /*1030*/  HADD2.F32 R9, -RZ, R31.H0_H0 ;  /* 0x2000001fff097230 */ /* 0x000fe40000004100 */
[----:B------:R-:W-:-:S02]  /*1040*/  HADD2.F32 R16, -RZ, R35.H0_H0 ;  /* 0x20000023ff107230 */ /* 0x000fc40000004100 */
[----:B------:R-:W-:Y:S01]  /*1050*/  FFMA.FTZ R38, R38, R19, R15 ;  /* 0x0000001326267223 */ /* 0x000fe2000001000f */
[----:B------:R-:W-:Y:S02]  /*1060*/  HADD2.F32 R11, -RZ, R39.H0_H0 ;  /* 0x20000027ff0b7230 */ /* 0x000fe40000004100 */
[----:B------:R-:W-:Y:S02]  /*1070*/  HADD2.F32 R18, -RZ, R43.H0_H0 ;  /* 0x2000002bff127230 */ /* 0x000fe40000004100 */
[----:B------:R-:W-:Y:S01]  /*1080*/  FFMA.FTZ R30, R9, R16, R30 ;  /* 0x00000010091e7223 */ /* 0x000fe2000001001e */
[----:B------:R-:W-:Y:S02]  /*1090*/  HADD2.F32 R23, -RZ, R23.H1_H1 ;  /* 0x30000017ff177230 */ /* 0x000fe40000004100 */
[----:B------:R-:W-:Y:S02]  /*10a0*/  HADD2.F32 R31, -RZ, R31.H1_H1 ;  /* 0x3000001fff1f7230 */ /* 0x000fe40000004100 */
[----:B------:R-:W-:Y:S01]  /*10b0*/  FFMA.FTZ R18, R11, R18, R38 ;  /* 0x000000120b127223 */ /* 0x000fe20000010026 */
[----:B------:R-:W-:-:S02]  /*10c0*/  HADD2.F32 R14, -RZ, R35.H1_H1 ;  /* 0x30000023ff0e7230 */ /* 0x000fc40000004100 */
[----:B------:R-:W-:Y:S02]  /*10d0*/  HADD2.F32 R39, -RZ, R39.H1_H1 ;  /* 0x30000027ff277230 */ /* 0x000fe40000004100 */
[----:B------:R-:W-:Y:S02]  /*10e0*/  HADD2.F32 R16, -RZ, R43.H1_H1 ;  /* 0x3000002bff107230 */ /* 0x000fe40000004100 */
[----:B------:R-:W-:Y:S01]  /*10f0*/  FFMA.FTZ R12, R23, R10, R12 ;  /* 0x0000000a170c7223 */ /* 0x000fe2000001000c */
[----:B------:R-:W-:Y:S02]  /*1100*/  FFMA.FTZ R30, R31, R14, R30 ;  /* 0x0000000e1f1e7223 */ /* 0x000fe4000001001e */
[----:B------:R-:W-:Y:S02]  /*1110*/  FFMA.FTZ R18, R39, R16, R18 ;  /* 0x0000001027127223 */ /* 0x000fe40000010012 */
[----:B------:R-:W0:Y:S04]  /*1120*/  SHFL.BFLY PT, R9, R12, 0x8, 0x1f ;  /* 0x0d001f000c097f89 */ /* 0x000e2800000e0000 */
[----:B------:R-:W1:Y:S04]  /*1130*/  SHFL.BFLY PT, R10, R7, 0x8, 0x1f ;  /* 0x0d001f00070a7f89 */ /* 0x000e6800000e0000 */
[----:B------:R-:W2:Y:S04]  /*1140*/  SHFL.BFLY PT, R13, R30, 0x8, 0x1f ;  /* 0x0d001f001e0d7f89 */ /* 0x000ea800000e0000 */
[----:B------:R-:W3:Y:S01]  /*1150*/  SHFL.BFLY PT, R19, R18, 0x8, 0x1f ;  /* 0x0d001f0012137f89 */ /* 0x000ee200000e0000 */
[----:B0-----:R-:W-:Y:S01]  /*1160*/  FADD.FTZ R11, R12, R9 ;  /* 0x000000090c0b7221 */ /* 0x001fe20000010000 */
[----:B-1----:R-:W-:Y:S01]  /*1170*/  FADD.FTZ R10, R7, R10 ;  /* 0x0000000a070a7221 */ /* 0x002fe20000010000 */
[----:B--2---:R-:W-:Y:S01]  /*1180*/  FADD.FTZ R15, R30, R13 ;  /* 0x0000000d1e0f7221 */ /* 0x004fe20000010000 */
[----:B---3--:R-:W-:-:S02]  /*1190*/  FADD.FTZ R20, R18, R19 ;  /* 0x0000001312147221 */ /* 0x008fc40000010000 */
        /* <DEDUP_REMOVED lines=16> */
[----:B------:R-:W0:Y:S01]  /*12a0*/  SHFL.BFLY PT, R16, R15, 0x1, 0x1f ;  /* 0x0c201f000f107f89 */ /* 0x000e2200000e0000 */
[----:B------:R-:W1:Y:S03]  /*12b0*/  LDC.64 R12, c[0x0][0x2d0] ;  /* 0x0000b400ff0c7b82 */ /* 0x000e660000000a00 */
[----:B------:R-:W2:Y:S04]  /*12c0*/  SHFL.BFLY PT, R14, R7, 0x1, 0x1f ;  /* 0x0c201f00070e7f89 */ /* 0x000ea800000e0000 */
[----:B------:R-:W3:Y:S01]  /*12d0*/  SHFL.BFLY PT, R20, R19, 0x1, 0x1f ;  /* 0x0c201f0013147f89 */ /* 0x000ee200000e0000 */
[----:B------:R-:W4:Y:S03]  /*12e0*/  LDC.64 R10, c[0x0][0x2d8] ;  /* 0x0000b600ff0a7b82 */ /* 0x000f260000000a00 */
[----:B------:R-:W3:Y:S01]  /*12f0*/  SHFL.BFLY PT, R9, R22, 0x1, 0x1f ;  /* 0x0c201f0016097f89 */ /* 0x000ee200000e0000 */
[----:B------:R-:W-:Y:S01]  /*1300*/  ISETP.NE.AND P2, PT, R5, RZ, PT ;  /* 0x000000ff0500720c */ /* 0x000fe20003f45270 */
[----:B------:R-:W-:Y:S01]  /*1310*/  BSSY B0, `(.L_x_56) ;  /* 0x0000022000007945 */ /* 0x000fe20003800000 */
[----:B------:R-:W-:Y:S01]  /*1320*/  SHF.L.U32 R21, R0, 0x2, RZ ;  /* 0x0000000200157819 */ /* 0x000fe200000006ff */
[----:B0-----:R-:W-:Y:S01]  /*1330*/  FADD.FTZ R27, R15, R16 ;  /* 0x000000100f1b7221 */ /* 0x001fe20000010000 */
[----:B------:R-:W-:Y:S01]  /*1340*/  SHF.L.U32 R16, R2, 0xd, RZ ;  /* 0x0000000d02107819 */ /* 0x000fe200000006ff */
[----:B--2---:R-:W-:Y:S01]  /*1350*/  FADD.FTZ R26, R7, R14 ;  /* 0x0000000e071a7221 */ /* 0x004fe20000010000 */
[----:B---3--:R-:W-:Y:S01]  /*1360*/  FADD.FTZ R20, R19, R20 ;  /* 0x0000001413147221 */ /* 0x008fe20000010000 */
[----:B------:R-:W-:-:S06]  /*1370*/  FADD.FTZ R9, R22, R9 ;  /* 0x0000000916097221 */ /* 0x000fcc0000010000 */
[----:B------:R-:W-:Y:S05]  /*1380*/  @P2 BRA `(.L_x_57) ;  /* 0x0000000000682947 */ /* 0x000fea0003800000 */
[----:B------:R-:W0:Y:S01]  /*1390*/  LDC.64 R22, c[0x0][0x278] ;  /* 0x00009e00ff167b82 */ /* 0x000e220000000a00 */
[----:B------:R-:W-:Y:S01]  /*13a0*/  SHF.R.S32.HI R45, RZ, 0x1f, R44 ;  /* 0x0000001fff2d7819 */ /* 0x000fe2000001142c */
[----:B------:R-:W-:Y:S01]  /*13b0*/  ULDC.64 UR12, c[0x0][0x260] ;  /* 0x00009800000c7ab9 */ /* 0x000fe20000000a00 */
[-C--:B------:R-:W-:Y:S02]  /*13c0*/  ISETP.GE.AND P4, PT, R4, R3.reuse, PT ;  /* 0x000000030400720c */ /* 0x080fe40003f86270 */
[----:B------:R-:W-:-:S03]  /*13d0*/  ISETP.GE.AND P3, PT, R6, R3, PT ;  /* 0x000000030600720c */ /* 0x000fc60003f66270 */
[----:B------:R-:W2:Y:S01]  /*13e0*/  LDC.64 R24, c[0x0][0x280] ;  /* 0x0000a000ff187b82 */ /* 0x000ea20000000a00 */
[C---:B0-----:R-:W-:Y:S02]  /*13f0*/  IMAD R18, R22.reuse, UR10, RZ ;  /* 0x0000000a16127c24 */ /* 0x041fe4000f8e02ff */
[----:B------:R-:W-:-:S04]  /*1400*/  IMAD.WIDE.U32 R14, R22, UR8, R44 ;  /* 0x00000008160e7c25 */ /* 0x000fc8000f8e002c */
[----:B------:R-:W-:Y:S02]  /*1410*/  IMAD R5, R23, UR8, R18 ;  /* 0x0000000817057c24 */ /* 0x000fe4000f8e0212 */
[----:B--2---:R-:W-:-:S03]  /*1420*/  IMAD R18, R24, UR11, RZ ;  /* 0x0000000b18127c24 */ /* 0x004fc6000f8e02ff */
[----:B------:R-:W-:Y:S01]  /*1430*/  IADD3 R15, R15, R5, RZ ;  /* 0x000000050f0f7210 */ /* 0x000fe20007ffe0ff */
[----:B------:R-:W-:Y:S02]  /*1440*/  IMAD R7, R25, UR9, R18 ;  /* 0x0000000919077c24 */ /* 0x000fe4000f8e0212 */
[----:B------:R-:W-:-:S03]  /*1450*/  IMAD.WIDE.U32 R14, R24, UR9, R14 ;  /* 0x00000009180e7c25 */ /* 0x000fc6000f8e000e */
[----:B------:R-:W-:-:S04]  /*1460*/  IADD3 R5, P2, R46, R14, RZ ;  /* 0x0000000e2e057210 */ /* 0x000fc80007f5e0ff */
[----:B------:R-:W-:Y:S02]  /*1470*/  IADD3.X R46, R47, R15, R7, P2, !PT ;  /* 0x0000000f2f2e7210 */ /* 0x000fe400017fe407 */
[C---:B------:R-:W-:Y:S02]  /*1480*/  LEA R14, P5, R5.reuse, UR12, 0x2 ;  /* 0x0000000c050e7c11 */ /* 0x040fe4000f8a10ff */
[----:B------:R-:W-:Y:S02]  /*1490*/  ISETP.GE.AND P2, PT, R8, R3, PT ;  /* 0x000000030800720c */ /* 0x000fe40003f46270 */
[----:B------:R-:W-:Y:S02]  /*14a0*/  LEA.HI.X R15, R5, UR13, R46, 0x2, P5 ;  /* 0x0000000d050f7c11 */ /* 0x000fe4000a8f142e */
[----:B------:R-:W-:Y:S02]  /*14b0*/  FSEL R3, R26, RZ, !P1 ;  /* 0x000000ff1a037208 */ /* 0x000fe40004800000 */
[----:B------:R-:W-:-:S02]  /*14c0*/  FSEL R5, R27, RZ, !P4 ;  /* 0x000000ff1b057208 */ /* 0x000fc40006000000 */
[----:B------:R-:W-:Y:S01]  /*14d0*/  FSEL R7, R20, RZ, !P3 ;  /* 0x000000ff14077208 */ /* 0x000fe20005800000 */
[----:B------:R0:W-:Y:S01]  /*14e0*/  STG.E desc[UR6][R14.64], R3 ;  /* 0x000000030e007986 */ /* 0x0001e2000c101906 */
[----:B------:R-:W-:-:S03]  /*14f0*/  FSEL R9, R9, RZ, !P2 ;  /* 0x000000ff09097208 */ /* 0x000fc60005000000 */
[----:B------:R0:W-:Y:S04]  /*1500*/  STG.E desc[UR6][R14.64+0x40], R5 ;  /* 0x000040050e007986 */ /* 0x0001e8000c101906 */
[----:B------:R0:W-:Y:S04]  /*1510*/  STG.E desc[UR6][R14.64+0x80], R7 ;  /* 0x000080070e007986 */ /* 0x0001e8000c101906 */
[----:B------:R0:W-:Y:S02]  /*1520*/  STG.E desc[UR6][R14.64+0xc0], R9 ;  /* 0x0000c0090e007986 */ /* 0x0001e4000c101906 */
.L_x_57:
[----:B------:R-:W-:Y:S05]  /*1530*/  BSYNC B0 ;  /* 0x0000000000007941 */ /* 0x000fea0003800000 */
.L_x_56:
[----:B------:R-:W-:Y:S01]  /*1540*/  UIADD3 UR4, UR4, 0x3f, URZ ;  /* 0x0000003f04047890 */ /* 0x000fe2000fffe03f */
[----:B0-----:R-:W-:Y:S01]  /*1550*/  SHF.R.S32.HI R3, RZ, 0x1f, R21 ;  /* 0x0000001fff037819 */ /* 0x001fe20000011415 */
[----:B-1----:R-:W-:Y:S01]  /*1560*/  IMAD R6, R12, UR10, RZ ;  /* 0x0000000a0c067c24 */ /* 0x002fe2000f8e02ff */
[C---:B------:R-:W-:Y:S01]  /*1570*/  IADD3 R4, P1, R16.reuse, R21, RZ ;  /* 0x0000001510047210 */ /* 0x040fe20007f3e0ff */
[----:B------:R-:W-:Y:S01]  /*1580*/  USHF.R.S32.HI UR5, URZ, 0x1f, UR4 ;  /* 0x0000001f3f057899 */ /* 0x000fe20008011404 */
[----:B------:R-:W-:Y:S02]  /*1590*/  BSSY B0, `(.L_x_58) ;  /* 0x0000022000007945 */ /* 0x000fe40003800000 */
[----:B------:R-:W-:Y:S01]  /*15a0*/  LEA.HI.X.SX32 R5, R16, R3, 0x1, P1 ;  /* 0x0000000310057211 */ /* 0x000fe200008f0eff */
[----:B------:R-:W-:Y:S01]  /*15b0*/  ULEA.HI UR5, UR5, UR4, URZ, 0x6 ;  /* 0x0000000405057291 */ /* 0x000fe2000f8f303f */
[----:B------:R-:W-:Y:S02]  /*15c0*/  IMAD R3, R13, UR8, R6 ;  /* 0x000000080d037c24 */ /* 0x000fe4000f8e0206 */
[----:B------:R-:W-:Y:S01]  /*15d0*/  IMAD.WIDE.U32 R12, R12, UR8, R4 ;  /* 0x000000080c0c7c25 */ /* 0x000fe2000f8e0004 */
[----:B------:R-:W-:-:S03]  /*15e0*/  ULOP3.LUT UR5, UR5, 0xffffffc0, URZ, 0xc0, !UPT ;  /* 0xffffffc005057892 */ /* 0x000fc6000f8ec03f */
[----:B----4-:R-:W-:Y:S01]  /*15f0*/  IMAD R4, R10, UR11, RZ ;  /* 0x0000000b0a047c24 */ /* 0x010fe2000f8e02ff */
[----:B------:R-:W-:Y:S02]  /*1600*/  IADD3 R13, R13, R3, RZ ;  /* 0x000000030d0d7210 */ /* 0x000fe40007ffe0ff */
[----:B------:R-:W-:Y:S01]  /*1610*/  IADD3 R3, -R44, UR5, RZ ;  /* 0x000000052c037c10 */ /* 0x000fe2000fffe1ff */
[----:B------:R-:W-:Y:S02]  /*1620*/  IMAD R9, R11, UR9, R4 ;  /* 0x000000090b097c24 */ /* 0x000fe4000f8e0204 */
[----:B------:R-:W-:Y:S01]  /*1630*/  IMAD.WIDE.U32 R10, R10, UR9, R12 ;  /* 0x000000090a0a7c25 */ /* 0x000fe2000f8e000c */
[----:B------:R-:W-:-:S04]  /*1640*/  ISETP.GE.OR P0, PT, R0, R3, P0 ;  /* 0x000000030000720c */ /* 0x000fc80000706670 */
[----:B------:R-:W-:-:S09]  /*1650*/  IADD3 R9, R11, R9, RZ ;  /* 0x000000090b097210 */ /* 0x000fd20007ffe0ff */
[----:B------:R-:W-:Y:S05]  /*1660*/  @P0 BRA `(.L_x_59) ;  /* 0x0000000000500947 */ /* 0x000fea0003800000 */
[----:B------:R-:W0:Y:S01]  /*1670*/  LDC.64 R12, c[0x0][0x2a8] ;  /* 0x0000aa00ff0c7b82 */ /* 0x000e220000000a00 */
[----:B------:R-:W-:Y:S01]  /*1680*/  SHF.R.S32.HI R3, RZ, 0x1f, R0 ;  /* 0x0000001fff037819 */ /* 0x000fe20000011400 */
[----:B------:R-:W-:Y:S01]  /*1690*/  ULDC.64 UR4, c[0x0][0x2a0] ;  /* 0x0000a80000047ab9 */ /* 0x000fe20000000a00 */
[----:B------:R-:W-:-:S04]  /*16a0*/  IADD3 R4, P0, R44, R0, RZ ;  /* 0x000000002c047210 */ /* 0x000fc80007f1e0ff */
[----:B------:R-:W-:Y:S01]  /*16b0*/  LEA.HI.X.SX32 R5, R44, R3, 0x1, P0 ;  /* 0x000000032c057211 */ /* 0x000fe200000f0eff */
[----:B------:R-:W1:Y:S01]  /*16c0*/  LDC.64 R14, c[0x0][0x2b0] ;  /* 0x0000ac00ff0e7b82 */ /* 0x000e620000000a00 */
[----:B-----5:R-:W-:Y:S01]  /*16d0*/  FSETP.NEU.FTZ.AND P0, PT, R17, -INF , PT ;  /* 0xff8000001100780b */ /* 0x020fe20003f1d000 */
[C---:B0-----:R-:W-:Y:S02]  /*16e0*/  IMAD R6, R12.reuse, UR10, RZ ;  /* 0x0000000a0c067c24 */ /* 0x041fe4000f8e02ff */
[----:B------:R-:W-:-:S04]  /*16f0*/  IMAD.WIDE.U32 R4, R12, UR8, R4 ;  /* 0x000000080c047c25 */ /* 0x000fc8000f8e0004 */
[----:B------:R-:W-:Y:S02]  /*1700*/  IMAD R3, R13, UR8, R6 ;  /* 0x000000080d037c24 */ /* 0x000fe4000f8e0206 */
[----:B-1----:R-:W-:-:S03]  /*1710*/  IMAD R6, R14, UR11, RZ ;  /* 0x0000000b0e067c24 */ /* 0x002fc6000f8e02ff */
[----:B------:R-:W-:Y:S01]  /*1720*/  IADD3 R5, R5, R3, RZ ;  /* 0x0000000305057210 */ /* 0x000fe20007ffe0ff */
[----:B------:R-:W-:Y:S02]  /*1730*/  IMAD R7, R15, UR9, R6 ;  /* 0x000000090f077c24 */ /* 0x000fe4000f8e0206 */
[----:B------:R-:W-:Y:S01]  /*1740*/  FMUL.FTZ R3, R17, 1.4426950216293334961 ;  /* 0x3fb8aa3b11037820 */ /* 0x000fe20000410000 */
[----:B------:R-:W-:-:S04]  /*1750*/  IMAD.WIDE.U32 R4, R14, UR9, R4 ;  /* 0x000000090e047c25 */ /* 0x000fc8000f8e0004 */
[----:B------:R-:W-:Y:S02]  /*1760*/  FSEL R3, R3, RZ, P0 ;  /* 0x000000ff03037208 */ /* 0x000fe40000000000 */
[----:B------:R-:W-:Y:S02]  /*1770*/  IADD3 R5, R5, R7, RZ ;  /* 0x0000000705057210 */ /* 0x000fe40007ffe0ff */
[----:B------:R-:W-:-:S04]  /*1780*/  LEA R6, P1, R4, UR4, 0x2 ;  /* 0x0000000404067c11 */ /* 0x000fc8000f8210ff */
[----:B------:R-:W-:-:S05]  /*1790*/  LEA.HI.X R7, R4, UR5, R5, 0x2, P1 ;  /* 0x0000000504077c11 */ /* 0x000fca00088f1405 */
[----:B------:R0:W-:Y:S04]  /*17a0*/  STG.E desc[UR6][R6.64], R3 ;  /* 0x0000000306007986 */ /* 0x0001e8000c101906 */
.L_x_59:
[----:B------:R-:W-:Y:S05]  /*17b0*/  BSYNC B0 ;  /* 0x0000000000007941 */ /* 0x000fea0003800000 */
.L_x_58:
[----:B------:R-:W-:Y:S01]  /*17c0*/  ULDC.64 UR12, c[0x0][0x2e8] ;  /* 0x0000ba00000c7ab9 */ /* 0x000fe20000000a00 */
[----:B------:R-:W-:Y:S01]  /*17d0*/  ULDC.64 UR4, c[0x0][0x2b8] ;  /* 0x0000ae0000047ab9 */ /* 0x000fe20000000a00 */
[----:B------:R-:W-:Y:S02]  /*17e0*/  ISETP.NE.U32.AND P0, PT, RZ, UR12, PT ;  /* 0x0000000cff007c0c */ /* 0x000fe4000bf05070 */
[C---:B------:R-:W-:Y:S02]  /*17f0*/  LEA R4, P1, R10.reuse, UR4, 0x2 ;  /* 0x000000040a047c11 */ /* 0x040fe4000f8210ff */
[----:B------:R-:W-:Y:S02]  /*1800*/  ISETP.NE.AND.EX P0, PT, RZ, UR13, PT, P0 ;  /* 0x0000000dff007c0c */ /* 0x000fe4000bf05300 */
[----:B------:R-:W-:Y:S02]  /*1810*/  LEA.HI.X R5, R10, UR5, R9, 0x2, P1 ;  /* 0x000000050a057c11 */ /* 0x000fe400088f1409 */
[----:B------:R-:W-:-:S03]  /*1820*/  ISETP.NE.OR P0, PT, R0, RZ, !P0 ;  /* 0x000000ff0000720c */ /* 0x000fc60004705670 */
[----:B------:R1:W-:Y:S04]  /*1830*/  STG.E.128 desc[UR6][R4.64], RZ ;  /* 0x000000ff04007986 */ /* 0x0003e8000c101d06 */
[----:B------:R1:W-:Y:S04]  /*1840*/  STG.E.128 desc[UR6][R4.64+0x1000], RZ ;  /* 0x001000ff04007986 */ /* 0x0003e8000c101d06 */
[----:B------:R1:W-:Y:S04]  /*1850*/  STG.E.128 desc[UR6][R4.64+0x2000], RZ ;  /* 0x002000ff04007986 */ /* 0x0003e8000c101d06 */
[----:B------:R1:W-:Y:S04]  /*1860*/  STG.E.128 desc[UR6][R4.64+0x3000], RZ ;  /* 0x003000ff04007986 */ /* 0x0003e8000c101d06 */
[----:B------:R1:W-:Y:S04]  /*1870*/  STG.E.128 desc[UR6][R4.64+0x4000], RZ ;  /* 0x004000ff04007986 */ /* 0x0003e8000c101d06 */
[----:B------:R1:W-:Y:S04]  /*1880*/  STG.E.128 desc[UR6][R4.64+0x5000], RZ ;  /* 0x005000ff04007986 */ /* 0x0003e8000c101d06 */
[----:B------:R1:W-:Y:S04]  /*1890*/  STG.E.128 desc[UR6][R4.64+0x6000], RZ ;  /* 0x006000ff04007986 */ /* 0x0003e8000c101d06 */
[----:B------:R1:W-:Y:S01]  /*18a0*/  STG.E.128 desc[UR6][R4.64+0x7000], RZ ;  /* 0x007000ff04007986 */ /* 0x0003e2000c101d06 */
[----:B------:R-:W-:Y:S05]  /*18b0*/  @P0 EXIT ;  /* 0x000000000000094d */ /* 0x000fea0003800000 */
[----:B0-----:R-:W0:Y:S08]  /*18c0*/  LDC R3, c[0x0][0x2e0] ;  /* 0x0000b800ff037b82 */ /* 0x001e300000000800 */
[----:B------:R-:W2:Y:S08]  /*18d0*/  LDC R7, c[0x0][0x220] ;  /* 0x00008800ff077b82 */ /* 0x000eb00000000800 */
[----:B-1----:R-:W1:Y:S01]  /*18e0*/  LDC.64 R4, c[0x0][0x2e8] ;  /* 0x0000ba00ff047b82 */ /* 0x002e620000000a00 */
[----:B0-----:R-:W-:-:S04]  /*18f0*/  IMAD R2, R2, R3, UR9 ;  /* 0x0000000902027e24 */ /* 0x001fc8000f8e0203 */
[----:B--2---:R-:W-:-:S04]  /*1900*/  IMAD R3, R2, R7, UR8 ;  /* 0x0000000802037e24 */ /* 0x004fc8000f8e0207 */
[----:B-1----:R-:W-:-:S05]  /*1910*/  IMAD.WIDE R2, R3, 0x4, R4 ;  /* 0x0000000403027825 */ /* 0x002fca00078e0204 */
[----:B------:R-:W-:Y:S01]  /*1920*/  STG.E desc[UR6][R2.64], RZ ;  /* 0x000000ff02007986 */ /* 0x000fe2000c101906 */
[----:B------:R-:W-:Y:S05]  /*1930*/  EXIT ;  /* 0x000000000000794d */ /* 0x000fea0003800000 */
.L_x_60:
        /* <DEDUP_REMOVED lines=12> */
.L_x_142:


//--------------------- .text._ZN7cutlass13device_kernelIN5flash19enable_sm80_to_sm89INS1_16FlashAttnBwdSm80INS1_25CollectiveMainloopBwdSm80ILi2ELi2EN4cute5tupleIJNS5_1CILi64EEENS7_ILi128EEES9_EEENS_6half_tEfNS_4arch4Sm80ELb1ELb0ELb0ELb1ELb0ELb0ELb0ELb0ELi2ELi2ELi2ELi2ELb0EEENS1_21CollectiveEpilogueBwdISA_SB_SD_Li256ELb1ELb0ELi4EEENS1_25SingleTileBwdLPTSchedulerILb1ELi128ELb0EEEEEEEEEvNT_6ParamsE --------------------------
	.section	.text._ZN7cutlass13device_kernelIN5flash19enable_sm80_to_sm89INS1_16FlashAttnBwdSm80INS1_25CollectiveMainloopBwdSm80ILi2ELi2EN4cute5tupleIJNS5_1CILi64EEENS7_ILi128EEES9_EEENS_6half_tEfNS_4arch4Sm80ELb1ELb0ELb0ELb1ELb0ELb0ELb0ELb0ELi2ELi2ELi2ELi2ELb0EEENS1_21CollectiveEpilogueBwdISA_SB_SD_Li256ELb1ELb0ELi4EEENS1_25SingleTileBwdLPTSchedulerILb1ELi128ELb0EEEEEEEEEvNT_6ParamsE,"ax",@progbits
	.align	128
.text._ZN7cutlass13device_kernelIN5flash19enable_sm80_to_sm89INS1_16FlashAttnBwdSm80INS1_25CollectiveMainloopBwdSm80ILi2ELi2EN4cute5tupleIJNS5_1CILi64EEENS7_ILi128EEES9_EEENS_6half_tEfNS_4arch4Sm80ELb1ELb0ELb0ELb1ELb0ELb0ELb0ELb0ELi2ELi2ELi2ELi2ELb0EEENS1_21CollectiveEpilogueBwdISA_SB_SD_Li256ELb1ELb0ELi4EEENS1_25SingleTileBwdLPTSchedulerILb1ELi128ELb0EEEEEEEEEvNT_6ParamsE:
        .type           _ZN7cutlass13device_kernelIN5flash19enable_sm80_to_sm89INS1_16FlashAttnBwdSm80INS1_25CollectiveMainloopBwdSm80ILi2ELi2EN4cute5tupleIJNS5_1CILi64EEENS7_ILi128EEES9_EEENS_6half_tEfNS_4arch4Sm80ELb1ELb0ELb0ELb1ELb0ELb0ELb0ELb0ELi2ELi2ELi2ELi2ELb0EEENS1_21CollectiveEpilogueBwdISA_SB_SD_Li256ELb1ELb0ELi4EEENS1_25SingleTileBwdLPTSchedulerILb1ELi128ELb0EEEEEEEEEvNT_6ParamsE,@function
        .size           _ZN7cutlass13device_kernelIN5flash19enable_sm80_to_sm89INS1_16FlashAttnBwdSm80INS1_25CollectiveMainloopBwdSm80ILi2ELi2EN4cute5tupleIJNS5_1CILi64EEENS7_ILi128EEES9_EEENS_6half_tEfNS_4arch4Sm80ELb1ELb0ELb0ELb1ELb0ELb0ELb0ELb0ELi2ELi2ELi2ELi2ELb0EEENS1_21CollectiveEpilogueBwdISA_SB_SD_Li256ELb1ELb0ELi4EEENS1_25SingleTileBwdLPTSchedulerILb1ELi128ELb0EEEEEEEEEvNT_6ParamsE,(.L_x_143 - _ZN7cutlass13device_kernelIN5flash19enable_sm80_to_sm89INS1_16FlashAttnBwdSm80INS1_25CollectiveMainloopBwdSm80ILi2ELi2EN4cute5tupleIJNS5_1CILi64EEENS7_ILi128EEES9_EEENS_6half_tEfNS_4arch4Sm80ELb1ELb0ELb0ELb1ELb0ELb0ELb0ELb0ELi2ELi2ELi2ELi2ELb0EEENS1_21CollectiveEpilogueBwdISA_SB_SD_Li256ELb1ELb0ELi4EEENS1_25SingleTileBwdLPTSchedulerILb1ELi128ELb0EEEEEEEEEvNT_6ParamsE)
        .other          _ZN7cutlass13device_kernelIN5flash19enable_sm80_to_sm89INS1_16FlashAttnBwdSm80INS1_25CollectiveMainloopBwdSm80ILi2ELi2EN4cute5tupleIJNS5_1CILi64EEENS7_ILi128EEES9_EEENS_6half_tEfNS_4arch4Sm80ELb1ELb0ELb0ELb1ELb0ELb0ELb0ELb0ELi2ELi2ELi2ELi2ELb0EEENS1_21CollectiveEpilogueBwdISA_SB_SD_Li256ELb1ELb0ELi4EEENS1_25SingleTileBwdLPTSchedulerILb1ELi128ELb0EEEEEEEEEvNT_6ParamsE,@"STO_CUDA_ENTRY STV_DEFAULT"
_ZN7cutlass13device_kernelIN5flash19enable_sm80_to_sm89INS1_16FlashAttnBwdSm80INS1_25CollectiveMainloopBwdSm80ILi2ELi2EN4cute5tupleIJNS5_1CILi64EEENS7_ILi128EEES9_EEENS_6half_tEfNS_4arch4Sm80ELb1ELb0ELb0ELb1ELb0ELb0ELb0ELb0ELi2ELi2ELi2ELi2ELb0EEENS1_21CollectiveEpilogueBwdISA_SB_SD_Li256ELb1ELb0ELi4EEENS1_25SingleTileBwdLPTSchedulerILb1ELi128ELb0EEEEEEEEEvNT_6ParamsE:
[----:B------:R-:W-:Y:S01]  /*0000*/  LDC R1, c[0x0][0x28] ;  /* 0x00000a00ff017b82 */ /* 0x000fe20000000800 */
[----:B------:R-:W-:Y:S05]  /*0010*/  EXIT ;  /* 0x000000000000794d */ /* 0x000fea0003800000 */
.L_x_61:
        /* <DEDUP_REMOVED lines=14> */
.L_x_143:


//--------------------- .text._ZN7cutlass13device_kernelIN5flash19enable_sm80_to_sm89INS1_16FlashAttnBwdSm80INS1_25CollectiveMainloopBwdSm80ILi2ELi2EN4cute5tupleIJNS5_1CILi64EEENS7_ILi128EEES9_EEENS_6half_tEfNS_4arch4Sm80ELb1ELb0ELb0ELb1ELb1ELb0ELb0ELb0ELi2ELi2ELi2ELi2ELb0EEENS1_21CollectiveEpilogueBwdISA_SB_SD_Li256ELb1ELb0ELi4EEENS1_25SingleTileBwdLPTSchedulerILb1ELi128ELb1EEEEEEEEEvNT_6ParamsE --------------------------
	.section	.text._ZN7cutlass13device_kernelIN5flash19enable_sm80_to_sm89INS1_16FlashAttnBwdSm80INS1_25CollectiveMainloopBwdSm80ILi2ELi2EN4cute5tupleIJNS5_1CILi64EEENS7_ILi128EEES9_EEENS_6half_tEfNS_4arch4Sm80ELb1ELb0ELb0ELb1ELb1ELb0ELb0ELb0ELi2ELi2ELi2ELi2ELb0EEENS1_21CollectiveEpilogueBwdISA_SB_SD_Li256ELb1ELb0ELi4EEENS1_25SingleTileBwdLPTSchedulerILb1ELi128ELb1EEEEEEEEEvNT_6ParamsE,"ax",@progbits
	.align	128
.text._ZN7cutlass13device_kernelIN5flash19enable_sm80_to_sm89INS1_16FlashAttnBwdSm80INS1_25CollectiveMainloopBwdSm80ILi2ELi2EN4cute5tupleIJNS5_1CILi64EEENS7_ILi128EEES9_EEENS_6half_tEfNS_4arch4Sm80ELb1ELb0ELb0ELb1ELb1ELb0ELb0ELb0ELi2ELi2ELi2ELi2ELb0EEENS1_21CollectiveEpilogueBwdISA_SB_SD_Li256ELb1ELb0ELi4EEENS1_25SingleTileBwdLPTSchedulerILb1ELi128ELb1EEEEEEEEEvNT_6ParamsE:
        .type           _ZN7cutlass13device_kernelIN5flash19enable_sm80_to_sm89INS1_16FlashAttnBwdSm80INS1_25CollectiveMainloopBwdSm80ILi2ELi2EN4cute5tupleIJNS5_1CILi64EEENS7_ILi128EEES9_EEENS_6half_tEfNS_4arch4Sm80ELb1ELb0ELb0ELb1ELb1ELb0ELb0ELb0ELi2ELi2ELi2ELi2ELb0EEENS1_21CollectiveEpilogueBwdISA_SB_SD_Li256ELb1ELb0ELi4EEENS1_25SingleTileBwdLPTSchedulerILb1ELi128ELb1EEEEEEEEEvNT_6ParamsE,@function
        .size           _ZN7cutlass13device_kernelIN5flash19enable_sm80_to_sm89INS1_16FlashAttnBwdSm80INS1_25CollectiveMainloopBwdSm80ILi2ELi2EN4cute5tupleIJNS5_1CILi64EEENS7_ILi128EEES9_EEENS_6half_tEfNS_4arch4Sm80ELb1ELb0ELb0ELb1ELb1ELb0ELb0ELb0ELi2ELi2ELi2ELi2ELb0EEENS1_21CollectiveEpilogueBwdISA_SB_SD_Li256ELb1ELb0ELi4EEENS1_25SingleTileBwdLPTSchedulerILb1ELi128ELb1EEEEEEEEEvNT_6ParamsE,(.L_x_144 - _ZN7cutlass13device_kernelIN5flash19enable_sm80_to_sm89INS1_16FlashAttnBwdSm80INS1_25CollectiveMainloopBwdSm80ILi2ELi2EN4cute5tupleIJNS5_1CILi64EEENS7_ILi128EEES9_EEENS_6half_tEfNS_4arch4Sm80ELb1ELb0ELb0ELb1ELb1ELb0ELb0ELb0ELi2ELi2ELi2ELi2ELb0EEENS1_21CollectiveEpilogueBwdISA_SB_SD_Li256ELb1ELb0ELi4EEENS1_25SingleTileBwdLPTSchedulerILb1ELi128ELb1EEEEEEEEEvNT_6ParamsE)
        .other          _ZN7cutlass13device_kernelIN5flash19enable_sm80_to_sm89INS1_16FlashAttnBwdSm80INS1_25CollectiveMainloopBwdSm80ILi2ELi2EN4cute5tupleIJNS5_1CILi64EEENS7_ILi128EEES9_EEENS_6half_tEfNS_4arch4Sm80ELb1ELb0ELb0ELb1ELb1ELb0ELb0ELb0ELi2ELi2ELi2ELi2ELb0EEENS1_21CollectiveEpilogueBwdISA_SB_SD_Li256ELb1ELb0ELi4EEENS1_25SingleTileBwdLPTSchedulerILb1ELi128ELb1EEEEEEEEEvNT_6ParamsE,@"STO_CUDA_ENTRY STV_DEFAULT"
_ZN7cutlass13device_kernelIN5flash19enable_sm80_to_sm89INS1_16FlashAttnBwdSm80INS1_25CollectiveMainloopBwdSm80ILi2ELi2EN4cute5tupleIJNS5_1CILi64EEENS7_ILi128EEES9_EEENS_6half_tEfNS_4arch4Sm80ELb1ELb0ELb0ELb1ELb1ELb0ELb0ELb0ELi2ELi2ELi2ELi2ELb0EEENS1_21CollectiveEpilogueBwdISA_SB_SD_Li256ELb1ELb0ELi4EEENS1_25SingleTileBwdLPTSchedulerILb1ELi128ELb1EEEEEEEEEvNT_6ParamsE:
[----:B------:R-:W-:Y:S01]  /*0000*/  LDC R1, c[0x0][0x28] ;  /* 0x00000a00ff017b82 */ /* 0x000fe20000000800 */
[----:B------:R-:W-:Y:S05]  /*0010*/  EXIT ;  /* 0x000000000000794d */ /* 0x000fea0003800000 */
.L_x_62:
        /* <DEDUP_REMOVED lines=14> */
.L_x_144:


//--------------------- .text._ZN7cutlass13device_kernelIN5flash19enable_sm80_to_sm89INS1_16FlashAttnBwdSm80INS1_25CollectiveMainloopBwdSm80ILi2ELi2EN4cute5tupleIJNS5_1CILi64EEENS7_ILi128EEES9_EEENS_6half_tEfNS_4arch4Sm80ELb1ELb0ELb0ELb1ELb0ELb0ELb0ELb0ELi2ELi2ELi2ELi2ELb0EEENS1_24CollectiveEpilogueBwdGQAISA_fSD_Li256ELb1ELb0EEENS1_25SingleTileBwdLPTSchedulerILb1ELi128ELb0EEEEEEEEEvNT_6ParamsE --------------------------
	.section	.text._ZN7cutlass13device_kernelIN5flash19enable_sm80_to_sm89INS1_16FlashAttnBwdSm80INS1_25CollectiveMainloopBwdSm80ILi2ELi2EN4cute5tupleIJNS5_1CILi64EEENS7_ILi128EEES9_EEENS_6half_tEfNS_4arch4Sm80ELb1ELb0ELb0ELb1ELb0ELb0ELb0ELb0ELi2ELi2ELi2ELi2ELb0EEENS1_24CollectiveEpilogueBwdGQAISA_fSD_Li256ELb1ELb0EEENS1_25SingleTileBwdLPTSchedulerILb1ELi128ELb0EEEEEEEEEvNT_6ParamsE,"ax",@progbits
	.align	128
.text._ZN7cutlass13device_kernelIN5flash19enable_sm80_to_sm89INS1_16FlashAttnBwdSm80INS1_25CollectiveMainloopBwdSm80ILi2ELi2EN4cute5tupleIJNS5_1CILi64EEENS7_ILi128EEES9_EEENS_6half_tEfNS_4arch4Sm80ELb1ELb0ELb0ELb1ELb0ELb0ELb0ELb0ELi2ELi2ELi2ELi2ELb0EEENS1_24CollectiveEpilogueBwdGQAISA_fSD_Li256ELb1ELb0EEENS1_25SingleTileBwdLPTSchedulerILb1ELi128ELb0EEEEEEEEEvNT_6ParamsE:
        .type           _ZN7cutlass13device_kernelIN5flash19enable_sm80_to_sm89INS1_16FlashAttnBwdSm80INS1_25CollectiveMainloopBwdSm80ILi2ELi2EN4cute5tupleIJNS5_1CILi64EEENS7_ILi128EEES9_EEENS_6half_tEfNS_4arch4Sm80ELb1ELb0ELb0ELb1ELb0ELb0ELb0ELb0ELi2ELi2ELi2ELi2ELb0EEENS1_24CollectiveEpilogueBwdGQAISA_fSD_Li256ELb1ELb0EEENS1_25SingleTileBwdLPTSchedulerILb1ELi128ELb0EEEEEEEEEvNT_6ParamsE,@function
        .size           _ZN7cutlass13device_kernelIN5flash19enable_sm80_to_sm89INS1_16FlashAttnBwdSm80INS1_25CollectiveMainloopBwdSm80ILi2ELi2EN4cute5tupleIJNS5_1CILi64EEENS7_ILi128EEES9_EEENS_6half_tEfNS_4arch4Sm80ELb1ELb0ELb0ELb1ELb0ELb0ELb0ELb0ELi2ELi2ELi2ELi2ELb0EEENS1_24CollectiveEpilogueBwdGQAISA_fSD_Li256ELb1ELb0EEENS1_25SingleTileBwdLPTSchedulerILb1ELi128ELb0EEEEEEEEEvNT_6ParamsE,(.L_x_145 - _ZN7cutlass13device_kernelIN5flash19enable_sm80_to_sm89INS1_16FlashAttnBwdSm80INS1_25CollectiveMainloopBwdSm80ILi2ELi2EN4cute5tupleIJNS5_1CILi64EEENS7_ILi128EEES9_EEENS_6half_tEfNS_4arch4Sm80ELb1ELb0ELb0ELb1ELb0ELb0ELb0ELb0ELi2ELi2ELi2ELi2ELb0EEENS1_24CollectiveEpilogueBwdGQAISA_fSD_Li256ELb1ELb0EEENS1_25SingleTileBwdLPTSchedulerILb1ELi128ELb0EEEEEEEEEvNT_6ParamsE)
        .other          _ZN7cutlass13device_kernelIN5flash19enable_sm80_to_sm89INS1_16FlashAttnBwdSm80INS1_25CollectiveMainloopBwdSm80ILi2ELi2EN4cute5tupleIJNS5_1CILi64EEENS7_ILi128EEES9_EEENS_6half_tEfNS_4arch4Sm80ELb1ELb0ELb0ELb1ELb0ELb0ELb0ELb0ELi2ELi2ELi2ELi2ELb0EEENS1_24CollectiveEpilogueBwdGQAISA_fSD_Li256ELb1ELb0EEENS1_25SingleTileBwdLPTSchedulerILb1ELi128ELb0EEEEEEEEEvNT_6ParamsE,@"STO_CUDA_ENTRY STV_DEFAULT"
_ZN7cutlass13device_kernelIN5flash19enable_sm80_to_sm89INS1_16FlashAttnBwdSm80INS1_25CollectiveMainloopBwdSm80ILi2ELi2EN4cute5tupleIJNS5_1CILi64EEENS7_ILi128EEES9_EEENS_6half_tEfNS_4arch4Sm80ELb1ELb0ELb0ELb1ELb0ELb0ELb0ELb0ELi2ELi2ELi2ELi2ELb0EEENS1_24CollectiveEpilogueBwdGQAISA_fSD_Li256ELb1ELb0EEENS1_25SingleTileBwdLPTSchedulerILb1ELi128ELb0EEEEEEEEEvNT_6ParamsE:
[----:B------:R-:W-:Y:S01]  /*0000*/  LDC R1, c[0x0][0x28] ;  /* 0x00000a00ff017b82 */ /* 0x000fe20000000800 */
[----:B------:R-:W-:Y:S05]  /*0010*/  EXIT ;  /* 0x000000000000794d */ /* 0x000fea0003800000 */
.L_x_63:
        /* <DEDUP_REMOVED lines=14> */
.L_x_145:


//--------------------- .text._ZN7cutlass13device_kernelIN5flash32FlashAttnBwdPostprocessConvertdQIN4cute5tupleIJNS3_1CILi128EEES6_EEENS_6half_tEfNS_4arch4Sm80ELi256ENS3_8TiledMMAINS3_8MMA_AtomIJNS3_28SM80_16x8x16_F32F16F16F32_TNEEEENS3_6LayoutINS4_IJNS5_ILi2EEENS5_ILi4EEENS5_ILi1EEEEEENS4_IJSI_SG_NS5_ILi0EEEEEEEENS4_IJNS5_ILi32EEENS5_ILi64EEENS5_ILi16EEEEEEEELb0EEEEEvNT_6ParamsE --------------------------
	.section	.text._ZN7cutlass13device_kernelIN5flash32FlashAttnBwdPostprocessConvertdQIN4cute5tupleIJNS3_1CILi128EEES6_EEENS_6half_tEfNS_4arch4Sm80ELi256ENS3_8TiledMMAINS3_8MMA_AtomIJNS3_28SM80_16x8x16_F32F16F16F32_TNEEEENS3_6LayoutINS4_IJNS5_ILi2EEENS5_ILi4EEENS5_ILi1EEEEEENS4_IJSI_SG_NS5_ILi0EEEEEEEENS4_IJNS5_ILi32EEENS5_ILi64EEENS5_ILi16EEEEEEEELb0EEEEEvNT_6ParamsE,"ax",@progbits
	.align	128
.text._ZN7cutlass13device_kernelIN5flash32FlashAttnBwdPostprocessConvertdQIN4cute5tupleIJNS3_1CILi128EEES6_EEENS_6half_tEfNS_4arch4Sm80ELi256ENS3_8TiledMMAINS3_8MMA_AtomIJNS3_28SM80_16x8x16_F32F16F16F32_TNEEEENS3_6LayoutINS4_IJNS5_ILi2EEENS5_ILi4EEENS5_ILi1EEEEEENS4_IJSI_SG_NS5_ILi0EEEEEEEENS4_IJNS5_ILi32EEENS5_ILi64EEENS5_ILi16EEEEEEEELb0EEEEEvNT_6ParamsE:
        .type           _ZN7cutlass13device_kernelIN5flash32FlashAttnBwdPostprocessConvertdQIN4cute5tupleIJNS3_1CILi128EEES6_EEENS_6half_tEfNS_4arch4Sm80ELi256ENS3_8TiledMMAINS3_8MMA_AtomIJNS3_28SM80_16x8x16_F32F16F16F32_TNEEEENS3_6LayoutINS4_IJNS5_ILi2EEENS5_ILi4EEENS5_ILi1EEEEEENS4_IJSI_SG_NS5_ILi0EEEEEEEENS4_IJNS5_ILi32EEENS5_ILi64EEENS5_ILi16EEEEEEEELb0EEEEEvNT_6ParamsE,@function
        .size           _ZN7cutlass13device_kernelIN5flash32FlashAttnBwdPostprocessConvertdQIN4cute5tupleIJNS3_1CILi128EEES6_EEENS_6half_tEfNS_4arch4Sm80ELi256ENS3_8TiledMMAINS3_8MMA_AtomIJNS3_28SM80_16x8x16_F32F16F16F32_TNEEEENS3_6LayoutINS4_IJNS5_ILi2EEENS5_ILi4EEENS5_ILi1EEEEEENS4_IJSI_SG_NS5_ILi0EEEEEEEENS4_IJNS5_ILi32EEENS5_ILi64EEENS5_ILi16EEEEEEEELb0EEEEEvNT_6ParamsE,(.L_x_146 - _ZN7cutlass13device_kernelIN5flash32FlashAttnBwdPostprocessConvertdQIN4cute5tupleIJNS3_1CILi128EEES6_EEENS_6half_tEfNS_4arch4Sm80ELi256ENS3_8TiledMMAINS3_8MMA_AtomIJNS3_28SM80_16x8x16_F32F16F16F32_TNEEEENS3_6LayoutINS4_IJNS5_ILi2EEENS5_ILi4EEENS5_ILi1EEEEEENS4_IJSI_SG_NS5_ILi0EEEEEEEENS4_IJNS5_ILi32EEENS5_ILi64EEENS5_ILi16EEEEEEEELb0EEEEEvNT_6ParamsE)
        .other          _ZN7cutlass13device_kernelIN5flash32FlashAttnBwdPostprocessConvertdQIN4cute5tupleIJNS3_1CILi128EEES6_EEENS_6half_tEfNS_4arch4Sm80ELi256ENS3_8TiledMMAINS3_8MMA_AtomIJNS3_28SM80_16x8x16_F32F16F16F32_TNEEEENS3_6LayoutINS4_IJNS5_ILi2EEENS5_ILi4EEENS5_ILi1EEEEEENS4_IJSI_SG_NS5_ILi0EEEEEEEENS4_IJNS5_ILi32EEENS5_ILi64EEENS5_ILi16EEEEEEEELb0EEEEEvNT_6ParamsE,@"STO_CUDA_ENTRY STV_DEFAULT"
_ZN7cutlass13device_kernelIN5flash32FlashAttnBwdPostprocessConvertdQIN4cute5tupleIJNS3_1CILi128EEES6_EEENS_6half_tEfNS_4arch4Sm80ELi256ENS3_8TiledMMAINS3_8MMA_AtomIJNS3_28SM80_16x8x16_F32F16F16F32_TNEEEENS3_6LayoutINS4_IJNS5_ILi2EEENS5_ILi4EEENS5_ILi1EEEEEENS4_IJSI_SG_NS5_ILi0EEEEEEEENS4_IJNS5_ILi32EEENS5_ILi64EEENS5_ILi16EEEEEEEELb0EEEEEvNT_6ParamsE:
        /* <DEDUP_REMOVED lines=10> */
[----:B------:R-:W-:Y:S01]  /*00a0*/  ULDC UR8, c[0x0][0x240] ;  /* 0x0000900000087ab9 */ /* 0x000fe20000000800 */
[----:B-1----:R-:W-:-:S11]  /*00b0*/  IMAD.WIDE R4, R11, 0x4, R4 ;  /* 0x000000040b047825 */ /* 0x002fd600078e0204 */
[----:B------:R-:W0:Y:S01]  /*00c0*/  @P1 LDC.64 R6, c[0x0][0x278] ;  /* 0x00009e00ff061b82 */ /* 0x000e220000000a00 */
[----:B------:R-:W-:Y:S01]  /*00d0*/  IMAD.U32 R3, RZ, RZ, UR8 ;  /* 0x00000008ff037e24 */ /* 0x000fe2000f8e00ff */
[----:B------:R1:W5:Y:S01]  /*00e0*/  @P0 LDG.E R71, desc[UR6][R4.64] ;  /* 0x0000000604470981 */ /* 0x000362000c1e1900 */
[----:B------:R-:W2:Y:S01]  /*00f0*/  S2R R2, SR_CTAID.X ;  /* 0x0000000000027919 */ /* 0x000ea20000002500 */
[----:B0-----:R-:W-:-:S05]  /*0100*/  @P1 IMAD.WIDE R6, R11, 0x4, R6 ;  /* 0x000000040b061825 */ /* 0x001fca00078e0206 */
[----:B------:R1:W5:Y:S01]  /*0110*/  @P1 LDG.E R3, desc[UR6][R6.64] ;  /* 0x0000000606031981 */ /* 0x000362000c1e1900 */
[----:B--2---:R-:W-:Y:S01]  /*0120*/  IMAD.SHL.U32 R0, R2, 0x80, RZ ;  /* 0x0000008002007824 */ /* 0x004fe200078e00ff */
[----:B------:R-:W-:Y:S06]  /*0130*/  @P1 BRA `(.L_x_64) ;  /* 0x0000000000101947 */ /* 0x000fec0003800000 */
[----:B------:R-:W-:Y:S05]  /*0140*/  @!P0 BRA `(.L_x_64) ;  /* 0x00000000000c8947 */ /* 0x000fea0003800000 */
[----:B-1----:R-:W2:Y:S04]  /*0150*/  LDG.E R6, desc[UR6][R4.64] ;  /* 0x0000000604067981 */ /* 0x002ea8000c1e1900 */
[----:B-----5:R-:W2:Y:S02]  /*0160*/  LDG.E R3, desc[UR6][R4.64+0x4] ;  /* 0x0000040604037981 */ /* 0x020ea4000c1e1900 */
[----:B--2---:R-:W-:-:S07]  /*0170*/  IMAD.IADD R3, R3, 0x1, -R6 ;  /* 0x0000000103037824 */ /* 0x004fce00078e0a06 */
.L_x_64:
[----:B------:R-:W-:Y:S02]  /*0180*/  ISETP.NE.U32.AND P1, PT, RZ, UR4, PT ;  /* 0x00000004ff007c0c */ /* 0x000fe4000bf25070 */
[----:B-----5:R-:W-:Y:S02]  /*0190*/  ISETP.LE.AND P2, PT, R3, R0, PT ;  /* 0x000000000300720c */ /* 0x020fe40003f43270 */
[----:B------:R-:W-:-:S13]  /*01a0*/  ISETP.NE.AND.EX P1, PT, RZ, UR5, PT, P1 ;  /* 0x00000005ff007c0c */ /* 0x000fda000bf25310 */
[----:B------:R-:W-:Y:S05]  /*01b0*/  @P1 EXIT P2 ;  /* 0x000000000000194d */ /* 0x000fea0001000000 */
[----:B------:R-:W0:Y:S01]  /*01c0*/  S2R R72, SR_TID.X ;  /* 0x0000000000487919 */ /* 0x000e220000002100 */
[----:B-1----:R-:W-:Y:S01]  /*01d0*/  @P0 LEA R4, R11, R71, 0x7 ;  /* 0x000000470b040211 */ /* 0x002fe200078e38ff */
[----:B------:R-:W1:Y:S01]  /*01e0*/  S2UR UR8, SR_CTAID.Y ;  /* 0x00000000000879c3 */ /* 0x000e620000002600 */
[----:B------:R-:W-:Y:S01]  /*01f0*/  IMAD.SHL.U32 R9, R2, 0x4000, RZ ;  /* 0x0000400002097824 */ /* 0x000fe200078e00ff */
[----:B------:R-:W-:Y:S01]  /*0200*/  SHF.R.S32.HI R69, RZ, 0x1f, R11 ;  /* 0x0000001fff457819 */ /* 0x000fe2000001140b */
[----:B------:R-:W-:Y:S01]  /*0210*/  ULDC.64 UR4, c[0x0][0x230] ;  /* 0x00008c0000047ab9 */ /* 0x000fe20000000a00 */
[----:B------:R-:W-:Y:S02]  /*0220*/  @P0 SHF.R.S32.HI R5, RZ, 0x1f, R4 ;  /* 0x0000001fff050819 */ /* 0x000fe40000011404 */
[----:B------:R-:W-:Y:S02]  /*0230*/  SEL R69, R69, RZ, !P1 ;  /* 0x000000ff45457207 */ /* 0x000fe40004800000 */
[----:B------:R-:W2:Y:S01]  /*0240*/  LDC.64 R12, c[0x0][0x228] ;  /* 0x00008a00ff0c7b82 */ /* 0x000ea20000000a00 */
[----:B------:R-:W-:-:S02]  /*0250*/  @P0 LEA.HI R5, R5, R4, RZ, 0x7 ;  /* 0x0000000405050211 */ /* 0x000fc400078f38ff */
[----:B------:R-:W-:-:S03]  /*0260*/  SEL R68, R11, RZ, !P1 ;  /* 0x000000ff0b447207 */ /* 0x000fc60004800000 */
[----:B------:R-:W-:-:S05]  /*0270*/  @P0 IMAD.SHL.U32 R5, R5, 0x80, RZ ;  /* 0x0000008005050824 */ /* 0x000fca00078e00ff */
[----:B------:R-:W-:Y:S02]  /*0280*/  @P0 LOP3.LUT R7, R5, 0xffffc000, RZ, 0xc0, !PT ;  /* 0xffffc00005070812 */ /* 0x000fe400078ec0ff */
[----:B------:R-:W-:Y:S02]  /*0290*/  CS2R R4, SRZ ;  /* 0x0000000000047805 */ /* 0x000fe4000001ff00 */
[----:B------:R-:W-:Y:S01]  /*02a0*/  @P0 MOV R4, R7 ;  /* 0x0000000700040202 */ /* 0x000fe20000000f00 */
[----:B-1----:R-:W-:Y:S01]  /*02b0*/  USHF.R.S32.HI UR9, URZ, 0x1f, UR8 ;  /* 0x0000001f3f097899 */ /* 0x002fe20008011408 */
[----:B------:R-:W-:Y:S02]  /*02c0*/  @P0 SHF.R.S32.HI R5, RZ, 0x1f, R7 ;  /* 0x0000001fff050819 */ /* 0x000fe40000011407 */
[----:B------:R-:W-:Y:S01]  /*02d0*/  SHF.R.S32.HI R7, RZ, 0x1f, R9 ;  /* 0x0000001fff077819 */ /* 0x000fe20000011409 */
[----:B0-----:R-:W-:Y:S02]  /*02e0*/  IMAD.SHL.U32 R70, R72, 0x4, RZ ;  /* 0x0000000448467824 */ /* 0x001fe400078e00ff */
[----:B--2---:R-:W-:-:S03]  /*02f0*/  IMAD R8, R12, UR9, RZ ;  /* 0x000000090c087c24 */ /* 0x004fc6000f8e02ff */
[----:B------:R-:W-:Y:S01]  /*0300*/  IADD3 R4, P2, P3, R4, R70, R9 ;  /* 0x0000004604047210 */ /* 0x000fe20007b5e009 */
[----:B------:R-:W-:Y:S01]  /*0310*/  IMAD R9, R69, UR4, RZ ;  /* 0x0000000445097c24 */ /* 0x000fe2000f8e02ff */
[----:B------:R-:W-:-:S03]  /*0320*/  SHF.R.S32.HI R6, RZ, 0x1f, R70 ;  /* 0x0000001fff067819 */ /* 0x000fc60000011446 */
[----:B------:R-:W-:Y:S01]  /*0330*/  IMAD R9, R68, UR5, R9 ;  /* 0x0000000544097c24 */ /* 0x000fe2000f8e0209 */
[----:B------:R-:W-:Y:S01]  /*0340*/  IADD3.X R5, R5, R6, R7, P2, P3 ;  /* 0x0000000605057210 */ /* 0x000fe200017e6407 */
[----:B------:R-:W-:Y:S02]  /*0350*/  IMAD R7, R13, UR8, R8 ;  /* 0x000000080d077c24 */ /* 0x000fe4000f8e0208 */
[----:B------:R-:W-:-:S04]  /*0360*/  IMAD.WIDE.U32 R4, R12, UR8, R4 ;  /* 0x000000080c047c25 */ /* 0x000fc8000f8e0004 */
[----:B------:R-:W-:Y:S02]  /*0370*/  IMAD.IADD R5, R5, 0x1, R7 ;  /* 0x0000000105057824 */ /* 0x000fe400078e0207 */
        /* <DEDUP_REMOVED lines=21> */
[----:B------:R-:W-:Y:S01]  /*04d0*/  SHF.R.S32.HI R75, RZ, 0x1f, R72 ;  /* 0x0000001fff4b7819 */ /* 0x000fe20000011448 */
[----:B------:R-:W1:Y:S01]  /*04e0*/  S2UR UR5, SR_CgaCtaId ;  /* 0x00000000000579c3 */ /* 0x000e620000008800 */
[----:B------:R-:W-:Y:S01]  /*04f0*/  UMOV UR4, 0x400 ;  /* 0x0000040000047882 */ /* 0x000fe20000000000 */
[----:B------:R-:W-:Y:S01]  /*0500*/  BSSY B0, `(.L_x_65) ;  /* 0x000013f000007945 */ /* 0x000fe20003800000 */
[----:B------:R-:W-:-:S02]  /*0510*/  LEA.HI R73, R75, R72, RZ, 0x2 ;  /* 0x000000484b497211 */ /* 0x000fc400078f10ff */
[-C--:B------:R-:W-:Y:S02]  /*0520*/  LEA.HI R74, R75, R72.reuse, RZ, 0x7 ;  /* 0x000000484b4a7211 */ /* 0x080fe400078f38ff */
[----:B------:R-:W-:Y:S02]  /*0530*/  LOP3.LUT R79, R73, 0x7ffffffc, RZ, 0xc0, !PT ;  /* 0x7ffffffc494f7812 */ /* 0x000fe400078ec0ff */
[--C-:B------:R-:W-:Y:S01]  /*0540*/  SHF.R.S32.HI R78, RZ, 0x2, R73.reuse ;  /* 0x00000002ff4e7819 */ /* 0x100fe20000011449 */
[----:B------:R-:W-:Y:S01]  /*0550*/  IMAD.SHL.U32 R80, R74, 0x10, RZ ;  /* 0x000000104a507824 */ /* 0x000fe200078e00ff */
[----:B------:R-:W-:Y:S02]  /*0560*/  SHF.R.S32.HI R73, RZ, 0x1f, R73 ;  /* 0x0000001fff497819 */ /* 0x000fe40000011449 */
[----:B------:R-:W-:Y:S02]  /*0570*/  IADD3 R79, -R79, R72, RZ ;  /* 0x000000484f4f7210 */ /* 0x000fe40007ffe1ff */
[----:B0-----:R-:W-:-:S02]  /*0580*/  LEA.HI R76, R73, R78, RZ, 0x3 ;  /* 0x0000004e494c7211 */ /* 0x001fc400078f18ff */
[----:B------:R-:W-:Y:S02]  /*0590*/  LOP3.LUT R82, R80, 0xfffff800, RZ, 0xc0, !PT ;  /* 0xfffff80050527812 */ /* 0x000fe400078ec0ff */
[----:B------:R-:W-:Y:S02]  /*05a0*/  LOP3.LUT R77, R76, 0xfffffff8, RZ, 0xc0, !PT ;  /* 0xfffffff84c4d7812 */ /* 0x000fe400078ec0ff */
[-C--:B------:R-:W-:Y:S01]  /*05b0*/  LEA.HI R76, R75, R72.reuse, RZ, 0x6 ;  /* 0x000000484b4c7211 */ /* 0x080fe200078f30ff */
[----:B------:R-:W-:Y:S01]  /*05c0*/  IMAD R73, R79, 0x2, R82 ;  /* 0x000000024f497824 */ /* 0x000fe200078e0252 */
[CC--:B------:R-:W-:Y:S01]  /*05d0*/  LEA.HI R80, R75.reuse, R72.reuse, RZ, 0x5 ;  /* 0x000000484b507211 */ /* 0x0c0fe200078f28ff */
[----:B------:R-:W-:Y:S01]  /*05e0*/  IMAD.IADD R78, R78, 0x1, -R77 ;  /* 0x000000014e4e7824 */ /* 0x000fe200078e0a4d */
[----:B-1----:R-:W-:Y:S01]  /*05f0*/  ULEA UR4, UR5, UR4, 0x18 ;  /* 0x0000000405047291 */ /* 0x002fe2000f8ec03f */
[----:B------:R-:W-:Y:S02]  /*0600*/  SHF.R.S32.HI R79, RZ, 0x6, R76 ;  /* 0x00000006ff4f7819 */ /* 0x000fe4000001144c */
[----:B------:R-:W-:Y:S01]  /*0610*/  LEA.HI R83, R75, R72, RZ, 0x4 ;  /* 0x000000484b537211 */ /* 0x000fe200078f20ff */
[----:B------:R-:W-:Y:S01]  /*0620*/  ULDC UR5, c[0x0][0x268] ;  /* 0x00009a0000057ab9 */ /* 0x000fe20000000800 */
[----:B------:R-:W-:-:S02]  /*0630*/  SHF.R.S32.HI R77, RZ, 0x1f, R78 ;  /* 0x0000001fff4d7819 */ /* 0x000fc4000001144e */
[----:B------:R-:W-:Y:S02]  /*0640*/  LEA.HI R75, R76, R79, RZ, 0x1 ;  /* 0x0000004f4c4b7211 */ /* 0x000fe400078f08ff */
[----:B------:R-:W-:Y:S02]  /*0650*/  LEA.HI R76, R77, R78, RZ, 0x2 ;  /* 0x0000004e4d4c7211 */ /* 0x000fe400078f10ff */
[----:B------:R-:W-:Y:S02]  /*0660*/  SHF.R.S32.HI R81, RZ, 0x5, R80 ;  /* 0x00000005ff517819 */ /* 0x000fe40000011450 */
[----:B------:R-:W-:Y:S02]  /*0670*/  LEA R77, R72, UR4, 0x4 ;  /* 0x00000004484d7c11 */ /* 0x000fe4000f8e20ff */
[----:B------:R-:W-:Y:S02]  /*0680*/  LEA.HI R80, R80, R81, RZ, 0x1 ;  /* 0x0000005150507211 */ /* 0x000fe400078f08ff */
[----:B------:R-:W-:-:S02]  /*0690*/  LOP3.LUT R85, R83, 0xfffffff0, RZ, 0xc0, !PT ;  /* 0xfffffff053557812 */ /* 0x000fc400078ec0ff */
[----:B------:R-:W-:Y:S02]  /*06a0*/  LOP3.LUT R80, R80, 0xfffffe, RZ, 0xc0, !PT ;  /* 0x00fffffe50507812 */ /* 0x000fe400078ec0ff */
[----:B------:R-:W-:-:S03]  /*06b0*/  IADD3 R72, -R85, R72, RZ ;  /* 0x0000004855487210 */ /* 0x000fc60007ffe1ff */
[----:B------:R-:W-:Y:S01]  /*06c0*/  IMAD.IADD R82, R81, 0x1, -R80 ;  /* 0x0000000151527824 */ /* 0x000fe200078e0a50 */
[----:B------:R-:W-:Y:S02]  /*06d0*/  LOP3.LUT R80, R75, 0xfffffffe, RZ, 0xc0, !PT ;  /* 0xfffffffe4b507812 */ /* 0x000fe400078ec0ff */
[----:B------:R-:W-:Y:S01]  /*06e0*/  LOP3.LUT R81, R76, 0x7fffffc, RZ, 0xc0, !PT ;  /* 0x07fffffc4c517812 */ /* 0x000fe200078ec0ff */
[----:B------:R-:W-:Y:S01]  /*06f0*/  IMAD R75, R82, 0x100, R73 ;  /* 0x00000100524b7824 */ /* 0x000fe200078e0249 */
[----:B------:R-:W-:Y:S01]  /*0700*/  SHF.R.S32.HI R73, RZ, 0x4, R83 ;  /* 0x00000004ff497819 */ /* 0x000fe20000011453 */
[----:B------:R-:W-:Y:S02]  /*0710*/  IMAD.IADD R80, R79, 0x1, -R80 ;  /* 0x000000014f507824 */ /* 0x000fe400078e0a50 */
[----:B------:R-:W-:Y:S02]  /*0720*/  IMAD.SHL.U32 R76, R76, 0x10, RZ ;  /* 0x000000104c4c7824 */ /* 0x000fe400078e00ff */
[----:B------:R-:W-:-:S03]  /*0730*/  IMAD.IADD R78, R78, 0x1, -R81 ;  /* 0x000000014e4e7824 */ /* 0x000fc600078e0a51 */
[----:B------:R-:W-:Y:S01]  /*0740*/  LOP3.LUT R76, R76, 0x40, RZ, 0xc0, !PT ;  /* 0x000000404c4c7812 */ /* 0x000fe200078ec0ff */
[----:B------:R-:W-:Y:S01]  /*0750*/  IMAD R75, R78, 0x10, R75 ;  /* 0x000000104e4b7824 */ /* 0x000fe200078e024b */
[----:B--2---:R0:W-:Y:S04]  /*0760*/  STS.128 [R77], R4 ;  /* 0x000000044d007388 */ /* 0x0041e80000000c00 */
[----:B---3--:R1:W-:Y:S04]  /*0770*/  STS.128 [R77+0x1000], R8 ;  /* 0x001000084d007388 */ /* 0x0083e80000000c00 */
[----:B----4-:R2:W-:Y:S04]  /*0780*/  STS.128 [R77+0x2000], R12 ;  /* 0x0020000c4d007388 */ /* 0x0105e80000000c00 */
[----:B-----5:R-:W-:Y:S04]  /*0790*/  STS.128 [R77+0x3000], R16 ;  /* 0x003000104d007388 */ /* 0x020fe80000000c00 */
[----:B------:R-:W-:Y:S01]  /*07a0*/  STS.128 [R77+0x4000], R20 ;  /* 0x004000144d007388 */ /* 0x000fe20000000c00 */
[----:B0-----:R-:W-:-:S03]  /*07b0*/  SHF.R.S32.HI R4, RZ, 0x1f, R83 ;  /* 0x0000001fff047819 */ /* 0x001fc60000011453 */
[----:B------:R-:W-:Y:S01]  /*07c0*/  STS.128 [R77+0x5000], R24 ;  /* 0x005000184d007388 */ /* 0x000fe20000000c00 */
[----:B------:R-:W-:Y:S01]  /*07d0*/  LEA.HI R5, R4, R73, RZ, 0x2 ;  /* 0x0000004904057211 */ /* 0x000fe200078f10ff */
[----:B-1----:R-:W-:Y:S01]  /*07e0*/  IMAD.SHL.U32 R8, R72, 0x8, RZ ;  /* 0x0000000848087824 */ /* 0x002fe200078e00ff */
[C---:B------:R-:W-:Y:S01]  /*07f0*/  SHF.L.U32 R4, R80.reuse, 0x6, RZ ;  /* 0x0000000650047819 */ /* 0x040fe200000006ff */
[----:B------:R-:W-:Y:S01]  /*0800*/  STS.128 [R77+0x6000], R28 ;  /* 0x0060001c4d007388 */ /* 0x000fe20000000c00 */
[----:B------:R-:W-:Y:S01]  /*0810*/  LOP3.LUT R10, R5, 0xffffffc, RZ, 0xc0, !PT ;  /* 0x0ffffffc050a7812 */ /* 0x000fe200078ec0ff */
[----:B------:R-:W-:Y:S01]  /*0820*/  IMAD.SHL.U32 R5, R80, 0x8, RZ ;  /* 0x0000000850057824 */ /* 0x000fe200078e00ff */
[----:B------:R-:W-:Y:S01]  /*0830*/  LOP3.LUT R11, R4, 0x40, RZ, 0xc0, !PT ;  /* 0x00000040040b7812 */ /* 0x000fe200078ec0ff */
[----:B------:R0:W-:Y:S01]  /*0840*/  STS.128 [R77+0x7000], R32 ;  /* 0x007000204d007388 */ /* 0x0001e20000000c00 */
[----:B--2---:R-:W-:Y:S02]  /*0850*/  LOP3.LUT R13, R74, 0xffffff80, RZ, 0xc0, !PT ;  /* 0xffffff804a0d7812 */ /* 0x004fe400078ec0ff */
[----:B------:R-:W-:Y:S01]  /*0860*/  IADD3 R12, R73, -R10, RZ ;  /* 0x8000000a490c7210 */ /* 0x000fe20007ffe0ff */
[----:B------:R-:W-:Y:S01]  /*0870*/  STS.128 [R77+0x8000], R36 ;  /* 0x008000244d007388 */ /* 0x000fe20000000c00 */
[----:B------:R-:W-:-:S02]  /*0880*/  LOP3.LUT R5, R76, 0x8, R5, 0xf8, !PT ;  /* 0x000000084c057812 */ /* 0x000fc400078ef805 */
[----:B------:R-:W-:Y:S01]  /*0890*/  SHF.R.U32.HI R76, RZ, 0x3, R76 ;  /* 0x00000003ff4c7819 */ /* 0x000fe2000001164c */
[----:B------:R-:W-:Y:S01]  /*08a0*/  STS.128 [R77+0x9000], R40 ;  /* 0x009000284d007388 */ /* 0x000fe20000000c00 */
[----:B------:R-:W-:Y:S02]  /*08b0*/  LEA.HI R72, R72, R72, RZ, 0x1 ;  /* 0x0000004848487211 */ /* 0x000fe400078f08ff */
[----:B------:R-:W-:Y:S01]  /*08c0*/  LOP3.LUT R10, R11, 0x8, R8, 0xf8, !PT ;  /* 0x000000080b0a7812 */ /* 0x000fe200078ef808 */
[----:B------:R-:W-:Y:S01]  /*08d0*/  STS.128 [R77+0xa000], R44 ;  /* 0x00a0002c4d007388 */ /* 0x000fe20000000c00 */
[----:B------:R-:W-:Y:S01]  /*08e0*/  LOP3.LUT R76, R5, R76, RZ, 0x3c, !PT ;  /* 0x0000004c054c7212 */ /* 0x000fe200078e3cff */
[----:B------:R-:W-:Y:S01]  /*08f0*/  IMAD.SHL.U32 R72, R72, 0x400, RZ ;  /* 0x0000040048487824 */ /* 0x000fe200078e00ff */
[----:B------:R-:W-:Y:S01]  /*0900*/  SHF.R.U32.HI R11, RZ, 0x3, R11 ;  /* 0x00000003ff0b7819 */ /* 0x000fe2000001160b */
[----:B------:R-:W-:Y:S01]  /*0910*/  STS.128 [R77+0xb000], R48 ;  /* 0x00b000304d007388 */ /* 0x000fe20000000c00 */
[----:B0-----:R-:W-:-:S02]  /*0920*/  IMAD R35, R12, 0x10, R13 ;  /* 0x000000100c237824 */ /* 0x001fc400078e020d */
[----:B------:R-:W-:Y:S01]  /*0930*/  LOP3.LUT R34, R10, R11, RZ, 0x3c, !PT ;  /* 0x0000000b0a227212 */ /* 0x000fe200078e3cff */
[----:B------:R-:W-:Y:S01]  /*0940*/  STS.128 [R77+0xc000], R52 ;  /* 0x00c000344d007388 */ /* 0x000fe20000000c00 */
[----:B------:R-:W-:Y:S02]  /*0950*/  LOP3.LUT R12, R72, 0x7ffff800, RZ, 0xc0, !PT ;  /* 0x7ffff800480c7812 */ /* 0x000fe400078ec0ff */
[----:B------:R-:W-:Y:S01]  /*0960*/  CS2R R10, SRZ ;  /* 0x00000000000a7805 */ /* 0x000fe2000001ff00 */
[----:B------:R-:W-:Y:S01]  /*0970*/  STS.128 [R77+0xd000], R56 ;  /* 0x00d000384d007388 */ /* 0x000fe20000000c00 */
[----:B------:R-:W-:Y:S02]  /*0980*/  IADD3 R12, R34, R35, R12 ;  /* 0x00000023220c7210 */ /* 0x000fe40007ffe00c */
[----:B------:R-:W-:Y:S01]  /*0990*/  @P0 MOV R10, R71 ;  /* 0x00000047000a0202 */ /* 0x000fe20000000f00 */
[----:B------:R-:W-:Y:S01]  /*09a0*/  STS.128 [R77+0xe000], R60 ;  /* 0x00e0003c4d007388 */ /* 0x000fe20000000c00 */
[----:B------:R-:W-:-:S02]  /*09b0*/  @P0 SHF.R.S32.HI R11, RZ, 0x1f, R71 ;  /* 0x0000001fff0b0819 */ /* 0x000fc40000011447 */
[C---:B------:R-:W-:Y:S01]  /*09c0*/  IADD3 R10, P1, R73.reuse, R10, RZ ;  /* 0x0000000a490a7210 */ /* 0x040fe20007f3e0ff */
[----:B------:R-:W-:Y:S03]  /*09d0*/  STS.128 [R77+0xf000], R64 ;  /* 0x00f000404d007388 */ /* 0x000fe60000000c00 */
[----:B------:R-:W-:Y:S01]  /*09e0*/  LEA.HI.X.SX32 R11, R73, R11, 0x1, P1 ;  /* 0x0000000b490b7211 */ /* 0x000fe200008f0eff */
[----:B------:R-:W-:Y:S06]  /*09f0*/  BAR.SYNC.DEFER_BLOCKING 0x0 ;  /* 0x0000000000007b1d */ /* 0x000fec0000010000 */
        /* <DEDUP_REMOVED lines=12> */
[----:B------:R-:W-:-:S02]  /*0ac0*/  IMAD.IADD R4, R76, 0x1, R75 ;  /* 0x000000014c047824 */ /* 0x000fc400078e024b */
[----:B------:R-:W0:Y:S01]  /*0ad0*/  LDS R21, [R70+UR4+0x2c00] ;  /* 0x002c000446157984 */ /* 0x000e220008000800 */
[----:B-1----:R-:W-:-:S03]  /*0ae0*/  FMUL.FTZ R6, R6, UR5 ;  /* 0x0000000506067c20 */ /* 0x002fc60008410000 */
[----:B------:R-:W1:Y:S01]  /*0af0*/  LDS R26, [R70+UR4+0x4000] ;  /* 0x00400004461a7984 */ /* 0x000e620008000800 */
[----:B--2---:R-:W-:Y:S01]  /*0b00*/  FMUL.FTZ R7, R7, UR5 ;  /* 0x0000000507077c20 */ /* 0x004fe20008410000 */
[----:B------:R-:W-:Y:S02]  /*0b10*/  F2FP.F16.F32.PACK_AB R5, R6, R5 ;  /* 0x000000050605723e */ /* 0x000fe400000000ff */
[----:B------:R-:W2:Y:S01]  /*0b20*/  LDS R27, [R70+UR4+0x4400] ;  /* 0x00440004461b7984 */ /* 0x000ea20008000800 */
[----:B---3--:R-:W-:-:S03]  /*0b30*/  FMUL.FTZ R14, R9, UR5 ;  /* 0x00000005090e7c20 */ /* 0x008fc60008410000 */
[----:B------:R-:W3:Y:S02]  /*0b40*/  LDS R28, [R70+UR4+0x4800] ;  /* 0x00480004461c7984 */ /* 0x000ee40008000800 */
[----:B------:R-:W-:Y:S01]  /*0b50*/  F2FP.F16.F32.PACK_AB R6, R14, R7 ;  /* 0x000000070e06723e */ /* 0x000fe200000000ff */
[----:B----4-:R-:W-:Y:S01]  /*0b60*/  FMUL.FTZ R7, R13, UR5 ;  /* 0x000000050d077c20 */ /* 0x010fe20008410000 */
[----:B------:R-:W4:Y:S01]  /*0b70*/  LDS R29, [R70+UR4+0x4c00] ;  /* 0x004c0004461d7984 */ /* 0x000f220008000800 */
[----:B-----5:R-:W-:-:S03]  /*0b80*/  FMUL.FTZ R13, R18, UR5 ;  /* 0x00000005120d7c20 */ /* 0x020fc60008410000 */
        /* <DEDUP_REMOVED lines=44> */
[----:B------:R-:W-:Y:S01]  /*0e50*/  F2FP.F16.F32.PACK_AB R22, R37, R36 ;  /* 0x000000242516723e */ /* 0x000fe200000000ff */
[----:B--2---:R-:W-:Y:S01]  /*0e60*/  FMUL.FTZ R23, R38, UR5 ;  /* 0x0000000526177c20 */ /* 0x004fe20008410000 */
[----:B------:R-:W1:Y:S01]  /*0e70*/  LDS R36, [R70+UR4+0xb800] ;  /* 0x00b8000446247984 */ /* 0x000e620008000800 */
[----:B---3--:R-:W-:-:S03]  /*0e80*/  FMUL.FTZ R24, R39, UR5 ;  /* 0x0000000527187c20 */ /* 0x008fc60008410000 */
[----:B------:R-:W2:Y:S01]  /*0e90*/  LDS R51, [R70+UR4+0xbc00] ;  /* 0x00bc000446337984 */ /* 0x000ea20008000800 */
[----:B----4-:R-:W-:Y:S01]  /*0ea0*/  FMUL.FTZ R19, R30, UR5 ;  /* 0x000000051e137c20 */ /* 0x010fe20008410000 */
[----:B------:R-:W-:Y:S02]  /*0eb0*/  F2FP.F16.F32.PACK_AB R23, R24, R23 ;  /* 0x000000171817723e */ /* 0x000fe400000000ff */
[----:B------:R-:W3:Y:S01]  /*0ec0*/  LDS R56, [R70+UR4+0xd400] ;  /* 0x00d4000446387984 */ /* 0x000ee20008000800 */
[----:B-----5:R-:W-:Y:S01]  /*0ed0*/  FMUL.FTZ R25, R25, UR5 ;  /* 0x0000000519197c20 */ /* 0x020fe20008410000 */
[----:B------:R-:W-:Y:S02]  /*0ee0*/  F2FP.F16.F32.PACK_AB R19, R20, R19 ;  /* 0x000000131413723e */ /* 0x000fe400000000ff */
[----:B------:R-:W4:Y:S01]  /*0ef0*/  LDS R41, [R70+UR4+0x7c00] ;  /* 0x007c000446297984 */ /* 0x000f220008000800 */
[----:B------:R-:W-:Y:S01]  /*0f00*/  FMUL.FTZ R32, R32, UR5 ;  /* 0x0000000520207c20 */ /* 0x000fe20008410000 */
[----:B------:R-:W-:-:S02]  /*0f10*/  F2FP.F16.F32.PACK_AB R16, R25, R16 ;  /* 0x000000101910723e */ /* 0x000fc400000000ff */
        /* <DEDUP_REMOVED lines=8> */
[----:B------:R-:W-:-:S03]  /*0fa0*/  FMUL.FTZ R35, R29, UR5 ;  /* 0x000000051d237c20 */ /* 0x000fc60008410000 */
[----:B------:R-:W5:Y:S01]  /*0fb0*/  LDS R45, [R70+UR4+0x9800] ;  /* 0x00980004462d7984 */ /* 0x000f620008000800 */
[----:B0-----:R-:W-:Y:S01]  /*0fc0*/  FMUL.FTZ R34, R31, UR5 ;  /* 0x000000051f227c20 */ /* 0x001fe20008410000 */
[----:B------:R-:W-:Y:S02]  /*0fd0*/  F2FP.F16.F32.PACK_AB R30, R35, R30 ;  /* 0x0000001e231e723e */ /* 0x000fe400000000ff */
[----:B------:R-:W0:Y:S01]  /*0fe0*/  LDS R46, [R70+UR4+0x9c00] ;  /* 0x009c0004462e7984 */ /* 0x000e220008000800 */
[----:B-1----:R-:W-:-:S03]  /*0ff0*/  FMUL.FTZ R36, R36, UR5 ;  /* 0x0000000524247c20 */ /* 0x002fc60008410000 */
[----:B------:R-:W1:Y:S01]  /*1000*/  LDS R47, [R70+UR4+0xa000] ;  /* 0x00a00004462f7984 */ /* 0x000e620008000800 */
[----:B--2---:R-:W-:-:S03]  /*1010*/  FMUL.FTZ R51, R51, UR5 ;  /* 0x0000000533337c20 */ /* 0x004fc60008410000 */
[----:B------:R-:W2:Y:S04]  /*1020*/  LDS R48, [R70+UR4+0xa400] ;  /* 0x00a4000446307984 */ /* 0x000ea80008000800 */
        /* <DEDUP_REMOVED lines=20> */
[----:B0-----:R-:W-:Y:S01]  /*1170*/  FMUL.FTZ R46, R46, UR5 ;  /* 0x000000052e2e7c20 */ /* 0x001fe20008410000 */
[----:B------:R-:W-:-:S02]  /*1180*/  LEA R40, R4, UR4, 0x1 ;  /* 0x0000000404287c11 */ /* 0x000fc4000f8e08ff */
[----:B------:R-:W0:Y:S01]  /*1190*/  LDS R57, [R70+UR4+0xd800] ;  /* 0x00d8000446397984 */ /* 0x000e220008000800 */
[----:B-1----:R-:W-:Y:S01]  /*11a0*/  FMUL.FTZ R47, R47, UR5 ;  /* 0x000000052f2f7c20 */ /* 0x002fe20008410000 */
[----:B------:R-:W-:Y:S02]  /*11b0*/  F2FP.F16.F32.PACK_AB R45, R46, R45 ;  /* 0x0000002d2e2d723e */ /* 0x000fe400000000ff */
[----:B------:R-:W1:Y:S01]  /*11c0*/  LDS R58, [R70+UR4+0xdc00] ;  /* 0x00dc0004463a7984 */ /* 0x000e620008000800 */
[----:B--2---:R-:W-:-:S03]  /*11d0*/  FMUL.FTZ R48, R48, UR5 ;  /* 0x0000000530307c20 */ /* 0x004fc60008410000 */
[----:B------:R-:W2:Y:S01]  /*11e0*/  LDS R33, [R70+UR4+0xe000] ;  /* 0x00e0000446217984 */ /* 0x000ea20008000800 */
[----:B------:R-:W-:Y:S01]  /*11f0*/  FMUL.FTZ R49, R49, UR5 ;  /* 0x0000000531317c20 */ /* 0x000fe20008410000 */
        /* <DEDUP_REMOVED lines=18> */
[----:B0-----:R-:W-:Y:S02]  /*1320*/  FMUL.FTZ R57, R57, UR5 ;  /* 0x0000000539397c20 */ /* 0x001fe40008410000 */
[----:B------:R-:W-:Y:S02]  /*1330*/  STS [R40+0x10000], R5 ;  /* 0x0100000528007388 */ /* 0x000fe40000000800 */
[----:B------:R-:W-:Y:S01]  /*1340*/  F2FP.F16.F32.PACK_AB R54, R55, R54 ;  /* 0x000000363736723e */ /* 0x000fe200000000ff */
[----:B-1----:R-:W-:Y:S01]  /*1350*/  FMUL.FTZ R58, R58, UR5 ;  /* 0x000000053a3a7c20 */ /* 0x002fe20008410000 */
[----:B------:R-:W-:Y:S01]  /*1360*/  STS [R40+0x10100], R6 ;  /* 0x0101000628007388 */ /* 0x000fe20000000800 */
[----:B--2---:R-:W-:-:S03]  /*1370*/  FMUL.FTZ R33, R33, UR5 ;  /* 0x0000000521217c20 */ /* 0x004fc60008410000 */
[----:B------:R-:W-:Y:S01]  /*1380*/  F2FP.F16.F32.PACK_AB R57, R58, R57 ;  /* 0x000000393a39723e */ /* 0x000fe200000000ff */
[----:B------:R-:W-:Y:S01]  /*1390*/  STS [R40+0x12000], R17 ;  /* 0x0120001128007388 */ /* 0x000fe20000000800 */
[----:B------:R-:W-:-:S03]  /*13a0*/  FMUL.FTZ R32, R32, UR5 ;  /* 0x0000000520207c20 */ /* 0x000fc60008410000 */
[----:B------:R-:W-:Y:S01]  /*13b0*/  STS [R40+0x12100], R18 ;  /* 0x0121001228007388 */ /* 0x000fe20000000800 */
[----:B---3--:R-:W-:Y:S01]  /*13c0*/  FMUL.FTZ R27, R27, UR5 ;  /* 0x000000051b1b7c20 */ /* 0x008fe20008410000 */
[----:B------:R-:W-:Y:S02]  /*13d0*/  F2FP.F16.F32.PACK_AB R32, R32, R33 ;  /* 0x000000212020723e */ /* 0x000fe400000000ff */
[----:B------:R-:W-:Y:S01]  /*13e0*/  STS [R40+0x10400], R7 ;  /* 0x0104000728007388 */ /* 0x000fe20000000800 */
[----:B----4-:R-:W-:-:S03]  /*13f0*/  FMUL.FTZ R26, R26, UR5 ;  /* 0x000000051a1a7c20 */ /* 0x010fc60008410000 */
[----:B------:R0:W-:Y:S01]  /*1400*/  STS [R40+0x10500], R9 ;  /* 0x0105000928007388 */ /* 0x0001e20000000800 */
[----:B-----5:R-:W-:Y:S01]  /*1410*/  FMUL.FTZ R25, R25, UR5 ;  /* 0x0000000519197c20 */ /* 0x020fe20008410000 */
[----:B------:R-:W-:Y:S02]  /*1420*/  F2FP.F16.F32.PACK_AB R26, R26, R27 ;  /* 0x0000001b1a1a723e */ /* 0x000fe400000000ff */
[----:B------:R1:W-:Y:S01]  /*1430*/  STS [R40+0x12400], R19 ;  /* 0x0124001328007388 */ /* 0x0003e20000000800 */
[----:B------:R-:W-:-:S03]  /*1440*/  FMUL.FTZ R36, R31, UR5 ;  /* 0x000000051f247c20 */ /* 0x000fc60008410000 */
[----:B------:R2:W-:Y:S01]  /*1450*/  STS [R40+0x12500], R20 ;  /* 0x0125001428007388 */ /* 0x0005e20000000800 */
[----:B------:R-:W-:Y:S01]  /*1460*/  FMUL.FTZ R29, R29, UR5 ;  /* 0x000000051d1d7c20 */ /* 0x000fe20008410000 */
[----:B------:R-:W-:Y:S02]  /*1470*/  F2FP.F16.F32.PACK_AB R25, R36, R25 ;  /* 0x000000192419723e */ /* 0x000fe400000000ff */
[----:B------:R3:W-:Y:S01]  /*1480*/  STS [R40+0x10800], R13 ;  /* 0x0108000d28007388 */ /* 0x0007e20000000800 */
[----:B0-----:R-:W-:Y:S01]  /*1490*/  SHF.R.S32.HI R9, RZ, 0x1f, R8 ;  /* 0x0000001fff097819 */ /* 0x001fe20000011408 */
[----:B------:R-:W-:Y:S01]  /*14a0*/  FMUL.FTZ R28, R28, UR5 ;  /* 0x000000051c1c7c20 */ /* 0x000fe20008410000 */
[----:B-1----:R-:W0:Y:S01]  /*14b0*/  LDC.64 R18, c[0x0][0x258] ;  /* 0x00009600ff127b82 */ /* 0x002e220000000a00 */
[----:B------:R0:W-:Y:S01]  /*14c0*/  STS [R40+0x10900], R14 ;  /* 0x0109000e28007388 */ /* 0x0001e20000000800 */
[----:B------:R-:W-:Y:S01]  /*14d0*/  ULDC UR5, c[0x0][0x244] ;  /* 0x0000910000057ab9 */ /* 0x000fe20000000800 */
[----:B--2---:R-:W-:Y:S01]  /*14e0*/  VIADDMNMX R20, R3, -R0, 0x80, PT ;  /* 0x0000008003147446 */ /* 0x004fe20003800900 */
[----:B------:R-:W-:Y:S01]  /*14f0*/  VIADD R0, R73, 0x10 ;  /* 0x0000001049007836 */ /* 0x000fe20000000000 */
[----:B------:R-:W-:Y:S01]  /*1500*/  F2FP.F16.F32.PACK_AB R28, R29, R28 ;  /* 0x0000001c1d1c723e */ /* 0x000fe200000000ff */
[----:B------:R-:W-:Y:S01]  /*1510*/  STS [R40+0x12800], R21 ;  /* 0x0128001528007388 */ /* 0x000fe20000000800 */
[----:B---3--:R-:W-:Y:S01]  /*1520*/  LEA R13, R12, UR4, 0x1 ;  /* 0x000000040c0d7c11 */ /* 0x008fe2000f8e08ff */
[----:B------:R-:W-:Y:S01]  /*1530*/  VIADD R3, R73, 0x30 ;  /* 0x0000003049037836 */ /* 0x000fe20000000000 */
[----:B------:R-:W-:Y:S01]  /*1540*/  ISETP.GE.AND P0, PT, R8, UR5, PT ;  /* 0x0000000508007c0c */ /* 0x000fe2000bf06270 */
[----:B------:R-:W-:Y:S01]  /*1550*/  STS [R40+0x12900], R22 ;  /* 0x0129001628007388 */ /* 0x000fe20000000800 */
[----:B------:R-:W-:-:S02]  /*1560*/  UIADD3 UR4, UR4, 0x10000, URZ ;  /* 0x0001000004047890 */ /* 0x000fc4000fffe03f */
[CC--:B------:R-:W-:Y:S01]  /*1570*/  ISETP.GE.OR P1, PT, R73.reuse, R20.reuse, P0 ;  /* 0x000000144900720c */ /* 0x0c0fe20000726670 */
[----:B------:R-:W-:Y:S01]  /*1580*/  STS [R40+0x10c00], R15 ;  /* 0x010c000f28007388 */ /* 0x000fe20000000800 */
[-C--:B------:R-:W-:Y:S02]  /*1590*/  ISETP.GE.OR P6, PT, R0, R20.reuse, P0 ;  /* 0x000000140000720c */ /* 0x080fe400007c6670 */
[----:B------:R-:W-:Y:S01]  /*15a0*/  IADD3 R0, R73, 0x20, RZ ;  /* 0x0000002049007810 */ /* 0x000fe20007ffe0ff */
[----:B------:R1:W-:Y:S01]  /*15b0*/  STS [R40+0x10d00], R16 ;  /* 0x010d001028007388 */ /* 0x0003e20000000800 */
[-C--:B------:R-:W-:Y:S02]  /*15c0*/  ISETP.GE.OR P4, PT, R3, R20.reuse, P0 ;  /* 0x000000140300720c */ /* 0x080fe40000786670 */
[----:B------:R-:W-:Y:S01]  /*15d0*/  ISETP.GE.OR P5, PT, R0, R20, P0 ;  /* 0x000000140000720c */ /* 0x000fe200007a6670 */
[----:B------:R2:W-:Y:S01]  /*15e0*/  STS [R40+0x12c00], R23 ;  /* 0x012c001728007388 */ /* 0x0005e20000000800 */
[C---:B------:R-:W-:Y:S01]  /*15f0*/  VIADD R0, R73.reuse, 0x40 ;  /* 0x0000004049007836 */ /* 0x040fe20000000000 */
[----:B------:R-:W-:Y:S01]  /*1600*/  IADD3 R3, R73, 0x50, RZ ;  /* 0x0000005049037810 */ /* 0x000fe20007ffe0ff */
[C---:B0-----:R-:W-:Y:S01]  /*1610*/  IMAD R14, R18.reuse, UR9, RZ ;  /* 0x00000009120e7c24 */ /* 0x041fe2000f8e02ff */
[----:B------:R2:W-:Y:S01]  /*1620*/  STS [R40+0x12d00], R24 ;  /* 0x012d001828007388 */ /* 0x0005e20000000800 */
[----:B------:R-:W-:Y:S01]  /*1630*/  IMAD.WIDE.U32 R8, R18, UR8, R8 ;  /* 0x0000000812087c25 */ /* 0x000fe2000f8e0008 */
[----:B-1----:R-:W-:-:S02]  /*1640*/  LEA R16, R12, UR4, 0x1 ;  /* 0x000000040c107c11 */ /* 0x002fc4000f8e08ff */
[----:B------:R2:W-:Y:S01]  /*1650*/  STS [R40+0x14000], R30 ;  /* 0x0140001e28007388 */ /* 0x0005e20000000800 */
[----:B------:R-:W-:Y:S01]  /*1660*/  IMAD R15, R19, UR8, R14 ;  /* 0x00000008130f7c24 */ /* 0x000fe2000f8e020e */
[----:B------:R-:W-:Y:S01]  /*1670*/  ULDC.64 UR8, c[0x0][0x260] ;  /* 0x0000980000087ab9 */ /* 0x000fe20000000a00 */
[-C--:B------:R-:W-:Y:S01]  /*1680*/  ISETP.GE.OR P3, PT, R0, R20.reuse, P0 ;  /* 0x000000140000720c */ /* 0x080fe20000766670 */
[----:B------:R2:W-:Y:S01]  /*1690*/  STS [R40+0x14100], R34 ;  /* 0x0141002228007388 */ /* 0x0005e20000000800 */
[----:B------:R-:W-:Y:S01]  /*16a0*/  IMAD R69, R69, UR8, RZ ;  /* 0x0000000845457c24 */ /* 0x000fe2000f8e02ff */
[----:B------:R-:W-:Y:S01]  /*16b0*/  ISETP.GE.OR P2, PT, R3, R20, P0 ;  /* 0x000000140300720c */ /* 0x000fe20000746670 */
[----:B------:R-:W-:Y:S01]  /*16c0*/  IMAD.IADD R9, R9, 0x1, R15 ;  /* 0x0000000109097824 */ /* 0x000fe200078e020f */
[----:B------:R2:W-:Y:S01]  /*16d0*/  STS [R40+0x16000], R52 ;  /* 0x0160003428007388 */ /* 0x0005e20000000800 */
[C---:B------:R-:W-:Y:S02]  /*16e0*/  IMAD R15, R68.reuse, UR9, R69 ;  /* 0x00000009440f7c24 */ /* 0x040fe4000f8e0245 */
[----:B------:R-:W-:Y:S01]  /*16f0*/  IMAD.WIDE.U32 R68, R68, UR8, R8 ;  /* 0x0000000844447c25 */ /* 0x000fe2000f8e0008 */
[----:B------:R2:W-:Y:S03]  /*1700*/  STS [R40+0x16100], R54 ;  /* 0x0161003628007388 */ /* 0x0005e60000000800 */
[C---:B------:R-:W-:Y:S01]  /*1710*/  VIADD R0, R73.reuse, 0x60 ;  /* 0x0000006049007836 */ /* 0x040fe20000000000 */
[----:B------:R2:W-:Y:S01]  /*1720*/  STS [R40+0x14400], R43 ;  /* 0x0144002b28007388 */ /* 0x0005e20000000800 */
[----:B------:R-:W-:Y:S01]  /*1730*/  IMAD.WIDE R2, R2, 0x80, R10 ;  /* 0x0000008002027825 */ /* 0x000fe200078e020a */
[----:B------:R-:W-:-:S02]  /*1740*/  IADD3 R73, R73, 0x70, RZ ;  /* 0x0000007049497810 */ /* 0x000fc40007ffe0ff */
[----:B------:R2:W-:Y:S01]  /*1750*/  STS [R40+0x14500], R45 ;  /* 0x0145002d28007388 */ /* 0x0005e20000000800 */
[----:B------:R-:W-:-:S03]  /*1760*/  IMAD.IADD R9, R69, 0x1, R15 ;  /* 0x0000000145097824 */ /* 0x000fc600078e020f */
[----:B------:R2:W-:Y:S04]  /*1770*/  STS [R40+0x16400], R35 ;  /* 0x0164002328007388 */ /* 0x0005e80000000800 */
        /* <DEDUP_REMOVED lines=8> */
[----:B------:R2:W-:Y:S01]  /*1800*/  STS [R40+0x16d00], R28 ;  /* 0x016d001c28007388 */ /* 0x0005e20000000800 */
[----:B------:R-:W-:Y:S06]  /*1810*/  BAR.SYNC.DEFER_BLOCKING 0x0 ;  /* 0x0000000000007b1d */ /* 0x000fec0000010000 */
[----:B------:R2:W0:Y:S01]  /*1820*/  LDS.128 R4, [R13+0x10e00] ;  /* 0x010e00000d047984 */ /* 0x0004220000000c00 */
[----:B------:R-:W-:Y:S05]  /*1830*/  @P1 BRA `(.L_x_66) ;  /* 0x00000000002c1947 */ /* 0x000fea0003800000 */
[----:B------:R-:W1:Y:S01]  /*1840*/  LDS.128 R16, [R16] ;  /* 0x0000000010107984 */ /* 0x000e620000000c00 */
[----:B------:R-:W-:Y:S01]  /*1850*/  ULDC.64 UR4, c[0x0][0x250] ;  /* 0x0000940000047ab9 */ /* 0x000fe20000000a00 */
[----:B------:R-:W-:Y:S02]  /*1860*/  IMAD.MOV.U32 R8, RZ, RZ, R68 ;  /* 0x000000ffff087224 */ /* 0x000fe400078e0044 */
[----:B------:R-:W-:Y:S02]  /*1870*/  IMAD R15, R3, UR4, RZ ;  /* 0x00000004030f7c24 */ /* 0x000fe4000f8e02ff */
[----:B------:R-:W-:-:S04]  /*1880*/  IMAD.WIDE.U32 R10, R2, UR4, R8 ;  /* 0x00000004020a7c25 */ /* 0x000fc8000f8e0008 */
[----:B------:R-:W-:Y:S01]  /*1890*/  IMAD R15, R2, UR5, R15 ;  /* 0x00000005020f7c24 */ /* 0x000fe2000f8e020f */
[----:B------:R-:W-:Y:S02]  /*18a0*/  ULDC.64 UR4, c[0x0][0x238] ;  /* 0x00008e0000047ab9 */ /* 0x000fe40000000a00 */
[----:B------:R-:W-:Y:S02]  /*18b0*/  LEA R14, P1, R10, UR4, 0x1 ;  /* 0x000000040a0e7c11 */ /* 0x000fe4000f8208ff */
[----:B------:R-:W-:-:S04]  /*18c0*/  IADD3 R11, R11, R15, RZ ;  /* 0x0000000f0b0b7210 */ /* 0x000fc80007ffe0ff */
[----:B------:R-:W-:-:S05]  /*18d0*/  LEA.HI.X R15, R10, UR5, R11, 0x1, P1 ;  /* 0x000000050a0f7c11 */ /* 0x000fca00088f0c0b */
[----:B-1----:R1:W-:Y:S02]  /*18e0*/  STG.E.128 desc[UR6][R14.64], R16 ;  /* 0x000000100e007986 */ /* 0x0023e4000c101d06 */
.L_x_66:
[----:B------:R-:W-:Y:S05]  /*18f0*/  BSYNC B0 ;  /* 0x0000000000007941 */ /* 0x000fea0003800000 */
.L_x_65:
[----:B-1----:R1:W3:Y:S01]  /*1900*/  LDS.128 R16, [R13+0x10200] ;  /* 0x010200000d107984 */ /* 0x0022e20000000c00 */
[----:B------:R-:W-:Y:S01]  /*1910*/  BSSY B0, `(.L_x_67) ;  /* 0x0000011000007945 */ /* 0x000fe20003800000 */
[-C--:B------:R-:W-:Y:S02]  /*1920*/  ISETP.GE.OR P1, PT, R0, R20.reuse, P0 ;  /* 0x000000140000720c */ /* 0x080fe40000726670 */
[----:B------:R-:W-:Y:S01]  /*1930*/  ISETP.GE.OR P0, PT, R73, R20, P0 ;  /* 0x000000144900720c */ /* 0x000fe20000706670 */
[----:B------:R-:W-:-:S12]  /*1940*/  @P6 BRA `(.L_x_68) ;  /* 0x0000000000346947 */ /* 0x000fd80003800000 */
[----:B------:R-:W-:Y:S01]  /*1950*/  IADD3 R15, P6, R2, 0x10, RZ ;  /* 0x00000010020f7810 */ /* 0x000fe20007fde0ff */
[----:B------:R-:W-:Y:S01]  /*1960*/  ULDC.64 UR4, c[0x0][0x250] ;  /* 0x0000940000047ab9 */ /* 0x000fe20000000a00 */
[----:B------:R-:W-:Y:S01]  /*1970*/  MOV R11, R9 ;  /* 0x00000009000b7202 */ /* 0x000fe20000000f00 */
[----:B------:R-:W-:Y:S02]  /*1980*/  IMAD.MOV.U32 R10, RZ, RZ, R68 ;  /* 0x000000ffff0a7224 */ /* 0x000fe400078e0044 */
        /* <DEDUP_REMOVED lines=8> */
[----:B---3--:R4:W-:Y:S02]  /*1a10*/  STG.E.128 desc[UR6][R14.64], R16 ;  /* 0x000000100e007986 */ /* 0x0089e4000c101d06 */
.L_x_68:
[----:B------:R-:W-:Y:S05]  /*1a20*/  BSYNC B0 ;  /* 0x0000000000007941 */ /* 0x000fea0003800000 */
.L_x_67:
[----:B---34-:R3:W4:Y:S01]  /*1a30*/  LDS.128 R16, [R13+0x10400] ;  /* 0x010400000d107984 */ /* 0x0187220000000c00 */
[----:B------:R-:W-:Y:S04]  /*1a40*/  BSSY B0, `(.L_x_69) ;  /* 0x000000f000007945 */ /* 0x000fe80003800000 */
[----:B------:R-:W-:Y:S05]  /*1a50*/  @P5 BRA `(.L_x_70) ;  /* 0x0000000000345947 */ /* 0x000fea0003800000 */
        /* <DEDUP_REMOVED lines=12> */
[----:B----4-:R4:W-:Y:S02]  /*1b20*/  STG.E.128 desc[UR6][R14.64], R16 ;  /* 0x000000100e007986 */ /* 0x0109e4000c101d06 */
.L_x_70:
[----:B------:R-:W-:Y:S05]  /*1b30*/  BSYNC B0 ;  /* 0x0000000000007941 */ /* 0x000fea0003800000 */
.L_x_69:
[----:B----4-:R4:W0:Y:S01]  /*1b40*/  LDS.128 R16, [R13+0x10600] ;  /* 0x010600000d107984 */ /* 0x0108220000000c00 */
        /* <DEDUP_REMOVED lines=14> */
[----:B0-----:R0:W-:Y:S02]  /*1c30*/  STG.E.128 desc[UR6][R14.64], R16 ;  /* 0x000000100e007986 */ /* 0x0011e4000c101d06 */
.L_x_72:
[----:B------:R-:W-:Y:S05]  /*1c40*/  BSYNC B0 ;  /* 0x0000000000007941 */ /* 0x000fea0003800000 */
.L_x_71:
[----:B0-----:R0:W0:Y:S01]  /*1c50*/  LDS.128 R16, [R13+0x10800] ;  /* 0x010800000d107984 */ /* 0x0010220000000c00 */
        /* <DEDUP_REMOVED lines=14> */
[----:B0-----:R0:W-:Y:S02]  /*1d40*/  STG.E.128 desc[UR6][R14.64], R16 ;  /* 0x000000100e007986 */ /* 0x0011e4000c101d06 */
.L_x_74:
[----:B------:R-:W-:Y:S05]  /*1d50*/  BSYNC B0 ;  /* 0x0000000000007941 */ /* 0x000fea0003800000 */
.L_x_73:
        /* <DEDUP_REMOVED lines=16> */
.L_x_76:
[----:B------:R-:W-:Y:S05]  /*1e60*/  BSYNC B0 ;  /* 0x0000000000007941 */ /* 0x000fea0003800000 */
.L_x_75:
[----:B01234-:R-:W0:Y:S01]  /*1e70*/  LDS.128 R12, [R13+0x10c00] ;  /* 0x010c00000d0c7984 */ /* 0x01fe220000000c00 */
        /* <DEDUP_REMOVED lines=15> */
.L_x_78:
[----:B------:R-:W-:Y:S05]  /*1f70*/  BSYNC B0 ;  /* 0x0000000000007941 */ /* 0x000fea0003800000 */
.L_x_77:
[----:B------:R-:W-:Y:S05]  /*1f80*/  @P0 EXIT ;  /* 0x000000000000094d */ /* 0x000fea0003800000 */
[----:B------:R-:W-:Y:S01]  /*1f90*/  IADD3 R11, P0, R2, 0x70, RZ ;  /* 0x00000070020b7810 */ /* 0x000fe20007f1e0ff */
[----:B------:R-:W-:-:S04]  /*1fa0*/  ULDC.64 UR4, c[0x0][0x250] ;  /* 0x0000940000047ab9 */ /* 0x000fc80000000a00 */
[----:B------:R-:W-:Y:S01]  /*1fb0*/  IMAD.X R2, RZ, RZ, R3, P0 ;  /* 0x000000ffff027224 */ /* 0x000fe200000e0603 */
[----:B------:R-:W-:-:S03]  /*1fc0*/  MOV R3, R9 ;  /* 0x0000000900037202 */ /* 0x000fc60000000f00 */
[----:B------:R-:W-:Y:S02]  /*1fd0*/  IMAD R0, R2, UR4, RZ ;  /* 0x0000000402007c24 */ /* 0x000fe4000f8e02ff */
[----:B------:R-:W-:-:S04]  /*1fe0*/  IMAD.MOV.U32 R2, RZ, RZ, R68 ;  /* 0x000000ffff027224 */ /* 0x000fc800078e0044 */
[----:B------:R-:W-:-:S04]  /*1ff0*/  IMAD.WIDE.U32 R2, R11, UR4, R2 ;  /* 0x000000040b027c25 */ /* 0x000fc8000f8e0002 */
[----:B------:R-:W-:Y:S01]  /*2000*/  IMAD R11, R11, UR5, R0 ;  /* 0x000000050b0b7c24 */ /* 0x000fe2000f8e0200 */
[----:B------:R-:W-:Y:S02]  /*2010*/  ULDC.64 UR4, c[0x0][0x238] ;  /* 0x00008e0000047ab9 */ /* 0x000fe40000000a00 */
[----:B------:R-:W-:Y:S01]  /*2020*/  LEA R8, P0, R2, UR4, 0x1 ;  /* 0x0000000402087c11 */ /* 0x000fe2000f8008ff */
[----:B------:R-:W-:-:S05]  /*2030*/  IMAD.IADD R3, R3, 0x1, R11 ;  /* 0x0000000103037824 */ /* 0x000fca00078e020b */
[----:B------:R-:W-:-:S05]  /*2040*/  LEA.HI.X R9, R2, UR5, R3, 0x1, P0 ;  /* 0x0000000502097c11 */ /* 0x000fca00080f0c03 */
[----:B------:R-:W-:Y:S01]  /*2050*/  STG.E.128 desc[UR6][R8.64], R4 ;  /* 0x0000000408007986 */ /* 0x000fe2000c101d06 */
[----:B------:R-:W-:Y:S05]  /*2060*/  EXIT ;  /* 0x000000000000794d */ /* 0x000fea0003800000 */
.L_x_79:
        /* <DEDUP_REMOVED lines=9> */
.L_x_146:


//--------------------- .text._ZN7cutlass13device_kernelIN5flash32FlashAttnBwdPostprocessConvertdQIN4cute5tupleIJNS3_1CILi64EEENS5_ILi128EEEEEENS_6half_tEfNS_4arch4Sm80ELi256ENS3_8TiledMMAINS3_8MMA_AtomIJNS3_28SM80_16x8x16_F32F16F16F32_TNEEEENS3_6LayoutINS4_IJNS5_ILi2EEENS5_ILi4EEENS5_ILi1EEEEEENS4_IJSJ_SH_NS5_ILi0EEEEEEEENS4_IJNS5_ILi32EEES6_NS5_ILi16EEEEEEEELb0EEEEEvNT_6ParamsE --------------------------
	.section	.text._ZN7cutlass13device_kernelIN5flash32FlashAttnBwdPostprocessConvertdQIN4cute5tupleIJNS3_1CILi64EEENS5_ILi128EEEEEENS_6half_tEfNS_4arch4Sm80ELi256ENS3_8TiledMMAINS3_8MMA_AtomIJNS3_28SM80_16x8x16_F32F16F16F32_TNEEEENS3_6LayoutINS4_IJNS5_ILi2EEENS5_ILi4EEENS5_ILi1EEEEEENS4_IJSJ_SH_NS5_ILi0EEEEEEEENS4_IJNS5_ILi32EEES6_NS5_ILi16EEEEEEEELb0EEEEEvNT_6ParamsE,"ax",@progbits
	.align	128
.text._ZN7cutlass13device_kernelIN5flash32FlashAttnBwdPostprocessConvertdQIN4cute5tupleIJNS3_1CILi64EEENS5_ILi128EEEEEENS_6half_tEfNS_4arch4Sm80ELi256ENS3_8TiledMMAINS3_8MMA_AtomIJNS3_28SM80_16x8x16_F32F16F16F32_TNEEEENS3_6LayoutINS4_IJNS5_ILi2EEENS5_ILi4EEENS5_ILi1EEEEEENS4_IJSJ_SH_NS5_ILi0EEEEEEEENS4_IJNS5_ILi32EEES6_NS5_ILi16EEEEEEEELb0EEEEEvNT_6ParamsE:
        .type           _ZN7cutlass13device_kernelIN5flash32FlashAttnBwdPostprocessConvertdQIN4cute5tupleIJNS3_1CILi64EEENS5_ILi128EEEEEENS_6half_tEfNS_4arch4Sm80ELi256ENS3_8TiledMMAINS3_8MMA_AtomIJNS3_28SM80_16x8x16_F32F16F16F32_TNEEEENS3_6LayoutINS4_IJNS5_ILi2EEENS5_ILi4EEENS5_ILi1EEEEEENS4_IJSJ_SH_NS5_ILi0EEEEEEEENS4_IJNS5_ILi32EEES6_NS5_ILi16EEEEEEEELb0EEEEEvNT_6ParamsE,@function
        .size           _ZN7cutlass13device_kernelIN5flash32FlashAttnBwdPostprocessConvertdQIN4cute5tupleIJNS3_1CILi64EEENS5_ILi128EEEEEENS_6half_tEfNS_4arch4Sm80ELi256ENS3_8TiledMMAINS3_8MMA_AtomIJNS3_28SM80_16x8x16_F32F16F16F32_TNEEEENS3_6LayoutINS4_IJNS5_ILi2EEENS5_ILi4EEENS5_ILi1EEEEEENS4_IJSJ_SH_NS5_ILi0EEEEEEEENS4_IJNS5_ILi32EEES6_NS5_ILi16EEEEEEEELb0EEEEEvNT_6ParamsE,(.L_x_147 - _ZN7cutlass13device_kernelIN5flash32FlashAttnBwdPostprocessConvertdQIN4cute5tupleIJNS3_1CILi64EEENS5_ILi128EEEEEENS_6half_tEfNS_4arch4Sm80ELi256ENS3_8TiledMMAINS3_8MMA_AtomIJNS3_28SM80_16x8x16_F32F16F16F32_TNEEEENS3_6LayoutINS4_IJNS5_ILi2EEENS5_ILi4EEENS5_ILi1EEEEEENS4_IJSJ_SH_NS5_ILi0EEEEEEEENS4_IJNS5_ILi32EEES6_NS5_ILi16EEEEEEEELb0EEEEEvNT_6ParamsE)
        .other          _ZN7cutlass13device_kernelIN5flash32FlashAttnBwdPostprocessConvertdQIN4cute5tupleIJNS3_1CILi64EEENS5_ILi128EEEEEENS_6half_tEfNS_4arch4Sm80ELi256ENS3_8TiledMMAINS3_8MMA_AtomIJNS3_28SM80_16x8x16_F32F16F16F32_TNEEEENS3_6LayoutINS4_IJNS5_ILi2EEENS5_ILi4EEENS5_ILi1EEEEEENS4_IJSJ_SH_NS5_ILi0EEEEEEEENS4_IJNS5_ILi32EEES6_NS5_ILi16EEEEEEEELb0EEEEEvNT_6ParamsE,@"STO_CUDA_ENTRY STV_DEFAULT"
_ZN7cutlass13device_kernelIN5flash32FlashAttnBwdPostprocessConvertdQIN4cute5tupleIJNS3_1CILi64EEENS5_ILi128EEEEEENS_6half_tEfNS_4arch4Sm80ELi256ENS3_8TiledMMAINS3_8MMA_AtomIJNS3_28SM80_16x8x16_F32F16F16F32_TNEEEENS3_6LayoutINS4_IJNS5_ILi2EEENS5_ILi4EEENS5_ILi1EEEEEENS4_IJSJ_SH_NS5_ILi0EEEEEEEENS4_IJNS5_ILi32EEES6_NS5_ILi16EEEEEEEELb0EEEEEvNT_6ParamsE:
        /* <DEDUP_REMOVED lines=24> */
.L_x_80:
[----:B------:R-:W-:Y:S02]  /*0180*/  ISETP.NE.U32.AND P1, PT, RZ, UR4, PT ;  /* 0x00000004ff007c0c */ /* 0x000fe4000bf25070 */
[----:B-----5:R-:W-:Y:S02]  /*0190*/  ISETP.LE.AND P2, PT, R3, R0, PT ;  /* 0x000000000300720c */ /* 0x020fe40003f43270 */
[----:B------:R-:W-:-:S13]  /*01a0*/  ISETP.NE.AND.EX P1, PT, RZ, UR5, PT, P1 ;  /* 0x00000005ff007c0c */ /* 0x000fda000bf25310 */
[----:B------:R-:W-:Y:S05]  /*01b0*/  @P1 EXIT P2 ;  /* 0x000000000000194d */ /* 0x000fea0001000000 */
[----:B------:R-:W0:Y:S01]  /*01c0*/  S2R R45, SR_TID.X ;  /* 0x00000000002d7919 */ /* 0x000e220000002100 */
[----:B-1----:R-:W-:Y:S01]  /*01d0*/  @P0 IMAD R4, R11, 0x40, R36 ;  /* 0x000000400b040824 */ /* 0x002fe200078e0224 */
[----:B------:R-:W1:Y:S01]  /*01e0*/  S2UR UR8, SR_CTAID.Y ;  /* 0x00000000000879c3 */ /* 0x000e620000002600 */
[----:B------:R-:W-:Y:S01]  /*01f0*/  IMAD.SHL.U32 R9, R2, 0x2000, RZ ;  /* 0x0000200002097824 */ /* 0x000fe200078e00ff */
[----:B------:R-:W-:Y:S01]  /*0200*/  SHF.R.S32.HI R37, RZ, 0x1f, R11 ;  /* 0x0000001fff257819 */ /* 0x000fe2000001140b */
[----:B------:R-:W-:Y:S01]  /*0210*/  ULDC.64 UR4, c[0x0][0x230] ;  /* 0x00008c0000047ab9 */ /* 0x000fe20000000a00 */
[----:B------:R-:W-:Y:S02]  /*0220*/  @P0 SHF.R.S32.HI R5, RZ, 0x1f, R4 ;  /* 0x0000001fff050819 */ /* 0x000fe40000011404 */
[----:B------:R-:W-:Y:S02]  /*0230*/  SEL R37, R37, RZ, !P1 ;  /* 0x000000ff25257207 */ /* 0x000fe40004800000 */
[----:B------:R-:W-:Y:S01]  /*0240*/  @P0 LEA.HI R5, R5, R4, RZ, 0x6 ;  /* 0x0000000405050211 */ /* 0x000fe200078f30ff */
[----:B------:R-:W2:Y:S01]  /*0250*/  LDC.64 R12, c[0x0][0x228] ;  /* 0x00008a00ff0c7b82 */ /* 0x000ea20000000a00 */
[----:B------:R-:W-:-:S03]  /*0260*/  SEL R38, R11, RZ, !P1 ;  /* 0x000000ff0b267207 */ /* 0x000fc60004800000 */
[----:B------:R-:W-:-:S05]  /*0270*/  @P0 IMAD.SHL.U32 R5, R5, 0x80, RZ ;  /* 0x0000008005050824 */ /* 0x000fca00078e00ff */
[----:B------:R-:W-:Y:S02]  /*0280*/  @P0 LOP3.LUT R7, R5, 0xffffe000, RZ, 0xc0, !PT ;  /* 0xffffe00005070812 */ /* 0x000fe400078ec0ff */
[----:B------:R-:W-:Y:S02]  /*0290*/  CS2R R4, SRZ ;  /* 0x0000000000047805 */ /* 0x000fe4000001ff00 */
[--C-:B------:R-:W-:Y:S01]  /*02a0*/  @P0 SHF.R.S32.HI R5, RZ, 0x1f, R7.reuse ;  /* 0x0000001fff050819 */ /* 0x100fe20000011407 */
[----:B------:R-:W-:Y:S01]  /*02b0*/  @P0 IMAD.MOV.U32 R4, RZ, RZ, R7 ;  /* 0x000000ffff040224 */ /* 0x000fe200078e0007 */
        /* <DEDUP_REMOVED lines=28> */
[----:B------:R-:W-:Y:S02]  /*0480*/  BSSY B0, `(.L_x_81) ;  /* 0x00000d1000007945 */ /* 0x000fe40003800000 */
[----:B------:R-:W-:-:S02]  /*0490*/  LEA.HI R39, R44, R45, RZ, 0x2 ;  /* 0x0000002d2c277211 */ /* 0x000fc400078f10ff */
[-C--:B------:R-:W-:Y:S02]  /*04a0*/  LEA.HI R46, R44, R45.reuse, RZ, 0x7 ;  /* 0x0000002d2c2e7211 */ /* 0x080fe400078f38ff */
[--C-:B------:R-:W-:Y:S02]  /*04b0*/  SHF.R.S32.HI R42, RZ, 0x2, R39.reuse ;  /* 0x00000002ff2a7819 */ /* 0x100fe40000011427 */
[----:B------:R-:W-:Y:S02]  /*04c0*/  SHF.R.S32.HI R41, RZ, 0x1f, R39 ;  /* 0x0000001fff297819 */ /* 0x000fe40000011427 */
[----:B------:R-:W-:Y:S01]  /*04d0*/  LOP3.LUT R52, R39, 0x7ffffffc, RZ, 0xc0, !PT ;  /* 0x7ffffffc27347812 */ /* 0x000fe200078ec0ff */
[----:B------:R-:W-:Y:S01]  /*04e0*/  IMAD.SHL.U32 R39, R46, 0x8, RZ ;  /* 0x000000082e277824 */ /* 0x000fe200078e00ff */
[----:B------:R-:W-:Y:S02]  /*04f0*/  LEA.HI R41, R41, R42, RZ, 0x3 ;  /* 0x0000002a29297211 */ /* 0x000fe400078f18ff */
[----:B------:R-:W-:Y:S01]  /*0500*/  LEA.HI R43, R44, R45, RZ, 0x5 ;  /* 0x0000002d2c2b7211 */ /* 0x000fe200078f28ff */
[----:B------:R-:W-:Y:S01]  /*0510*/  IMAD.IADD R52, R45, 0x1, -R52 ;  /* 0x000000012d347824 */ /* 0x000fe200078e0a34 */
[----:B------:R-:W-:-:S02]  /*0520*/  LOP3.LUT R47, R39, 0xfffffc00, RZ, 0xc0, !PT ;  /* 0xfffffc00272f7812 */ /* 0x000fc400078ec0ff */
[----:B------:R-:W-:Y:S02]  /*0530*/  LOP3.LUT R39, R41, 0xfffffff8, RZ, 0xc0, !PT ;  /* 0xfffffff829277812 */ /* 0x000fe400078ec0ff */
[CC--:B0-----:R-:W-:Y:S01]  /*0540*/  LEA.HI R50, R44.reuse, R45.reuse, RZ, 0x6 ;  /* 0x0000002d2c327211 */ /* 0x0c1fe200078f30ff */
[----:B-1----:R-:W-:Y:S01]  /*0550*/  ULEA UR4, UR5, UR4, 0x18 ;  /* 0x0000000405047291 */ /* 0x002fe2000f8ec03f */
[----:B------:R-:W-:Y:S01]  /*0560*/  LEA.HI R44, R44, R45, RZ, 0x4 ;  /* 0x0000002d2c2c7211 */ /* 0x000fe200078f20ff */
[----:B------:R-:W-:Y:S01]  /*0570*/  IMAD.IADD R42, R42, 0x1, -R39 ;  /* 0x000000012a2a7824 */ /* 0x000fe200078e0a27 */
[----:B------:R-:W-:Y:S01]  /*0580*/  LEA R41, R52, R47, 0x1 ;  /* 0x0000002f34297211 */ /* 0x000fe200078e08ff */
[----:B------:R-:W-:Y:S01]  /*0590*/  ULDC UR5, c[0x0][0x268] ;  /* 0x00009a0000057ab9 */ /* 0x000fe20000000800 */
[--C-:B------:R-:W-:Y:S02]  /*05a0*/  SHF.R.S32.HI R39, RZ, 0x4, R44.reuse ;  /* 0x00000004ff277819 */ /* 0x100fe4000001142c */
[----:B------:R-:W-:-:S02]  /*05b0*/  SHF.R.S32.HI R52, RZ, 0x1f, R44 ;  /* 0x0000001fff347819 */ /* 0x000fc4000001142c */
[----:B------:R-:W-:Y:S02]  /*05c0*/  LOP3.LUT R44, R44, 0xfffffff0, RZ, 0xc0, !PT ;  /* 0xfffffff02c2c7812 */ /* 0x000fe400078ec0ff */
[----:B------:R-:W-:Y:S02]  /*05d0*/  SHF.R.S32.HI R48, RZ, 0x5, R43 ;  /* 0x00000005ff307819 */ /* 0x000fe4000001142b */
[----:B------:R-:W-:Y:S01]  /*05e0*/  SHF.R.S32.HI R47, RZ, 0x6, R50 ;  /* 0x00000006ff2f7819 */ /* 0x000fe20000011432 */
[C---:B------:R-:W-:Y:S01]  /*05f0*/  IMAD.IADD R44, R45.reuse, 0x1, -R44 ;  /* 0x000000012d2c7824 */ /* 0x040fe200078e0a2c */
[----:B------:R-:W-:Y:S02]  /*0600*/  LEA R45, R45, UR4, 0x4 ;  /* 0x000000042d2d7c11 */ /* 0x000fe4000f8e20ff */
[----:B------:R-:W-:Y:S02]  /*0610*/  LEA.HI R43, R43, R48, RZ, 0x1 ;  /* 0x000000302b2b7211 */ /* 0x000fe400078f08ff */
[----:B------:R-:W-:-:S02]  /*0620*/  LEA.HI R49, R50, R47, RZ, 0x1 ;  /* 0x0000002f32317211 */ /* 0x000fc400078f08ff */
[----:B------:R-:W-:Y:S02]  /*0630*/  LOP3.LUT R43, R43, 0xfffffe, RZ, 0xc0, !PT ;  /* 0x00fffffe2b2b7812 */ /* 0x000fe400078ec0ff */
[----:B------:R-:W-:Y:S02]  /*0640*/  LEA.HI R52, R52, R39, RZ, 0x2 ;  /* 0x0000002734347211 */ /* 0x000fe400078f10ff */
[----:B------:R-:W-:Y:S01]  /*0650*/  LOP3.LUT R50, R49, 0xfffffffe, RZ, 0xc0, !PT ;  /* 0xfffffffe31327812 */ /* 0x000fe200078ec0ff */
[----:B------:R-:W-:Y:S01]  /*0660*/  IMAD.IADD R48, R48, 0x1, -R43 ;  /* 0x0000000130307824 */ /* 0x000fe200078e0a2b */
[----:B------:R-:W-:Y:S02]  /*0670*/  SHF.R.S32.HI R43, RZ, 0x1f, R42 ;  /* 0x0000001fff2b7819 */ /* 0x000fe4000001142a */
[----:B------:R-:W-:Y:S01]  /*0680*/  LOP3.LUT R52, R52, 0xffffffc, RZ, 0xc0, !PT ;  /* 0x0ffffffc34347812 */ /* 0x000fe200078ec0ff */
[----:B------:R-:W-:Y:S01]  /*0690*/  IMAD.IADD R47, R47, 0x1, -R50 ;  /* 0x000000012f2f7824 */ /* 0x000fe200078e0a32 */
[----:B------:R-:W-:-:S02]  /*06a0*/  LEA.HI R43, R43, R42, RZ, 0x2 ;  /* 0x0000002a2b2b7211 */ /* 0x000fc400078f10ff */
[----:B------:R-:W-:Y:S01]  /*06b0*/  LOP3.LUT R49, R46, 0xffffff80, RZ, 0xc0, !PT ;  /* 0xffffff802e317812 */ /* 0x000fe200078ec0ff */
[----:B------:R-:W-:Y:S01]  /*06c0*/  IMAD.IADD R52, R39, 0x1, -R52 ;  /* 0x0000000127347824 */ /* 0x000fe200078e0a34 */
[----:B------:R-:W-:Y:S01]  /*06d0*/  LOP3.LUT R51, R43, 0x7fffffc, RZ, 0xc0, !PT ;  /* 0x07fffffc2b337812 */ /* 0x000fe200078ec0ff */
[----:B------:R-:W-:Y:S02]  /*06e0*/  IMAD.SHL.U32 R50, R47, 0x40, RZ ;  /* 0x000000402f327824 */ /* 0x000fe400078e00ff */
[----:B------:R-:W-:Y:S02]  /*06f0*/  IMAD.SHL.U32 R43, R43, 0x10, RZ ;  /* 0x000000102b2b7824 */ /* 0x000fe400078e00ff */
[----:B------:R-:W-:Y:S01]  /*0700*/  IMAD R46, R48, 0x100, R41 ;  /* 0x00000100302e7824 */ /* 0x000fe200078e0229 */
[----:B------:R-:W-:Y:S01]  /*0710*/  LEA.HI R48, R44, R44, RZ, 0x1 ;  /* 0x0000002c2c307211 */ /* 0x000fe200078f08ff */
[----:B------:R-:W-:Y:S01]  /*0720*/  IMAD R41, R52, 0x10, R49 ;  /* 0x0000001034297824 */ /* 0x000fe200078e0231 */
[----:B------:R-:W-:Y:S01]  /*0730*/  LOP3.LUT R43, R43, 0x40, RZ, 0xc0, !PT ;  /* 0x000000402b2b7812 */ /* 0x000fe200078ec0ff */
[----:B------:R-:W-:Y:S01]  /*0740*/  IMAD.IADD R49, R42, 0x1, -R51 ;  /* 0x000000012a317824 */ /* 0x000fe200078e0a33 */
[----:B------:R-:W-:Y:S01]  /*0750*/  SHF.L.U32 R42, R44, 0x3, RZ ;  /* 0x000000032c2a7819 */ /* 0x000fe200000006ff */
[----:B------:R-:W-:-:S05]  /*0760*/  IMAD.SHL.U32 R48, R48, 0x200, RZ ;  /* 0x0000020030307824 */ /* 0x000fca00078e00ff */
[----:B------:R-:W-:Y:S01]  /*0770*/  LOP3.LUT R48, R48, 0x7ffffc00, RZ, 0xc0, !PT ;  /* 0x7ffffc0030307812 */ /* 0x000fe200078ec0ff */
[----:B--2---:R0:W-:Y:S04]  /*0780*/  STS.128 [R45], R4 ;  /* 0x000000042d007388 */ /* 0x0041e80000000c00 */
[----:B---3--:R-:W-:Y:S04]  /*0790*/  STS.128 [R45+0x1000], R8 ;  /* 0x001000082d007388 */ /* 0x008fe80000000c00 */
[----:B----4-:R-:W-:Y:S04]  /*07a0*/  STS.128 [R45+0x2000], R12 ;  /* 0x0020000c2d007388 */ /* 0x010fe80000000c00 */
[----:B-----5:R-:W-:Y:S04]  /*07b0*/  STS.128 [R45+0x3000], R16 ;  /* 0x003000102d007388 */ /* 0x020fe80000000c00 */
[----:B------:R-:W-:Y:S01]  /*07c0*/  STS.128 [R45+0x4000], R20 ;  /* 0x004000142d007388 */ /* 0x000fe20000000c00 */
[----:B0-----:R-:W-:Y:S01]  /*07d0*/  IMAD.SHL.U32 R4, R47, 0x8, RZ ;  /* 0x000000082f047824 */ /* 0x001fe200078e00ff */
[----:B------:R-:W-:-:S02]  /*07e0*/  LOP3.LUT R5, R50, 0x40, RZ, 0xc0, !PT ;  /* 0x0000004032057812 */ /* 0x000fc400078ec0ff */
[----:B------:R-:W-:Y:S02]  /*07f0*/  STS.128 [R45+0x5000], R24 ;  /* 0x005000182d007388 */ /* 0x000fe40000000c00 */
[----:B------:R-:W-:Y:S02]  /*0800*/  LOP3.LUT R6, R5, 0x8, R42, 0xf8, !PT ;  /* 0x0000000805067812 */ /* 0x000fe400078ef82a */
[----:B------:R-:W-:Y:S01]  /*0810*/  STS.128 [R45+0x6000], R28 ;  /* 0x0060001c2d007388 */ /* 0x000fe20000000c00 */
[----:B------:R-:W-:Y:S02]  /*0820*/  LOP3.LUT R4, R43, 0x8, R4, 0xf8, !PT ;  /* 0x000000082b047812 */ /* 0x000fe400078ef804 */
[----:B------:R-:W-:Y:S01]  /*0830*/  SHF.R.U32.HI R5, RZ, 0x3, R5 ;  /* 0x00000003ff057819 */ /* 0x000fe20000011605 */
[----:B------:R-:W-:Y:S01]  /*0840*/  STS.128 [R45+0x7000], R32 ;  /* 0x007000202d007388 */ /* 0x000fe20000000c00 */
[----:B------:R-:W-:Y:S02]  /*0850*/  SHF.R.U32.HI R43, RZ, 0x3, R43 ;  /* 0x00000003ff2b7819 */ /* 0x000fe4000001162b */
[----:B------:R-:W-:Y:S01]  /*0860*/  LOP3.LUT R6, R6, R5, RZ, 0x3c, !PT ;  /* 0x0000000506067212 */ /* 0x000fe200078e3cff */
[----:B------:R-:W-:Y:S01]  /*0870*/  BAR.SYNC.DEFER_BLOCKING 0x0 ;  /* 0x0000000000007b1d */ /* 0x000fe20000010000 */
[----:B------:R-:W-:Y:S01]  /*0880*/  LOP3.LUT R4, R4, R43, RZ, 0x3c, !PT ;  /* 0x0000002b04047212 */ /* 0x000fe200078e3cff */
[----:B------:R-:W-:Y:S01]  /*0890*/  IMAD R5, R49, 0x10, R46 ;  /* 0x0000001031057824 */ /* 0x000fe200078e022e */
[----:B------:R-:W-:-:S03]  /*08a0*/  IADD3 R41, R6, R41, R48 ;  /* 0x0000002906297210 */ /* 0x000fc60007ffe030 */
[----:B------:R-:W-:Y:S01]  /*08b0*/  IMAD.IADD R5, R4, 0x1, R5 ;  /* 0x0000000104057824 */ /* 0x000fe200078e0205 */
[----:B------:R-:W0:Y:S04]  /*08c0*/  LDS R25, [R40+UR4+0x400] ;  /* 0x0004000428197984 */ /* 0x000e280008000800 */
[----:B------:R-:W1:Y:S04]  /*08d0*/  LDS R21, [R40+UR4+0x800] ;  /* 0x0008000428157984 */ /* 0x000e680008000800 */
[----:B------:R-:W2:Y:S04]  /*08e0*/  LDS R20, [R40+UR4+0xc00] ;  /* 0x000c000428147984 */ /* 0x000ea80008000800 */
[----:B------:R-:W3:Y:S04]  /*08f0*/  LDS R30, [R40+UR4] ;  /* 0x00000004281e7984 */ /* 0x000ee80008000800 */
[----:B------:R-:W4:Y:S04]  /*0900*/  LDS R32, [R40+UR4+0x1800] ;  /* 0x0018000428207984 */ /* 0x000f280008000800 */
[----:B------:R-:W5:Y:S04]  /*0910*/  LDS R29, [R40+UR4+0x1c00] ;  /* 0x001c0004281d7984 */ /* 0x000f680008000800 */
[----:B------:R-:W5:Y:S04]  /*0920*/  LDS R23, [R40+UR4+0x2000] ;  /* 0x0020000428177984 */ /* 0x000f680008000800 */
[----:B------:R-:W5:Y:S04]  /*0930*/  LDS R18, [R40+UR4+0x4400] ;  /* 0x0044000428127984 */ /* 0x000f680008000800 */
[----:B------:R-:W5:Y:S04]  /*0940*/  LDS R11, [R40+UR4+0x4800] ;  /* 0x00480004280b7984 */ /* 0x000f680008000800 */
[----:B------:R-:W5:Y:S04]  /*0950*/  LDS R17, [R40+UR4+0x4c00] ;  /* 0x004c000428117984 */ /* 0x000f680008000800 */
[----:B------:R-:W5:Y:S01]  /*0960*/  LDS R10, [R40+UR4+0x3800] ;  /* 0x00380004280a7984 */ /* 0x000f620008000800 */
[----:B0-----:R-:W-:-:S03]  /*0970*/  FMUL.FTZ R31, R25, UR5 ;  /* 0x00000005191f7c20 */ /* 0x001fc60008410000 */
[----:B------:R-:W0:Y:S01]  /*0980*/  LDS R19, [R40+UR4+0x3c00] ;  /* 0x003c000428137984 */ /* 0x000e220008000800 */
[----:B-1----:R-:W-:-:S03]  /*0990*/  FMUL.FTZ R35, R21, UR5 ;  /* 0x0000000515237c20 */ /* 0x002fc60008410000 */
[----:B------:R-:W1:Y:S01]  /*09a0*/  LDS R16, [R40+UR4+0x5400] ;  /* 0x0054000428107984 */ /* 0x000e620008000800 */
[----:B--2---:R-:W-:-:S03]  /*09b0*/  FMUL.FTZ R44, R20, UR5 ;  /* 0x00000005142c7c20 */ /* 0x004fc60008410000 */
[----:B------:R-:W2:Y:S01]  /*09c0*/  LDS R8, [R40+UR4+0x6c00] ;  /* 0x006c000428087984 */ /* 0x000ea20008000800 */
[----:B---3--:R-:W-:-:S03]  /*09d0*/  FMUL.FTZ R30, R30, UR5 ;  /* 0x000000051e1e7c20 */ /* 0x008fc60008410000 */
[----:B------:R-:W3:Y:S01]  /*09e0*/  LDS R34, [R40+UR4+0x1000] ;  /* 0x0010000428227984 */ /* 0x000ee20008000800 */
[----:B----4-:R-:W-:Y:S01]  /*09f0*/  FMUL.FTZ R32, R32, UR5 ;  /* 0x0000000520207c20 */ /* 0x010fe20008410000 */
[----:B------:R-:W-:Y:S02]  /*0a00*/  F2FP.F16.F32.PACK_AB R30, R31, R30 ;  /* 0x0000001e1f1e723e */ /* 0x000fe400000000ff */
[----:B------:R-:W4:Y:S01]  /*0a10*/  LDS R33, [R40+UR4+0x1400] ;  /* 0x0014000428217984 */ /* 0x000f220008000800 */
[----:B-----5:R-:W-:Y:S01]  /*0a20*/  FMUL.FTZ R29, R29, UR5 ;  /* 0x000000051d1d7c20 */ /* 0x020fe20008410000 */
[----:B------:R-:W-:Y:S02]  /*0a30*/  F2FP.F16.F32.PACK_AB R31, R44, R35 ;  /* 0x000000232c1f723e */ /* 0x000fe400000000ff */
[----:B------:R-:W5:Y:S01]  /*0a40*/  LDS R28, [R40+UR4+0x2400] ;  /* 0x00240004281c7984 */ /* 0x000f620008000800 */
[----:B------:R-:W-:Y:S01]  /*0a50*/  FMUL.FTZ R35, R23, UR5 ;  /* 0x0000000517237c20 */ /* 0x000fe20008410000 */
[----:B------:R-:W-:-:S02]  /*0a60*/  F2FP.F16.F32.PACK_AB R23, R29, R32 ;  /* 0x000000201d17723e */ /* 0x000fc400000000ff */
[----:B------:R-:W5:Y:S01]  /*0a70*/  LDS R22, [R40+UR4+0x2800] ;  /* 0x0028000428167984 */ /* 0x000f620008000800 */
[----:B------:R-:W-:-:S03]  /*0a80*/  FMUL.FTZ R29, R18, UR5 ;  /* 0x00000005121d7c20 */ /* 0x000fc60008410000 */
[----:B------:R-:W5:Y:S01]  /*0a90*/  LDS R27, [R40+UR4+0x2c00] ;  /* 0x002c0004281b7984 */ /* 0x000f620008000800 */
[----:B------:R-:W-:-:S03]  /*0aa0*/  FMUL.FTZ R11, R11, UR5 ;  /* 0x000000050b0b7c20 */ /* 0x000fc60008410000 */
[----:B------:R-:W-:Y:S01]  /*0ab0*/  LDS R24, [R40+UR4+0x3000] ;  /* 0x0030000428187984 */ /* 0x000fe20008000800 */
        /* <DEDUP_REMOVED lines=12> */
[----:B---3--:R-:W-:-:S03]  /*0b80*/  FMUL.FTZ R34, R34, UR5 ;  /* 0x0000000522227c20 */ /* 0x008fc60008410000 */
[----:B------:R-:W3:Y:S01]  /*0b90*/  LDS R6, [R40+UR4+0x6000] ;  /* 0x0060000428067984 */ /* 0x000ee20008000800 */
[----:B----4-:R-:W-:-:S03]  /*0ba0*/  FMUL.FTZ R33, R33, UR5 ;  /* 0x0000000521217c20 */ /* 0x010fc60008410000 */
[----:B------:R-:W4:Y:S01]  /*0bb0*/  LDS R9, [R40+UR4+0x6400] ;  /* 0x0064000428097984 */ /* 0x000f220008000800 */
[----:B-----5:R-:W-:-:S03]  /*0bc0*/  FMUL.FTZ R28, R28, UR5 ;  /* 0x000000051c1c7c20 */ /* 0x020fc60008410000 */
[----:B------:R-:W5:Y:S01]  /*0bd0*/  LDS R4, [R40+UR4+0x6800] ;  /* 0x0068000428047984 */ /* 0x000f620008000800 */
[----:B------:R-:W-:Y:S01]  /*0be0*/  FMUL.FTZ R43, R22, UR5 ;  /* 0x00000005162b7c20 */ /* 0x000fe20008410000 */
[----:B------:R-:W-:Y:S02]  /*0bf0*/  F2FP.F16.F32.PACK_AB R22, R33, R34 ;  /* 0x000000222116723e */ /* 0x000fe400000000ff */
[----:B------:R-:W5:Y:S01]  /*0c00*/  LDS R7, [R40+UR4+0x7000] ;  /* 0x0070000428077984 */ /* 0x000f620008000800 */
[----:B------:R-:W-:-:S03]  /*0c10*/  FMUL.FTZ R44, R27, UR5 ;  /* 0x000000051b2c7c20 */ /* 0x000fc60008410000 */
[----:B------:R-:W5:Y:S02]  /*0c20*/  LDS R21, [R40+UR4+0x7400] ;  /* 0x0074000428157984 */ /* 0x000f640008000800 */
[----:B------:R-:W-:Y:S02]  /*0c30*/  F2FP.F16.F32.PACK_AB R27, R44, R43 ;  /* 0x0000002b2c1b723e */ /* 0x000fe400000000ff */
[----:B------:R-:W5:Y:S01]  /*0c40*/  LDS R20, [R40+UR4+0x7800] ;  /* 0x0078000428147984 */ /* 0x000f620008000800 */
[----:B------:R-:W-:Y:S01]  /*0c50*/  FMUL.FTZ R45, R26, UR5 ;  /* 0x000000051a2d7c20 */ /* 0x000fe20008410000 */
[----:B------:R-:W-:Y:S02]  /*0c60*/  SHF.R.S32.HI R43, RZ, 0x1f, R42 ;  /* 0x0000001fff2b7819 */ /* 0x000fe4000001142a */
[----:B------:R1:W5:Y:S01]  /*0c70*/  LDS R25, [R40+UR4+0x7c00] ;  /* 0x007c000428197984 */ /* 0x0003620008000800 */
[----:B------:R-:W-:Y:S01]  /*0c80*/  FMUL.FTZ R12, R12, UR5 ;  /* 0x000000050c0c7c20 */ /* 0x000fe20008410000 */
[----:B0-----:R-:W-:-:S04]  /*0c90*/  FMUL.FTZ R14, R14, UR5 ;  /* 0x000000050e0e7c20 */ /* 0x001fc80008410000 */
[----:B------:R-:W-:Y:S01]  /*0ca0*/  F2FP.F16.F32.PACK_AB R29, R29, R12 ;  /* 0x0000000c1d1d723e */ /* 0x000fe200000000ff */
[----:B-1----:R-:W-:Y:S01]  /*0cb0*/  FMUL.FTZ R40, R24, UR5 ;  /* 0x0000000518287c20 */ /* 0x002fe20008410000 */
[----:B------:R-:W-:Y:S01]  /*0cc0*/  FMUL.FTZ R13, R13, UR5 ;  /* 0x000000050d0d7c20 */ /* 0x000fe20008410000 */
[----:B------:R-:W-:Y:S01]  /*0cd0*/  F2FP.F16.F32.PACK_AB R24, R28, R35 ;  /* 0x000000231c18723e */ /* 0x000fe200000000ff */
[----:B--2---:R-:W-:Y:S02]  /*0ce0*/  FMUL.FTZ R16, R15, UR5 ;  /* 0x000000050f107c20 */ /* 0x004fe40008410000 */
[----:B------:R-:W-:Y:S02]  /*0cf0*/  F2FP.F16.F32.PACK_AB R26, R45, R40 ;  /* 0x000000282d1a723e */ /* 0x000fe400000000ff */
[----:B------:R-:W-:Y:S01]  /*0d00*/  F2FP.F16.F32.PACK_AB R17, R17, R14 ;  /* 0x0000000e1111723e */ /* 0x000fe200000000ff */
[----:B---3--:R-:W-:Y:S01]  /*0d10*/  FMUL.FTZ R6, R6, UR5 ;  /* 0x0000000506067c20 */ /* 0x008fe20008410000 */
[----:B------:R-:W-:-:S02]  /*0d20*/  F2FP.F16.F32.PACK_AB R16, R16, R13 ;  /* 0x0000000d1010723e */ /* 0x000fc400000000ff */
[----:B------:R-:W-:Y:S01]  /*0d30*/  CS2R R14, SRZ ;  /* 0x00000000000e7805 */ /* 0x000fe2000001ff00 */
[----:B------:R-:W0:Y:S01]  /*0d40*/  LDC.64 R12, c[0x0][0x258] ;  /* 0x00009600ff0c7b82 */ /* 0x000e220000000a00 */
[----:B----4-:R-:W-:Y:S01]  /*0d50*/  FMUL.FTZ R9, R9, UR5 ;  /* 0x0000000509097c20 */ /* 0x010fe20008410000 */
[--C-:B------:R-:W-:Y:S01]  /*0d60*/  @P0 IMAD.MOV.U32 R14, RZ, RZ, R36.reuse ;  /* 0x000000ffff0e0224 */ /* 0x100fe200078e0024 */
[----:B------:R-:W-:Y:S01]  /*0d70*/  @P0 SHF.R.S32.HI R15, RZ, 0x1f, R36 ;  /* 0x0000001fff0f0819 */ /* 0x000fe20000011424 */
[----:B-----5:R-:W-:Y:S02]  /*0d80*/  FMUL.FTZ R4, R4, UR5 ;  /* 0x0000000504047c20 */ /* 0x020fe40008410000 */
[----:B------:R-:W-:Y:S01]  /*0d90*/  F2FP.F16.F32.PACK_AB R9, R9, R6 ;  /* 0x000000060909723e */ /* 0x000fe200000000ff */
[----:B------:R-:W-:Y:S02]  /*0da0*/  FMUL.FTZ R7, R7, UR5 ;  /* 0x0000000507077c20 */ /* 0x000fe40008410000 */
[----:B------:R-:W-:Y:S01]  /*0db0*/  F2FP.F16.F32.PACK_AB R11, R11, R4 ;  /* 0x000000040b0b723e */ /* 0x000fe200000000ff */
[----:B------:R-:W-:Y:S01]  /*0dc0*/  FMUL.FTZ R8, R21, UR5 ;  /* 0x0000000515087c20 */ /* 0x000fe20008410000 */
[----:B------:R-:W-:Y:S01]  /*0dd0*/  LEA R21, R5, UR4, 0x1 ;  /* 0x0000000405157c11 */ /* 0x000fe2000f8e08ff */
[----:B------:R-:W-:-:S03]  /*0de0*/  FMUL.FTZ R20, R20, UR5 ;  /* 0x0000000514147c20 */ /* 0x000fc60008410000 */
[----:B------:R-:W-:Y:S01]  /*0df0*/  F2FP.F16.F32.PACK_AB R19, R8, R7 ;  /* 0x000000070813723e */ /* 0x000fe200000000ff */
[----:B------:R-:W-:Y:S01]  /*0e00*/  STS [R21+0x8000], R30 ;  /* 0x0080001e15007388 */ /* 0x000fe20000000800 */
[----:B------:R-:W-:Y:S01]  /*0e10*/  LEA R8, R41, UR4, 0x1 ;  /* 0x0000000429087c11 */ /* 0x000fe2000f8e08ff */
[----:B------:R-:W-:Y:S01]  /*0e20*/  FMUL.FTZ R25, R25, UR5 ;  /* 0x0000000519197c20 */ /* 0x000fe20008410000 */
[----:B------:R-:W-:Y:S01]  /*0e30*/  ULDC UR5, c[0x0][0x244] ;  /* 0x0000910000057ab9 */ /* 0x000fe20000000800 */
[----:B------:R-:W-:Y:S01]  /*0e40*/  STS [R21+0x8100], R31 ;  /* 0x0081001f15007388 */ /* 0x000fe20000000800 */
[----:B------:R-:W-:Y:S02]  /*0e50*/  UIADD3 UR4, UR4, 0x8000, URZ ;  /* 0x0000800004047890 */ /* 0x000fe4000fffe03f */
[----:B------:R-:W-:Y:S01]  /*0e60*/  F2FP.F16.F32.PACK_AB R20, R25, R20 ;  /* 0x000000141914723e */ /* 0x000fe200000000ff */
[----:B------:R-:W-:Y:S04]  /*0e70*/  STS [R21+0x9000], R24 ;  /* 0x0090001815007388 */ /* 0x000fe80000000800 */
[----:B------:R-:W-:Y:S04]  /*0e80*/  STS [R21+0x9100], R27 ;  /* 0x0091001b15007388 */ /* 0x000fe80000000800 */
[----:B------:R-:W-:Y:S04]  /*0e90*/  STS [R21+0x8400], R22 ;  /* 0x0084001615007388 */ /* 0x000fe80000000800 */
[----:B------:R-:W-:Y:S04]  /*0ea0*/  STS [R21+0x8500], R23 ;  /* 0x0085001715007388 */ /* 0x000fe80000000800 */
[----:B------:R-:W-:Y:S04]  /*0eb0*/  STS [R21+0x9400], R26 ;  /* 0x0094001a15007388 */ /* 0x000fe80000000800 */
[----:B------:R1:W-:Y:S04]  /*0ec0*/  STS [R21+0x9500], R10 ;  /* 0x0095000a15007388 */ /* 0x0003e80000000800 */
[----:B------:R-:W-:Y:S04]  /*0ed0*/  STS [R21+0xa000], R29 ;  /* 0x00a0001d15007388 */ /* 0x000fe80000000800 */
[----:B------:R-:W-:Y:S01]  /*0ee0*/  STS [R21+0xa100], R18 ;  /* 0x00a1001215007388 */ /* 0x000fe20000000800 */
[----:B-1----:R-:W-:Y:S01]  /*0ef0*/  IADD3 R10, P0, R39, R14, RZ ;  /* 0x0000000e270a7210 */ /* 0x002fe20007f1e0ff */
[----:B0-----:R-:W-:-:S02]  /*0f00*/  IMAD R14, R12, UR9, RZ ;  /* 0x000000090c0e7c24 */ /* 0x001fc4000f8e02ff */
[----:B------:R0:W-:Y:S04]  /*0f10*/  STS [R21+0xb000], R9 ;  /* 0x00b0000915007388 */ /* 0x0001e80000000800 */
[----:B------:R1:W-:Y:S04]  /*0f20*/  STS [R21+0xb100], R11 ;  /* 0x00b1000b15007388 */ /* 0x0003e80000000800 */
[----:B------:R2:W-:Y:S01]  /*0f30*/  STS [R21+0xa400], R17 ;  /* 0x00a4001115007388 */ /* 0x0005e20000000800 */
[----:B0-----:R-:W-:Y:S01]  /*0f40*/  VIADDMNMX R9, R3, -R0, 0x40, PT ;  /* 0x0000004003097446 */ /* 0x001fe20003800900 */
[----:B------:R-:W-:-:S02]  /*0f50*/  VIADD R0, R39, 0x10 ;  /* 0x0000001027007836 */ /* 0x000fc40000000000 */
[----:B------:R2:W-:Y:S01]  /*0f60*/  STS [R21+0xa500], R16 ;  /* 0x00a5001015007388 */ /* 0x0005e20000000800 */
[----:B------:R-:W-:Y:S01]  /*0f70*/  IMAD R3, R13, UR8, R14 ;  /* 0x000000080d037c24 */ /* 0x000fe2000f8e020e */
[----:B-1----:R-:W-:Y:S01]  /*0f80*/  LEA.HI.X.SX32 R11, R39, R15, 0x1, P0 ;  /* 0x0000000f270b7211 */ /* 0x002fe200000f0eff */
[----:B------:R-:W-:Y:S01]  /*0f90*/  IMAD.WIDE.U32 R12, R12, UR8, R42 ;  /* 0x000000080c0c7c25 */ /* 0x000fe2000f8e002a */
[----:B------:R2:W-:Y:S01]  /*0fa0*/  STS [R21+0xb400], R19 ;  /* 0x00b4001315007388 */ /* 0x0005e20000000800 */
[----:B------:R-:W-:Y:S01]  /*0fb0*/  ISETP.GE.AND P0, PT, R42, UR5, PT ;  /* 0x000000052a007c0c */ /* 0x000fe2000bf06270 */
[----:B------:R-:W-:Y:S01]  /*0fc0*/  ULDC.64 UR8, c[0x0][0x260] ;  /* 0x0000980000087ab9 */ /* 0x000fe20000000a00 */
[----:B------:R-:W-:Y:S01]  /*0fd0*/  IMAD.IADD R13, R13, 0x1, R3 ;  /* 0x000000010d0d7824 */ /* 0x000fe200078e0203 */
[----:B------:R2:W-:Y:S01]  /*0fe0*/  STS [R21+0xb500], R20 ;  /* 0x00b5001415007388 */ /* 0x0005e20000000800 */
[----:B------:R-:W-:Y:S01]  /*0ff0*/  BAR.SYNC.DEFER_BLOCKING 0x0 ;  /* 0x0000000000007b1d */ /* 0x000fe20000010000 */
[-C--:B------:R-:W-:Y:S01]  /*1000*/  ISETP.GE.OR P3, PT, R39, R9.reuse, P0 ;  /* 0x000000092700720c */ /* 0x080fe20000766670 */
[----:B------:R-:W-:Y:S01]  /*1010*/  IMAD R37, R37, UR8, RZ ;  /* 0x0000000825257c24 */ /* 0x000fe2000f8e02ff */
[----:B------:R-:W-:Y:S01]  /*1020*/  ISETP.GE.OR P2, PT, R0, R9, P0 ;  /* 0x000000090000720c */ /* 0x000fe20000746670 */
[C---:B------:R-:W-:Y:S01]  /*1030*/  VIADD R0, R39.reuse, 0x20 ;  /* 0x0000002027007836 */ /* 0x040fe20000000000 */
[----:B------:R-:W-:Y:S01]  /*1040*/  IADD3 R39, R39, 0x30, RZ ;  /* 0x0000003027277810 */ /* 0x000fe20007ffe0ff */
[----:B------:R-:W-:-:S02]  /*1050*/  IMAD R37, R38, UR9, R37 ;  /* 0x0000000926257c24 */ /* 0x000fc4000f8e0225 */
[----:B------:R-:W-:Y:S01]  /*1060*/  IMAD.WIDE R2, R2, 0x40, R10 ;  /* 0x0000004002027825 */ /* 0x000fe200078e020a */
[-C--:B------:R-:W-:Y:S02]  /*1070*/  ISETP.GE.OR P1, PT, R0, R9.reuse, P0 ;  /* 0x000000090000720c */ /* 0x080fe40000726670 */
[----:B------:R-:W-:Y:S01]  /*1080*/  ISETP.GE.OR P0, PT, R39, R9, P0 ;  /* 0x000000092700720c */ /* 0x000fe20000706670 */
[----:B------:R-:W-:Y:S01]  /*1090*/  IMAD.WIDE.U32 R38, R38, UR8, R12 ;  /* 0x0000000826267c25 */ /* 0x000fe2000f8e000c */
[----:B------:R-:W-:-:S03]  /*10a0*/  LEA R12, R41, UR4, 0x1 ;  /* 0x00000004290c7c11 */ /* 0x000fc6000f8e08ff */
[----:B------:R-:W-:Y:S01]  /*10b0*/  IMAD.IADD R11, R39, 0x1, R37 ;  /* 0x00000001270b7824 */ /* 0x000fe200078e0225 */
[----:B------:R2:W0:Y:S01]  /*10c0*/  LDS.128 R4, [R8+0x8600] ;  /* 0x0086000008047984 */ /* 0x0004220000000c00 */
[----:B------:R-:W-:Y:S06]  /*10d0*/  @P3 BRA `(.L_x_82) ;  /* 0x00000000002c3947 */ /* 0x000fec0003800000 */
[----:B------:R-:W1:Y:S01]  /*10e0*/  LDS.128 R12, [R12] ;  /* 0x000000000c0c7984 */ /* 0x000e620000000c00 */
[----:B------:R-:W-:Y:S01]  /*10f0*/  ULDC.64 UR4, c[0x0][0x250] ;  /* 0x0000940000047ab9 */ /* 0x000fe20000000a00 */
[----:B------:R-:W-:Y:S02]  /*1100*/  IMAD.MOV.U32 R10, RZ, RZ, R38 ;  /* 0x000000ffff0a7224 */ /* 0x000fe400078e0026 */
[----:B------:R-:W-:Y:S02]  /*1110*/  IMAD R9, R3, UR4, RZ ;  /* 0x0000000403097c24 */ /* 0x000fe4000f8e02ff */
[----:B--2---:R-:W-:-:S04]  /*1120*/  IMAD.WIDE.U32 R16, R2, UR4, R10 ;  /* 0x0000000402107c25 */ /* 0x004fc8000f8e000a */
[----:B------:R-:W-:Y:S01]  /*1130*/  IMAD R9, R2, UR5, R9 ;  /* 0x0000000502097c24 */ /* 0x000fe2000f8e0209 */
[----:B------:R-:W-:Y:S02]  /*1140*/  ULDC.64 UR4, c[0x0][0x238] ;  /* 0x00008e0000047ab9 */ /* 0x000fe40000000a00 */
[----:B------:R-:W-:Y:S01]  /*1150*/  LEA R18, P3, R16, UR4, 0x1 ;  /* 0x0000000410127c11 */ /* 0x000fe2000f8608ff */
[----:B------:R-:W-:-:S05]  /*1160*/  IMAD.IADD R9, R17, 0x1, R9 ;  /* 0x0000000111097824 */ /* 0x000fca00078e0209 */
[----:B------:R-:W-:-:S05]  /*1170*/  LEA.HI.X R19, R16, UR5, R9, 0x1, P3 ;  /* 0x0000000510137c11 */ /* 0x000fca00098f0c09 */
[----:B-1----:R1:W-:Y:S02]  /*1180*/  STG.E.128 desc[UR6][R18.64], R12 ;  /* 0x0000000c12007986 */ /* 0x0023e4000c101d06 */
.L_x_82:
[----:B------:R-:W-:Y:S05]  /*1190*/  BSYNC B0 ;  /* 0x0000000000007941 */ /* 0x000fea0003800000 */
.L_x_81:
[----:B-1----:R1:W3:Y:S01]  /*11a0*/  LDS.128 R12, [R8+0x8200] ;  /* 0x00820000080c7984 */ /* 0x0022e20000000c00 */
[----:B------:R-:W-:Y:S04]  /*11b0*/  BSSY B0, `(.L_x_83) ;  /* 0x000000f000007945 */ /* 0x000fe80003800000 */
[----:B------:R-:W-:Y:S05]  /*11c0*/  @P2 BRA `(.L_x_84) ;  /* 0x0000000000342947 */ /* 0x000fea0003800000 */
[----:B------:R-:W-:Y:S01]  /*11d0*/  IADD3 R9, P2, R2, 0x10, RZ ;  /* 0x0000001002097810 */ /* 0x000fe20007f5e0ff */
[----:B------:R-:W-:Y:S01]  /*11e0*/  ULDC.64 UR4, c[0x0][0x250] ;  /* 0x0000940000047ab9 */ /* 0x000fe20000000a00 */
[----:B--2---:R-:W-:Y:S02]  /*11f0*/  IMAD.MOV.U32 R16, RZ, RZ, R38 ;  /* 0x000000ffff107224 */ /* 0x004fe400078e0026 */
        /* <DEDUP_REMOVED lines=10> */
.L_x_84:
[----:B------:R-:W-:Y:S05]  /*12a0*/  BSYNC B0 ;  /* 0x0000000000007941 */ /* 0x000fea0003800000 */
.L_x_83:
[----:B---34-:R3:W4:Y:S01]  /*12b0*/  LDS.128 R12, [R8+0x8400] ;  /* 0x00840000080c7984 */ /* 0x0187220000000c00 */
[----:B------:R-:W-:Y:S04]  /*12c0*/  BSSY B0, `(.L_x_85) ;  /* 0x000000f000007945 */ /* 0x000fe80003800000 */
[----:B------:R-:W-:Y:S05]  /*12d0*/  @P1 BRA `(.L_x_86) ;  /* 0x0000000000341947 */ /* 0x000fea0003800000 */
[----:B--2---:R-:W-:Y:S01]  /*12e0*/  IADD3 R17, P1, R2, 0x20, RZ ;  /* 0x0000002002117810 */ /* 0x004fe20007f3e0ff */
[----:B------:R-:W-:Y:S01]  /*12f0*/  ULDC.64 UR4, c[0x0][0x250] ;  /* 0x0000940000047ab9 */ /* 0x000fe20000000a00 */
[----:B-1-3--:R-:W-:Y:S02]  /*1300*/  IMAD.MOV.U32 R8, RZ, RZ, R38 ;  /* 0x000000ffff087224 */ /* 0x00afe400078e0026 */
        /* <DEDUP_REMOVED lines=9> */
[----:B----4-:R1:W-:Y:S02]  /*13a0*/  STG.E.128 desc[UR6][R16.64], R12 ;  /* 0x0000000c10007986 */ /* 0x0103e4000c101d06 */
.L_x_86:
[----:B------:R-:W-:Y:S05]  /*13b0*/  BSYNC B0 ;  /* 0x0000000000007941 */ /* 0x000fea0003800000 */
.L_x_85:
[----:B------:R-:W-:Y:S05]  /*13c0*/  @P0 EXIT ;  /* 0x000000000000094d */ /* 0x000fea0003800000 */
[----:B------:R-:W-:Y:S01]  /*13d0*/  IADD3 R9, P0, R2, 0x30, RZ ;  /* 0x0000003002097810 */ /* 0x000fe20007f1e0ff */
[----:B------:R-:W-:-:S04]  /*13e0*/  ULDC.64 UR4, c[0x0][0x250] ;  /* 0x0000940000047ab9 */ /* 0x000fc80000000a00 */
[----:B------:R-:W-:Y:S02]  /*13f0*/  IMAD.X R2, RZ, RZ, R3, P0 ;  /* 0x000000ffff027224 */ /* 0x000fe400000e0603 */
[----:B------:R-:W-:Y:S02]  /*1400*/  IMAD.MOV.U32 R3, RZ, RZ, R11 ;  /* 0x000000ffff037224 */ /* 0x000fe400078e000b */
[----:B------:R-:W-:Y:S02]  /*1410*/  IMAD R0, R2, UR4, RZ ;  /* 0x0000000402007c24 */ /* 0x000fe4000f8e02ff */
[----:B------:R-:W-:-:S04]  /*1420*/  IMAD.MOV.U32 R2, RZ, RZ, R38 ;  /* 0x000000ffff027224 */ /* 0x000fc800078e0026 */
[----:B------:R-:W-:-:S04]  /*1430*/  IMAD.WIDE.U32 R2, R9, UR4, R2 ;  /* 0x0000000409027c25 */ /* 0x000fc8000f8e0002 */
[----:B------:R-:W-:Y:S01]  /*1440*/  IMAD R9, R9, UR5, R0 ;  /* 0x0000000509097c24 */ /* 0x000fe2000f8e0200 */
[----:B------:R-:W-:Y:S02]  /*1450*/  ULDC.64 UR4, c[0x0][0x238] ;  /* 0x00008e0000047ab9 */ /* 0x000fe40000000a00 */
[----:B-123--:R-:W-:Y:S01]  /*1460*/  LEA R8, P0, R2, UR4, 0x1 ;  /* 0x0000000402087c11 */ /* 0x00efe2000f8008ff */
[----:B------:R-:W-:-:S05]  /*1470*/  IMAD.IADD R3, R3, 0x1, R9 ;  /* 0x0000000103037824 */ /* 0x000fca00078e0209 */
[----:B------:R-:W-:-:S05]  /*1480*/  LEA.HI.X R9, R2, UR5, R3, 0x1, P0 ;  /* 0x0000000502097c11 */ /* 0x000fca00080f0c03 */
[----:B0-----:R-:W-:Y:S01]  /*1490*/  STG.E.128 desc[UR6][R8.64], R4 ;  /* 0x0000000408007986 */ /* 0x001fe2000c101d06 */
[----:B------:R-:W-:Y:S05]  /*14a0*/  EXIT ;  /* 0x000000000000794d */ /* 0x000fea0003800000 */
.L_x_87:
        /* <DEDUP_REMOVED lines=13> */
.L_x_147:


//--------------------- .text._ZN7cutlass13device_kernelIN5flash19enable_sm80_to_sm89INS1_16FlashAttnBwdSm80INS1_25CollectiveMainloopBwdSm80ILi2ELi2EN4cute5tupleIJNS5_1CILi64EEENS7_ILi128EEES9_EEENS_6half_tEfNS_4arch4Sm80ELb1ELb0ELb0ELb1ELb1ELb0ELb0ELb0ELi2ELi2ELi2ELi2ELb0EEENS1_24CollectiveEpilogueBwdGQAISA_fSD_Li256ELb1ELb1EEENS1_25SingleTileBwdLPTSchedulerILb1ELi128ELb1EEEEEEEEEvNT_6ParamsE --------------------------
	.section	.text._ZN7cutlass13device_kernelIN5flash19enable_sm80_to_sm89INS1_16FlashAttnBwdSm80INS1_25CollectiveMainloopBwdSm80ILi2ELi2EN4cute5tupleIJNS5_1CILi64EEENS7_ILi128EEES9_EEENS_6half_tEfNS_4arch4Sm80ELb1ELb0ELb0ELb1ELb1ELb0ELb0ELb0ELi2ELi2ELi2ELi2ELb0EEENS1_24CollectiveEpilogueBwdGQAISA_fSD_Li256ELb1ELb1EEENS1_25SingleTileBwdLPTSchedulerILb1ELi128ELb1EEEEEEEEEvNT_6ParamsE,"ax",@progbits
	.align	128
.text._ZN7cutlass13device_kernelIN5flash19enable_sm80_to_sm89INS1_16FlashAttnBwdSm80INS1_25CollectiveMainloopBwdSm80ILi2ELi2EN4cute5tupleIJNS5_1CILi64EEENS7_ILi128EEES9_EEENS_6half_tEfNS_4arch4Sm80ELb1ELb0ELb0ELb1ELb1ELb0ELb0ELb0ELi2ELi2ELi2ELi2ELb0EEENS1_24CollectiveEpilogueBwdGQAISA_fSD_Li256ELb1ELb1EEENS1_25SingleTileBwdLPTSchedulerILb1ELi128ELb1EEEEEEEEEvNT_6ParamsE:
        .type           _ZN7cutlass13device_kernelIN5flash19enable_sm80_to_sm89INS1_16FlashAttnBwdSm80INS1_25CollectiveMainloopBwdSm80ILi2ELi2EN4cute5tupleIJNS5_1CILi64EEENS7_ILi128EEES9_EEENS_6half_tEfNS_4arch4Sm80ELb1ELb0ELb0ELb1ELb1ELb0ELb0ELb0ELi2ELi2ELi2ELi2ELb0EEENS1_24CollectiveEpilogueBwdGQAISA_fSD_Li256ELb1ELb1EEENS1_25SingleTileBwdLPTSchedulerILb1ELi128ELb1EEEEEEEEEvNT_6ParamsE,@function
        .size           _ZN7cutlass13device_kernelIN5flash19enable_sm80_to_sm89INS1_16FlashAttnBwdSm80INS1_25CollectiveMainloopBwdSm80ILi2ELi2EN4cute5tupleIJNS5_1CILi64EEENS7_ILi128EEES9_EEENS_6half_tEfNS_4arch4Sm80ELb1ELb0ELb0ELb1ELb1ELb0ELb0ELb0ELi2ELi2ELi2ELi2ELb0EEENS1_24CollectiveEpilogueBwdGQAISA_fSD_Li256ELb1ELb1EEENS1_25SingleTileBwdLPTSchedulerILb1ELi128ELb1EEEEEEEEEvNT_6ParamsE,(.L_x_148 - _ZN7cutlass13device_kernelIN5flash19enable_sm80_to_sm89INS1_16FlashAttnBwdSm80INS1_25CollectiveMainloopBwdSm80ILi2ELi2EN4cute5tupleIJNS5_1CILi64EEENS7_ILi128EEES9_EEENS_6half_tEfNS_4arch4Sm80ELb1ELb0ELb0ELb1ELb1ELb0ELb0ELb0ELi2ELi2ELi2ELi2ELb0EEENS1_24CollectiveEpilogueBwdGQAISA_fSD_Li256ELb1ELb1EEENS1_25SingleTileBwdLPTSchedulerILb1ELi128ELb1EEEEEEEEEvNT_6ParamsE)
        .other          _ZN7cutlass13device_kernelIN5flash19enable_sm80_to_sm89INS1_16FlashAttnBwdSm80INS1_25CollectiveMainloopBwdSm80ILi2ELi2EN4cute5tupleIJNS5_1CILi64EEENS7_ILi128EEES9_EEENS_6half_tEfNS_4arch4Sm80ELb1ELb0ELb0ELb1ELb1ELb0ELb0ELb0ELi2ELi2ELi2ELi2ELb0EEENS1_24CollectiveEpilogueBwdGQAISA_fSD_Li256ELb1ELb1EEENS1_25SingleTileBwdLPTSchedulerILb1ELi128ELb1EEEEEEEEEvNT_6ParamsE,@"STO_CUDA_ENTRY STV_DEFAULT"
_ZN7cutlass13device_kernelIN5flash19enable_sm80_to_sm89INS1_16FlashAttnBwdSm80INS1_25CollectiveMainloopBwdSm80ILi2ELi2EN4cute5tupleIJNS5_1CILi64EEENS7_ILi128EEES9_EEENS_6half_tEfNS_4arch4Sm80ELb1ELb0ELb0ELb1ELb1ELb0ELb0ELb0ELi2ELi2ELi2ELi2ELb0EEENS1_24CollectiveEpilogueBwdGQAISA_fSD_Li256ELb1ELb1EEENS1_25SingleTileBwdLPTSchedulerILb1ELi128ELb1EEEEEEEEEvNT_6ParamsE:
[----:B------:R-:W-:Y:S01]  /*0000*/  LDC R1, c[0x0][0x28] ;  /* 0x00000a00ff017b82 */ /* 0x000fe20000000800 */
[----:B------:R-:W-:Y:S05]  /*0010*/  EXIT ;  /* 0x000000000000794d */ /* 0x000fea0003800000 */
.L_x_88:
        /* <DEDUP_REMOVED lines=14> */
.L_x_148:


//--------------------- .text._ZN7cutlass13device_kernelIN5flash22FlashAttnBwdPreprocessIN4cute5tupleIJNS3_1CILi64EEENS5_ILi128EEEEEENS_6half_tEfNS_4arch4Sm80ELb1ELb1EEEEEvNT_6ParamsE --------------------------
	.section	.text._ZN7cutlass13device_kernelIN5flash22FlashAttnBwdPreprocessIN4cute5tupleIJNS3_1CILi64EEENS5_ILi128EEEEEENS_6half_tEfNS_4arch4Sm80ELb1ELb1EEEEEvNT_6ParamsE,"ax",@progbits
	.align	128
.text._ZN7cutlass13device_kernelIN5flash22FlashAttnBwdPreprocessIN4cute5tupleIJNS3_1CILi64EEENS5_ILi128EEEEEENS_6half_tEfNS_4arch4Sm80ELb1ELb1EEEEEvNT_6ParamsE:
        .type           _ZN7cutlass13device_kernelIN5flash22FlashAttnBwdPreprocessIN4cute5tupleIJNS3_1CILi64EEENS5_ILi128EEEEEENS_6half_tEfNS_4arch4Sm80ELb1ELb1EEEEEvNT_6ParamsE,@function
        .size           _ZN7cutlass13device_kernelIN5flash22FlashAttnBwdPreprocessIN4cute5tupleIJNS3_1CILi64EEENS5_ILi128EEEEEENS_6half_tEfNS_4arch4Sm80ELb1ELb1EEEEEvNT_6ParamsE,(.L_x_149 - _ZN7cutlass13device_kernelIN5flash22FlashAttnBwdPreprocessIN4cute5tupleIJNS3_1CILi64EEENS5_ILi128EEEEEENS_6half_tEfNS_4arch4Sm80ELb1ELb1EEEEEvNT_6ParamsE)
        .other          _ZN7cutlass13device_kernelIN5flash22FlashAttnBwdPreprocessIN4cute5tupleIJNS3_1CILi64EEENS5_ILi128EEEEEENS_6half_tEfNS_4arch4Sm80ELb1ELb1EEEEEvNT_6ParamsE,@"STO_CUDA_ENTRY STV_DEFAULT"
_ZN7cutlass13device_kernelIN5flash22FlashAttnBwdPreprocessIN4cute5tupleIJNS3_1CILi64EEENS5_ILi128EEEEEENS_6half_tEfNS_4arch4Sm80ELb1ELb1EEEEEvNT_6ParamsE:
[----:B------:R-:W-:Y:S08]  /*0000*/  LDC R1, c[0x0][0x28] ;  /* 0x00000a00ff017b82 */ /* 0x000ff00000000800 */
[----:B------:R-:W0:Y:S01]  /*0010*/  LDC.64 R2, c[0x0][0x2f8] ;  /* 0x0000be00ff027b82 */ /* 0x000e220000000a00 */
[----:B------:R-:W1:Y:S01]  /*0020*/  S2R R0, SR_CTAID.Z ;  /* 0x0000000000007919 */ /* 0x000e620000002700 */
[----:B------:R-:W-:-:S06]  /*0030*/  ULDC.64 UR4, c[0x0][0x208] ;  /* 0x0000820000047ab9 */ /* 0x000fcc0000000a00 */
[----:B------:R-:W2:Y:S08]  /*0040*/  LDC.64 R4, c[0x0][0x2f0] ;  /* 0x0000bc00ff047b82 */ /* 0x000eb00000000a00 */
[----:B------:R-:W1:Y:S01]  /*0050*/  LDC.64 R6, c[0x0][0x2f0] ;  /* 0x0000bc00ff067b82 */ /* 0x000e620000000a00 */
[----:B0-----:R-:W-:-:S04]  /*0060*/  ISETP.NE.U32.AND P1, PT, R2, RZ, PT ;  /* 0x000000ff0200720c */ /* 0x001fc80003f25070 */
[----:B------:R-:W-:Y:S02]  /*0070*/  ISETP.NE.AND.EX P1, PT, R3, RZ, PT, P1 ;  /* 0x000000ff0300720c */ /* 0x000fe40003f25310 */
[----:B--2---:R-:W-:-:S04]  /*0080*/  ISETP.NE.U32.AND P0, PT, R4, RZ, PT ;  /* 0x000000ff0400720c */ /* 0x004fc80003f05070 */
[----:B------:R-:W-:Y:S01]  /*0090*/  ISETP.NE.AND.EX P0, PT, R5, RZ, PT, P0 ;  /* 0x000000ff0500720c */ /* 0x000fe20003f05300 */
[----:B------:R-:W-:Y:S01]  /*00a0*/  ULDC UR6, c[0x0][0x218] ;  /* 0x0000860000067ab9 */ /* 0x000fe20000000800 */
[----:B------:R-:W-:Y:S01]  /*00b0*/  ISETP.NE.U32.AND P2, PT, R4, RZ, PT ;  /* 0x000000ff0400720c */ /* 0x000fe20003f45070 */
[----:B-1----:R-:W-:-:S04]  /*00c0*/  IMAD.WIDE R6, R0, 0x4, R6 ;  /* 0x0000000400067825 */ /* 0x002fc800078e0206 */
[----:B------:R-:W0:Y:S01]  /*00d0*/  @P1 LDC.64 R8, c[0x0][0x2f8] ;  /* 0x0000be00ff081b82 */ /* 0x000e220000000a00 */
[----:B------:R-:W-:-:S05]  /*00e0*/  MOV R4, UR6 ;  /* 0x0000000600047c02 */ /* 0x000fca0008000f00 */
[----:B------:R1:W5:Y:S01]  /*00f0*/  @P0 LDG.E R48, desc[UR4][R6.64] ;  /* 0x0000000406300981 */ /* 0x000362000c1e1900 */
[----:B------:R-:W-:Y:S01]  /*0100*/  ISETP.NE.AND.EX P2, PT, R5, RZ, PT, P2 ;  /* 0x000000ff0500720c */ /* 0x000fe20003f45320 */
[----:B------:R-:W2:Y:S01]  /*0110*/  S2R R2, SR_CTAID.X ;  /* 0x0000000000027919 */ /* 0x000ea20000002500 */
[----:B------:R-:W3:Y:S01]  /*0120*/  S2R R3, SR_TID.X ;  /* 0x0000000000037919 */ /* 0x000ee20000002100 */
[----:B0-----:R-:W-:-:S05]  /*0130*/  @P1 IMAD.WIDE R8, R0, 0x4, R8 ;  /* 0x0000000400081825 */ /* 0x001fca00078e0208 */
[----:B------:R1:W5:Y:S01]  /*0140*/  @P1 LDG.E R4, desc[UR4][R8.64] ;  /* 0x0000000408041981 */ /* 0x000362000c1e1900 */
[----:B--2---:R-:W-:Y:S01]  /*0150*/  SHF.L.U32 R5, R2, 0x6, RZ ;  /* 0x0000000602057819 */ /* 0x004fe200000006ff */
[----:B---3--:R-:W-:Y:S06]  /*0160*/  @P1 BRA `(.L_x_89) ;  /* 0x0000000000101947 */ /* 0x008fec0003800000 */
[----:B------:R-:W-:Y:S05]  /*0170*/  @!P0 BRA `(.L_x_89) ;  /* 0x00000000000c8947 */ /* 0x000fea0003800000 */
[----:B-1----:R-:W2:Y:S04]  /*0180*/  LDG.E R9, desc[UR4][R6.64] ;  /* 0x0000000406097981 */ /* 0x002ea8000c1e1900 */
[----:B-----5:R-:W2:Y:S02]  /*0190*/  LDG.E R4, desc[UR4][R6.64+0x4] ;  /* 0x0000040406047981 */ /* 0x020ea4000c1e1900 */
[----:B--2---:R-:W-:-:S07]  /*01a0*/  IADD3 R4, -R9, R4, RZ ;  /* 0x0000000409047210 */ /* 0x004fce0007ffe1ff */
.L_x_89:
[----:B-----5:R-:W-:-:S13]  /*01b0*/  ISETP.LE.AND P1, PT, R4, R5, PT ;  /* 0x000000050400720c */ /* 0x020fda0003f23270 */
[----:B------:R-:W-:Y:S05]  /*01c0*/  @P2 EXIT P1 ;  /* 0x000000000000294d */ /* 0x000fea0000800000 */
[----:B------:R-:W0:Y:S01]  /*01d0*/  S2UR UR6, SR_CTAID.Y ;  /* 0x00000000000679c3 */ /* 0x000e220000002600 */
[----:B------:R-:W-:Y:S01]  /*01e0*/  ISETP.GT.AND P1, PT, R3, 0x3f, PT ;  /* 0x0000003f0300780c */ /* 0x000fe20003f24270 */
[----:B------:R-:W-:Y:S01]  /*01f0*/  BSSY B0, `(.L_x_90) ;  /* 0x0000026000007945 */ /* 0x000fe20003800000 */
[----:B------:R-:W-:Y:S02]  /*0200*/  IADD3 R47, -R5, R4, RZ ;  /* 0x00000004052f7210 */ /* 0x000fe40007ffe1ff */
[----:B------:R-:W-:Y:S02]  /*0210*/  CS2R R14, SRZ ;  /* 0x00000000000e7805 */ /* 0x000fe4000001ff00 */
[----:B-1----:R-:W-:Y:S02]  /*0220*/  SHF.R.S32.HI R6, RZ, 0x1f, R3 ;  /* 0x0000001fff067819 */ /* 0x002fe40000011403 */
[----:B------:R-:W-:Y:S01]  /*0230*/  ISETP.GE.OR P4, PT, R3, R47, P1 ;  /* 0x0000002f0300720c */ /* 0x000fe20000f86670 */
[----:B------:R-:W1:Y:S01]  /*0240*/  LDC.64 R10, c[0x0][0x230] ;  /* 0x00008c00ff0a7b82 */ /* 0x000e620000000a00 */
[----:B------:R-:W-:-:S02]  /*0250*/  LEA.HI R7, R6, R3, RZ, 0x4 ;  /* 0x0000000306077211 */ /* 0x000fc400078f20ff */
[----:B------:R-:W-:Y:S02]  /*0260*/  SHF.R.S32.HI R41, RZ, 0x1f, R0 ;  /* 0x0000001fff297819 */ /* 0x000fe40000011400 */
[----:B------:R-:W-:Y:S02]  /*0270*/  LOP3.LUT R8, R7, 0xfffffff0, RZ, 0xc0, !PT ;  /* 0xfffffff007087812 */ /* 0x000fe400078ec0ff */
[----:B------:R-:W-:Y:S02]  /*0280*/  SHF.R.S32.HI R6, RZ, 0x4, R7 ;  /* 0x00000004ff067819 */ /* 0x000fe40000011407 */
[----:B------:R-:W-:Y:S02]  /*0290*/  IADD3 R45, -R8, R3, RZ ;  /* 0x00000003082d7210 */ /* 0x000fe40007ffe1ff */
[----:B------:R-:W-:Y:S02]  /*02a0*/  @P0 SHF.R.S32.HI R15, RZ, 0x1f, R48 ;  /* 0x0000001fff0f0819 */ /* 0x000fe40000011430 */
[----:B------:R-:W-:-:S02]  /*02b0*/  @P0 MOV R14, R48 ;  /* 0x00000030000e0202 */ /* 0x000fc40000000f00 */
[----:B------:R-:W-:Y:S01]  /*02c0*/  ISETP.GE.AND P3, PT, R6, R47, PT ;  /* 0x0000002f0600720c */ /* 0x000fe20003f66270 */
[----:B0-----:R-:W-:Y:S01]  /*02d0*/  USHF.R.S32.HI UR7, URZ, 0x1f, UR6 ;  /* 0x0000001f3f077899 */ /* 0x001fe20008011406 */
[----:B------:R-:W-:Y:S02]  /*02e0*/  SEL R7, R0, RZ, !P2 ;  /* 0x000000ff00077207 */ /* 0x000fe40005000000 */
[----:B------:R-:W-:Y:S02]  /*02f0*/  MOV R40, 0x7f800000 ;  /* 0x7f80000000287802 */ /* 0x000fe40000000f00 */
[----:B------:R-:W-:Y:S02]  /*0300*/  SHF.L.U32 R8, R45, 0x3, RZ ;  /* 0x000000032d087819 */ /* 0x000fe400000006ff */
[----:B------:R-:W-:Y:S01]  /*0310*/  SEL R41, R41, RZ, !P2 ;  /* 0x000000ff29297207 */ /* 0x000fe20005000000 */
[----:B------:R-:W-:Y:S06]  /*0320*/  @P4 BRA `(.L_x_91) ;  /* 0x0000000000484947 */ /* 0x000fec0003800000 */
[----:B------:R-:W0:Y:S01]  /*0330*/  LDC.64 R18, c[0x0][0x290] ;  /* 0x0000a400ff127b82 */ /* 0x000e220000000a00 */
[----:B------:R-:W-:Y:S01]  /*0340*/  SHF.R.S32.HI R13, RZ, 0x1f, R5 ;  /* 0x0000001fff0d7819 */ /* 0x000fe20000011405 */
[----:B------:R-:W-:Y:S01]  /*0350*/  ULDC.64 UR8, c[0x0][0x298] ;  /* 0x0000a60000087ab9 */ /* 0x000fe20000000a00 */
[--C-:B------:R-:W-:Y:S02]  /*0360*/  SHF.R.S32.HI R16, RZ, 0x1f, R3.reuse ;  /* 0x0000001fff107819 */ /* 0x100fe40000011403 */
[----:B------:R-:W-:-:S04]  /*0370*/  IADD3 R12, P2, P4, R14, R5, R3 ;  /* 0x000000050e0c7210 */ /* 0x000fc80007c5e003 */
[----:B------:R-:W-:Y:S01]  /*0380*/  IADD3.X R13, R15, R13, R16, P2, P4 ;  /* 0x0000000d0f0d7210 */ /* 0x000fe200017e8410 */
[C---:B0-----:R-:W-:Y:S02]  /*0390*/  IMAD R16, R18.reuse, UR7, RZ ;  /* 0x0000000712107c24 */ /* 0x041fe4000f8e02ff */
[----:B------:R-:W-:-:S04]  /*03a0*/  IMAD.WIDE.U32 R12, R18, UR6, R12 ;  /* 0x00000006120c7c25 */ /* 0x000fc8000f8e000c */
[----:B------:R-:W-:Y:S02]  /*03b0*/  IMAD R17, R19, UR6, R16 ;  /* 0x0000000613117c24 */ /* 0x000fe4000f8e0210 */
[----:B------:R-:W-:-:S03]  /*03c0*/  IMAD R16, R41, UR8, RZ ;  /* 0x0000000829107c24 */ /* 0x000fc6000f8e02ff */
[----:B------:R-:W-:Y:S01]  /*03d0*/  IADD3 R13, R13, R17, RZ ;  /* 0x000000110d0d7210 */ /* 0x000fe20007ffe0ff */
[C---:B------:R-:W-:Y:S02]  /*03e0*/  IMAD R17, R7.reuse, UR9, R16 ;  /* 0x0000000907117c24 */ /* 0x040fe4000f8e0210 */
[----:B------:R-:W-:Y:S01]  /*03f0*/  IMAD.WIDE.U32 R12, R7, UR8, R12 ;  /* 0x00000008070c7c25 */ /* 0x000fe2000f8e000c */
[----:B------:R-:W-:-:S04]  /*0400*/  ULDC.64 UR8, c[0x0][0x288] ;  /* 0x0000a20000087ab9 */ /* 0x000fc80000000a00 */
[----:B------:R-:W-:Y:S02]  /*0410*/  IADD3 R13, R13, R17, RZ ;  /* 0x000000110d0d7210 */ /* 0x000fe40007ffe0ff */
[----:B------:R-:W-:-:S04]  /*0420*/  LEA R16, P2, R12, UR8, 0x2 ;  /* 0x000000080c107c11 */ /* 0x000fc8000f8410ff */
[----:B------:R-:W-:-:S05]  /*0430*/  LEA.HI.X R17, R12, UR9, R13, 0x2, P2 ;  /* 0x000000090c117c11 */ /* 0x000fca00090f140d */
[----:B------:R0:W5:Y:S04]  /*0440*/  LDG.E R40, desc[UR4][R16.64] ;  /* 0x0000000410287981 */ /* 0x000168000c1e1900 */
.L_x_91:
[----:B------:R-:W-:Y:S05]  /*0450*/  BSYNC B0 ;  /* 0x0000000000007941 */ /* 0x000fea0003800000 */
.L_x_90:
[----:B------:R-:W-:Y:S01]  /*0460*/  ULDC UR8, c[0x0][0x21c] ;  /* 0x0000870000087ab9 */ /* 0x000fe20000000800 */
[----:B0-----:R-:W0:Y:S01]  /*0470*/  LDC.64 R16, c[0x0][0x250] ;  /* 0x00009400ff107b82 */ /* 0x001e220000000a00 */
[----:B------:R-:W-:Y:S02]  /*0480*/  ISETP.LT.AND P6, PT, R8, UR8, !P3 ;  /* 0x0000000808007c0c */ /* 0x000fe4000dfc1270 */
[----:B------:R-:W-:Y:S02]  /*0490*/  SHF.R.S32.HI R42, RZ, 0x1f, R6 ;  /* 0x0000001fff2a7819 */ /* 0x000fe40000011406 */
[----:B------:R-:W-:Y:S01]  /*04a0*/  IADD3 R36, P2, R6, R14, RZ ;  /* 0x0000000e06247210 */ /* 0x000fe20007f5e0ff */
[----:B-1----:R-:W-:Y:S01]  /*04b0*/  IMAD R14, R10, UR7, RZ ;  /* 0x000000070a0e7c24 */ /* 0x002fe2000f8e02ff */
[----:B------:R-:W-:Y:S02]  /*04c0*/  SHF.R.S32.HI R9, RZ, 0x1f, R8 ;  /* 0x0000001fff097819 */ /* 0x000fe40000011408 */
[----:B------:R-:W-:Y:S01]  /*04d0*/  IADD3.X R37, R42, R15, RZ, P2, !PT ;  /* 0x0000000f2a257210 */ /* 0x000fe200017fe4ff */
[----:B------:R-:W-:Y:S01]  /*04e0*/  IMAD R11, R11, UR6, R14 ;  /* 0x000000060b0b7c24 */ /* 0x000fe2000f8e020e */
[----:B------:R-:W-:Y:S01]  /*04f0*/  ISETP.GE.AND P2, PT, R8, UR8, PT ;  /* 0x0000000808007c0c */ /* 0x000fe2000bf46270 */
[----:B------:R-:W-:Y:S01]  /*0500*/  IMAD.WIDE.U32 R14, R10, UR6, R8 ;  /* 0x000000060a0e7c25 */ /* 0x000fe2000f8e0008 */
[----:B------:R-:W-:Y:S01]  /*0510*/  IADD3 R44, R6, 0x10, RZ ;  /* 0x00000010062c7810 */ /* 0x000fe20007ffe0ff */
[----:B------:R-:W1:Y:S01]  /*0520*/  @P6 LDC.64 R12, c[0x0][0x228] ;  /* 0x00008a00ff0c6b82 */ /* 0x000e620000000a00 */
[----:B------:R-:W-:Y:S01]  /*0530*/  ULDC.64 UR8, c[0x0][0x238] ;  /* 0x00008e0000087ab9 */ /* 0x000fe20000000a00 */
[----:B------:R-:W-:Y:S01]  /*0540*/  IMAD.WIDE R36, R2, 0x40, R36 ;  /* 0x0000004002247825 */ /* 0x000fe200078e0224 */
[----:B------:R-:W-:-:S02]  /*0550*/  ISETP.LT.AND P4, PT, R44, R47, !P2 ;  /* 0x0000002f2c00720c */ /* 0x000fc40005781270 */
[----:B------:R-:W-:Y:S01]  /*0560*/  IADD3 R15, R15, R11, RZ ;  /* 0x0000000b0f0f7210 */ /* 0x000fe20007ffe0ff */
[----:B------:R-:W-:Y:S01]  /*0570*/  IMAD R18, R41, UR8, RZ ;  /* 0x0000000829127c24 */ /* 0x000fe2000f8e02ff */
[----:B------:R-:W-:Y:S01]  /*0580*/  IADD3 R43, R6, 0x20, RZ ;  /* 0x00000020062b7810 */ /* 0x000fe20007ffe0ff */
[----:B------:R-:W2:Y:S02]  /*0590*/  @P6 LDC.64 R20, c[0x0][0x210] ;  /* 0x00008400ff146b82 */ /* 0x000ea40000000a00 */
[C---:B------:R-:W-:Y:S02]  /*05a0*/  IMAD R19, R7.reuse, UR9, R18 ;  /* 0x0000000907137c24 */ /* 0x040fe4000f8e0212 */
[C---:B0-----:R-:W-:Y:S02]  /*05b0*/  IMAD R22, R16.reuse, UR7, RZ ;  /* 0x0000000710167c24 */ /* 0x041fe4000f8e02ff */
[----:B------:R-:W-:Y:S01]  /*05c0*/  IMAD.WIDE.U32 R38, R7, UR8, R14 ;  /* 0x0000000807267c25 */ /* 0x000fe2000f8e000e */
[----:B------:R-:W-:Y:S01]  /*05d0*/  ULDC.64 UR8, c[0x0][0x258] ;  /* 0x0000960000087ab9 */ /* 0x000fe20000000a00 */
[----:B------:R-:W0:Y:S02]  /*05e0*/  @P6 LDC.64 R10, c[0x0][0x248] ;  /* 0x00009200ff0a6b82 */ /* 0x000e240000000a00 */
[----:B------:R-:W-:Y:S01]  /*05f0*/  IMAD R17, R17, UR6, R22 ;  /* 0x0000000611117c24 */ /* 0x000fe2000f8e0216 */
[----:B------:R-:W-:Y:S01]  /*0600*/  IADD3 R39, R39, R19, RZ ;  /* 0x0000001327277210 */ /* 0x000fe20007ffe0ff */
[----:B------:R-:W-:Y:S01]  /*0610*/  IMAD.WIDE.U32 R8, R16, UR6, R8 ;  /* 0x0000000610087c25 */ /* 0x000fe2000f8e0008 */
[----:B------:R-:W-:-:S02]  /*0620*/  @P4 MOV R24, R38 ;  /* 0x0000002600184202 */ /* 0x000fc40000000f00 */
[----:B------:R-:W-:Y:S01]  /*0630*/  @P4 MOV R25, R39 ;  /* 0x0000002700194202 */ /* 0x000fe20000000f00 */
[-C--:B-1----:R-:W-:Y:S01]  /*0640*/  @P6 IMAD R18, R37, R12.reuse, RZ ;  /* 0x0000000c25126224 */ /* 0x082fe200078e02ff */
[----:B------:R-:W1:Y:S01]  /*0650*/  @P6 LDC.64 R22, c[0x0][0x240] ;  /* 0x00009000ff166b82 */ /* 0x000e620000000a00 */
[----:B------:R-:W-:Y:S01]  /*0660*/  IADD3 R9, R9, R17, RZ ;  /* 0x0000001109097210 */ /* 0x000fe20007ffe0ff */
[----:B------:R-:W-:Y:S02]  /*0670*/  IMAD R14, R41, UR8, RZ ;  /* 0x00000008290e7c24 */ /* 0x000fe4000f8e02ff */
[C---:B------:R-:W-:Y:S02]  /*0680*/  @P6 IMAD R15, R36.reuse, R13, R18 ;  /* 0x0000000d240f6224 */ /* 0x040fe400078e0212 */
[----:B------:R-:W-:Y:S02]  /*0690*/  @P6 IMAD.WIDE.U32 R12, R36, R12, R38 ;  /* 0x0000000c240c6225 */ /* 0x000fe400078e0026 */
[----:B------:R-:W3:Y:S02]  /*06a0*/  @P4 LDC.64 R18, c[0x0][0x228] ;  /* 0x00008a00ff124b82 */ /* 0x000ee40000000a00 */
[C---:B------:R-:W-:Y:S01]  /*06b0*/  IMAD R53, R7.reuse, UR9, R14 ;  /* 0x0000000907357c24 */ /* 0x040fe2000f8e020e */
[----:B--2---:R-:W-:Y:S01]  /*06c0*/  @P6 LEA R20, P5, R12, R20, 0x1 ;  /* 0x000000140c146211 */ /* 0x004fe200078a08ff */
[----:B------:R-:W-:Y:S01]  /*06d0*/  IMAD.WIDE.U32 R58, R7, UR8, R8 ;  /* 0x00000008073a7c25 */ /* 0x000fe2000f8e0008 */
[----:B------:R-:W-:-:S02]  /*06e0*/  @P6 IADD3 R8, R13, R15, RZ ;  /* 0x0000000f0d086210 */ /* 0x000fc40007ffe0ff */
[----:B------:R-:W-:Y:S01]  /*06f0*/  CS2R R14, SRZ ;  /* 0x00000000000e7805 */ /* 0x000fe2000001ff00 */
[----:B------:R-:W2:Y:S01]  /*0700*/  @P4 LDC.64 R60, c[0x0][0x210] ;  /* 0x00008400ff3c4b82 */ /* 0x000ea20000000a00 */
[----:B0-----:R-:W-:Y:S01]  /*0710*/  @P6 IMAD R9, R37, R10, RZ ;  /* 0x0000000a25096224 */ /* 0x001fe200078e02ff */
[----:B------:R-:W-:Y:S02]  /*0720*/  IADD3 R53, R59, R53, RZ ;  /* 0x000000353b357210 */ /* 0x000fe40007ffe0ff */
[----:B------:R-:W-:Y:S01]  /*0730*/  @P6 LEA.HI.X R21, R12, R21, R8, 0x1, P5 ;  /* 0x000000150c156211 */ /* 0x000fe200028f0c08 */
[C---:B------:R-:W-:Y:S01]  /*0740*/  @P6 IMAD R13, R36.reuse, R11, R9 ;  /* 0x0000000b240d6224 */ /* 0x040fe200078e0209 */
[----:B------:R-:W-:Y:S02]  /*0750*/  @P6 MOV R52, R58 ;  /* 0x0000003a00346202 */ /* 0x000fe40000000f00 */
[C---:B------:R-:W-:Y:S01]  /*0760*/  @P4 IADD3 R27, P5, R36.reuse, 0x10, RZ ;  /* 0x00000010241b4810 */ /* 0x040fe20007fbe0ff */
[----:B------:R-:W0:Y:S02]  /*0770*/  @P4 LDC.64 R16, c[0x0][0x248] ;  /* 0x00009200ff104b82 */ /* 0x000e240000000a00 */
[----:B------:R-:W-:Y:S01]  /*0780*/  @P6 IMAD.WIDE.U32 R10, R36, R10, R52 ;  /* 0x0000000a240a6225 */ /* 0x000fe200078e0034 */
[----:B------:R-:W-:-:S04]  /*0790*/  @P4 IADD3.X R9, RZ, R37, RZ, P5, !PT ;  /* 0x00000025ff094210 */ /* 0x000fc80002ffe4ff */
[----:B------:R-:W-:Y:S01]  /*07a0*/  @P6 IADD3 R8, R11, R13, RZ ;  /* 0x0000000d0b086210 */ /* 0x000fe20007ffe0ff */
[----:B---3--:R-:W-:Y:S01]  /*07b0*/  @P4 IMAD R12, R9, R18, RZ ;  /* 0x00000012090c4224 */ /* 0x008fe200078e02ff */
[C---:B-1----:R-:W-:Y:S01]  /*07c0*/  @P6 LEA R22, P5, R10.reuse, R22, 0x1 ;  /* 0x000000160a166211 */ /* 0x042fe200078a08ff */
[----:B------:R-:W1:Y:S02]  /*07d0*/  @P4 LDC.64 R32, c[0x0][0x240] ;  /* 0x00009000ff204b82 */ /* 0x000e640000000a00 */
[----:B------:R-:W-:Y:S01]  /*07e0*/  @P4 IMAD R29, R27, R19, R12 ;  /* 0x000000131b1d4224 */ /* 0x000fe200078e020c */
[----:B------:R-:W-:Y:S02]  /*07f0*/  @P6 LEA.HI.X R23, R10, R23, R8, 0x1, P5 ;  /* 0x000000170a176211 */ /* 0x000fe400028f0c08 */
[----:B------:R-:W-:Y:S02]  /*0800*/  CS2R R8, SRZ ;  /* 0x0000000000087805 */ /* 0x000fe4000001ff00 */
[----:B------:R-:W-:-:S02]  /*0810*/  CS2R R10, SRZ ;  /* 0x00000000000a7805 */ /* 0x000fc4000001ff00 */
[----:B------:R-:W-:Y:S01]  /*0820*/  CS2R R12, SRZ ;  /* 0x00000000000c7805 */ /* 0x000fe2000001ff00 */
[----:B------:R-:W-:Y:S01]  /*0830*/  @P4 IMAD.WIDE.U32 R18, R27, R18, R24 ;  /* 0x000000121b124225 */ /* 0x000fe200078e0018 */
[----:B------:R-:W-:Y:S02]  /*0840*/  ISETP.LT.AND P5, PT, R43, R47, !P2 ;  /* 0x0000002f2b00720c */ /* 0x000fe400057a1270 */
[----:B------:R-:W-:Y:S01]  /*0850*/  IADD3 R46, R6, 0x30, RZ ;  /* 0x00000030062e7810 */ /* 0x000fe20007ffe0ff */
[----:B------:R3:W4:Y:S01]  /*0860*/  @P6 LDG.E.128 R8, desc[UR4][R20.64] ;  /* 0x0000000414086981 */ /* 0x000722000c1e1d00 */
[----:B------:R-:W-:-:S03]  /*0870*/  @P4 IADD3 R19, R19, R29, RZ ;  /* 0x0000001d13134210 */ /* 0x000fc60007ffe0ff */
[----:B------:R0:W4:Y:S01]  /*0880*/  @P6 LDG.E.128 R12, desc[UR4][R22.64] ;  /* 0x00000004160c6981 */ /* 0x000122000c1e1d00 */
[----:B--2---:R-:W-:Y:S02]  /*0890*/  @P4 LEA R60, P6, R18, R60, 0x1 ;  /* 0x0000003c123c4211 */ /* 0x004fe400078c08ff */
[----:B------:R-:W-:Y:S02]  /*08a0*/  ISETP.LT.AND P2, PT, R46, R47, !P2 ;  /* 0x0000002f2e00720c */ /* 0x000fe40005741270 */
[----:B------:R-:W-:Y:S01]  /*08b0*/  @P4 LEA.HI.X R61, R18, R61, R19, 0x1, P6 ;  /* 0x0000003d123d4211 */ /* 0x000fe200030f0c13 */
[----:B------:R-:W2:Y:S01]  /*08c0*/  @P5 LDC.64 R56, c[0x0][0x228] ;  /* 0x00008a00ff385b82 */ /* 0x000ea20000000a00 */
[----:B------:R-:W-:Y:S02]  /*08d0*/  @P4 IADD3 R27, P6, R36, 0x10, RZ ;  /* 0x00000010241b4810 */ /* 0x000fe40007fde0ff */
[----:B---3--:R-:W-:Y:S02]  /*08e0*/  @P4 MOV R20, R58 ;  /* 0x0000003a00144202 */ /* 0x008fe40000000f00 */
[----:B------:R-:W-:-:S02]  /*08f0*/  @P4 IADD3.X R19, RZ, R37, RZ, P6, !PT ;  /* 0x00000025ff134210 */ /* 0x000fc400037fe4ff */
[----:B------:R-:W-:Y:S01]  /*0900*/  @P4 MOV R21, R53 ;  /* 0x0000003500154202 */ /* 0x000fe20000000f00 */
[----:B------:R-:W3:Y:S01]  /*0910*/  @P5 LDC.64 R50, c[0x0][0x248] ;  /* 0x00009200ff325b82 */ /* 0x000ee20000000a00 */
[----:B------:R-:W-:Y:S01]  /*0920*/  @P5 MOV R54, R38 ;  /* 0x0000002600365202 */ /* 0x000fe20000000f00 */
[-C--:B0-----:R-:W-:Y:S01]  /*0930*/  @P4 IMAD R18, R19, R16.reuse, RZ ;  /* 0x0000001013124224 */ /* 0x081fe200078e02ff */
[C---:B------:R-:W-:Y:S02]  /*0940*/  @P5 IADD3 R19, P6, R36.reuse, 0x20, RZ ;  /* 0x0000002024135810 */ /* 0x040fe40007fde0ff */
[----:B------:R-:W-:Y:S01]  /*0950*/  @P5 MOV R55, R39 ;  /* 0x0000002700375202 */ /* 0x000fe20000000f00 */
[C---:B------:R-:W-:Y:S01]  /*0960*/  @P4 IMAD R25, R27.reuse, R17, R18 ;  /* 0x000000111b194224 */ /* 0x040fe200078e0212 */
[----:B------:R-:W-:Y:S01]  /*0970*/  @P5 IADD3.X R23, RZ, R37, RZ, P6, !PT ;  /* 0x00000025ff175210 */ /* 0x000fe200037fe4ff */
[----:B------:R-:W0:Y:S01]  /*0980*/  @P2 LDC.64 R34, c[0x0][0x228] ;  /* 0x00008a00ff222b82 */ /* 0x000e220000000a00 */
[----:B------:R-:W-:Y:S01]  /*0990*/  @P5 IADD3 R18, P6, R36, 0x20, RZ ;  /* 0x0000002024125810 */ /* 0x000fe20007fde0ff */
[----:B------:R-:W-:-:S03]  /*09a0*/  @P4 IMAD.WIDE.U32 R16, R27, R16, R20 ;  /* 0x000000101b104225 */ /* 0x000fc600078e0014 */
[----:B------:R-:W-:Y:S02]  /*09b0*/  @P5 IADD3.X R49, RZ, R37, RZ, P6, !PT ;  /* 0x00000025ff315210 */ /* 0x000fe400037fe4ff */
[----:B------:R-:W-:Y:S01]  /*09c0*/  @P4 IADD3 R17, R17, R25, RZ ;  /* 0x0000001911114210 */ /* 0x000fe20007ffe0ff */
[----:B------:R-:W0:Y:S01]  /*09d0*/  @P5 LDC.64 R30, c[0x0][0x210] ;  /* 0x00008400ff1e5b82 */ /* 0x000e220000000a00 */
[C---:B-1----:R-:W-:Y:S01]  /*09e0*/  @P4 LEA R32, P6, R16.reuse, R32, 0x1 ;  /* 0x0000002010204211 */ /* 0x042fe200078c08ff */
[-C--:B--2---:R-:W-:Y:S01]  /*09f0*/  @P5 IMAD R20, R23, R56.reuse, RZ ;  /* 0x0000003817145224 */ /* 0x084fe200078e02ff */
[----:B------:R-:W-:Y:S01]  /*0a00*/  CS2R R22, SRZ ;  /* 0x0000000000167805 */ /* 0x000fe2000001ff00 */
[C---:B------:R-:W-:Y:S01]  /*0a10*/  @P5 IMAD.WIDE.U32 R54, R19.reuse, R56, R54 ;  /* 0x0000003813365225 */ /* 0x040fe200078e0036 */
[----:B------:R-:W-:Y:S02]  /*0a20*/  @P4 LEA.HI.X R33, R16, R33, R17, 0x1, P6 ;  /* 0x0000002110214211 */ /* 0x000fe400030f0c11 */
[----:B------:R-:W-:Y:S01]  /*0a30*/  @P2 IADD3 R52, P6, R36, 0x30, RZ ;  /* 0x0000003024342810 */ /* 0x000fe20007fde0ff */
[----:B------:R-:W1:Y:S01]  /*0a40*/  @P2 LDC.64 R24, c[0x0][0x248] ;  /* 0x00009200ff182b82 */ /* 0x000e620000000a00 */
[----:B------:R-:W-:Y:S01]  /*0a50*/  @P5 IMAD R57, R19, R57, R20 ;  /* 0x0000003913395224 */ /* 0x000fe200078e0214 */
[----:B------:R-:W-:Y:S01]  /*0a60*/  @P5 MOV R16, R58 ;  /* 0x0000003a00105202 */ /* 0x000fe20000000f00 */
[----:B---3--:R-:W-:Y:S01]  /*0a70*/  @P5 IMAD R49, R49, R50, RZ ;  /* 0x0000003231315224 */ /* 0x008fe200078e02ff */
[----:B------:R-:W-:-:S02]  /*0a80*/  @P2 IADD3.X R21, RZ, R37, RZ, P6, !PT ;  /* 0x00000025ff152210 */ /* 0x000fc400037fe4ff */
[----:B------:R-:W-:Y:S01]  /*0a90*/  @P5 MOV R17, R53 ;  /* 0x0000003500115202 */ /* 0x000fe20000000f00 */
[C---:B------:R-:W-:Y:S01]  /*0aa0*/  @P5 IMAD R49, R18.reuse, R51, R49 ;  /* 0x0000003312315224 */ /* 0x040fe200078e0231 */
[----:B------:R-:W2:Y:S01]  /*0ab0*/  @P2 LDC.64 R28, c[0x0][0x210] ;  /* 0x00008400ff1c2b82 */ /* 0x000ea20000000a00 */
[----:B0-----:R-:W-:Y:S01]  /*0ac0*/  @P2 IMAD R56, R21, R34, RZ ;  /* 0x0000002215382224 */ /* 0x001fe200078e02ff */
[----:B------:R-:W-:Y:S01]  /*0ad0*/  CS2R R20, SRZ ;  /* 0x0000000000147805 */ /* 0x000fe2000001ff00 */
[----:B------:R-:W-:Y:S01]  /*0ae0*/  @P5 IMAD.WIDE.U32 R50, R18, R50, R16 ;  /* 0x0000003212325225 */ /* 0x000fe200078e0010 */
[----:B------:R-:W-:Y:S02]  /*0af0*/  CS2R R16, SRZ ;  /* 0x0000000000107805 */ /* 0x000fe4000001ff00 */
[----:B------:R-:W-:Y:S01]  /*0b00*/  CS2R R18, SRZ ;  /* 0x0000000000127805 */ /* 0x000fe2000001ff00 */
[----:B------:R-:W-:Y:S01]  /*0b10*/  @P2 IMAD R35, R52, R35, R56 ;  /* 0x0000002334232224 */ /* 0x000fe200078e0238 */
[----:B------:R-:W0:Y:S01]  /*0b20*/  @P5 LDC.64 R26, c[0x0][0x240] ;  /* 0x00009000ff1a5b82 */ /* 0x000e220000000a00 */
[----:B------:R3:W4:Y:S01]  /*0b30*/  @P4 LDG.E.128 R20, desc[UR4][R32.64] ;  /* 0x0000000420144981 */ /* 0x000722000c1e1d00 */
[----:B------:R-:W-:-:S03]  /*0b40*/  @P2 IADD3 R56, P6, R36, 0x30, RZ ;  /* 0x0000003024382810 */ /* 0x000fc60007fde0ff */
[----:B------:R-:W4:Y:S03]  /*0b50*/  @P4 LDG.E.128 R16, desc[UR4][R60.64] ;  /* 0x000000043c104981 */ /* 0x000f26000c1e1d00 */
[----:B---3--:R-:W3:Y:S01]  /*0b60*/  @P2 LDC.64 R32, c[0x0][0x240] ;  /* 0x00009000ff202b82 */ /* 0x008ee20000000a00 */
[----:B------:R-:W-:Y:S02]  /*0b70*/  @P5 LEA R36, P4, R54, R30, 0x1 ;  /* 0x0000001e36245211 */ /* 0x000fe400078808ff */
[----:B------:R-:W-:Y:S01]  /*0b80*/  @P2 IADD3.X R30, RZ, R37, RZ, P6, !PT ;  /* 0x00000025ff1e2210 */ /* 0x000fe200037fe4ff */
[----:B------:R-:W-:Y:S01]  /*0b90*/  @P2 IMAD.WIDE.U32 R38, R52, R34, R38 ;  /* 0x0000002234262225 */ /* 0x000fe200078e0026 */
[----:B------:R-:W-:Y:S02]  /*0ba0*/  @P5 IADD3 R55, R55, R57, RZ ;  /* 0x0000003937375210 */ /* 0x000fe40007ffe0ff */
[----:B------:R-:W-:Y:S01]  /*0bb0*/  @P2 MOV R59, R53 ;  /* 0x00000035003b2202 */ /* 0x000fe20000000f00 */
[----:B-1----:R-:W-:Y:S01]  /*0bc0*/  @P2 IMAD R30, R30, R24, RZ ;  /* 0x000000181e1e2224 */ /* 0x002fe200078e02ff */
[----:B------:R-:W-:-:S02]  /*0bd0*/  @P5 LEA.HI.X R37, R54, R31, R55, 0x1, P4 ;  /* 0x0000001f36255211 */ /* 0x000fc400020f0c37 */
[----:B------:R-:W-:Y:S01]  /*0be0*/  @P2 IADD3 R35, R39, R35, RZ ;  /* 0x0000002327232210 */ /* 0x000fe20007ffe0ff */
[----:B------:R-:W-:Y:S01]  /*0bf0*/  @P2 IMAD R31, R56, R25, R30 ;  /* 0x00000019381f2224 */ /* 0x000fe200078e021e */
[----:B--2---:R-:W-:Y:S01]  /*0c00*/  @P2 LEA R52, P4, R38, R28, 0x1 ;  /* 0x0000001c26342211 */ /* 0x004fe200078808ff */
[----:B------:R-:W-:Y:S01]  /*0c10*/  @P2 IMAD.WIDE.U32 R58, R56, R24, R58 ;  /* 0x00000018383a2225 */ /* 0x000fe200078e003a */
[----:B------:R-:W-:Y:S02]  /*0c20*/  @P5 IADD3 R49, R51, R49, RZ ;  /* 0x0000003133315210 */ /* 0x000fe40007ffe0ff */
[----:B0-----:R-:W-:Y:S02]  /*0c30*/  @P5 LEA R34, P6, R50, R26, 0x1 ;  /* 0x0000001a32225211 */ /* 0x001fe400078c08ff */
[----:B------:R-:W-:Y:S02]  /*0c40*/  @P2 LEA.HI.X R53, R38, R29, R35, 0x1, P4 ;  /* 0x0000001d26352211 */ /* 0x000fe400020f0c23 */
[----:B------:R-:W-:-:S02]  /*0c50*/  CS2R R24, SRZ ;  /* 0x0000000000187805 */ /* 0x000fc4000001ff00 */
[----:B------:R-:W-:Y:S02]  /*0c60*/  @P5 LEA.HI.X R35, R50, R27, R49, 0x1, P6 ;  /* 0x0000001b32235211 */ /* 0x000fe400030f0c31 */
[----:B------:R-:W-:Y:S02]  /*0c70*/  CS2R R26, SRZ ;  /* 0x00000000001a7805 */ /* 0x000fe4000001ff00 */
[----:B------:R-:W-:Y:S02]  /*0c80*/  @P2 IADD3 R38, R59, R31, RZ ;  /* 0x0000001f3b262210 */ /* 0x000fe40007ffe0ff */
[----:B------:R-:W-:Y:S02]  /*0c90*/  CS2R R28, SRZ ;  /* 0x00000000001c7805 */ /* 0x000fe4000001ff00 */
[----:B------:R-:W-:Y:S02]  /*0ca0*/  CS2R R30, SRZ ;  /* 0x00000000001e7805 */ /* 0x000fe4000001ff00 */
[C---:B---3--:R-:W-:Y:S01]  /*0cb0*/  @P2 LEA R50, P4, R58.reuse, R32, 0x1 ;  /* 0x000000203a322211 */ /* 0x048fe200078808ff */
[----:B------:R0:W2:Y:S03]  /*0cc0*/  @P5 LDG.E.128 R24, desc[UR4][R36.64] ;  /* 0x0000000424185981 */ /* 0x0000a6000c1e1d00 */
[----:B------:R-:W-:-:S02]  /*0cd0*/  @P2 LEA.HI.X R51, R58, R33, R38, 0x1, P4 ;  /* 0x000000213a332211 */ /* 0x000fc400020f0c26 */
[----:B------:R-:W-:Y:S01]  /*0ce0*/  CS2R R32, SRZ ;  /* 0x0000000000207805 */ /* 0x000fe2000001ff00 */
[----:B------:R1:W3:Y:S01]  /*0cf0*/  @P5 LDG.E.128 R28, desc[UR4][R34.64] ;  /* 0x00000004221c5981 */ /* 0x0002e2000c1e1d00 */
[----:B------:R-:W-:Y:S02]  /*0d00*/  CS2R R38, SRZ ;  /* 0x0000000000267805 */ /* 0x000fe4000001ff00 */
[----:B0-----:R-:W-:Y:S02]  /*0d10*/  CS2R R36, SRZ ;  /* 0x0000000000247805 */ /* 0x001fe4000001ff00 */
[----:B-1----:R-:W-:-:S04]  /*0d20*/  CS2R R34, SRZ ;  /* 0x0000000000227805 */ /* 0x002fc8000001ff00 */
[----:B------:R0:W3:Y:S04]  /*0d30*/  @P2 LDG.E.128 R36, desc[UR4][R50.64] ;  /* 0x0000000432242981 */ /* 0x0000e8000c1e1d00 */
[----:B------:R1:W3:Y:S01]  /*0d40*/  @P2 LDG.E.128 R32, desc[UR4][R52.64] ;  /* 0x0000000434202981 */ /* 0x0002e2000c1e1d00 */
[----:B------:R-:W-:Y:S02]  /*0d50*/  ISETP.NE.AND P5, PT, R45, RZ, PT ;  /* 0x000000ff2d00720c */ /* 0x000fe40003fa5270 */
[----:B------:R-:W-:Y:S01]  /*0d60*/  @P0 LEA R48, R0, R48, 0x6 ;  /* 0x0000003000300211 */ /* 0x000fe200078e30ff */
[----:B------:R-:W-:Y:S01]  /*0d70*/  BSSY B0, `(.L_x_92) ;  /* 0x00000a3000007945 */ /* 0x000fe20003800000 */
[----:B------:R-:W-:Y:S01]  /*0d80*/  ISETP.GE.AND P4, PT, R44, R47, PT ;  /* 0x0000002f2c00720c */ /* 0x000fe20003f86270 */
[----:B----4-:R-:W-:-:S02]  /*0d90*/  HADD2.F32 R49, -RZ, R8.H0_H0 ;  /* 0x20000008ff317230 */ /* 0x010fc40000004100 */
[----:B------:R-:W-:Y:S02]  /*0da0*/  HADD2.F32 R8, -RZ, R8.H1_H1 ;  /* 0x30000008ff087230 */ /* 0x000fe40000004100 */
[----:B------:R-:W-:Y:S02]  /*0db0*/  HADD2.F32 R59, -RZ, R12.H1_H1 ;  /* 0x3000000cff3b7230 */ /* 0x000fe40000004100 */
[--C-:B------:R-:W-:Y:S02]  /*0dc0*/  HADD2.F32 R54, -RZ, R9.reuse.H0_H0 ;  /* 0x20000009ff367230 */ /* 0x100fe40000004100 */
[----:B------:R-:W-:Y:S02]  /*0dd0*/  HADD2.F32 R55, -RZ, R9.H1_H1 ;  /* 0x30000009ff377230 */ /* 0x000fe40000004100 */
[----:B------:R-:W-:Y:S01]  /*0de0*/  FMUL.FTZ R8, R8, R59 ;  /* 0x0000003b08087220 */ /* 0x000fe20000410000 */
[--C-:B------:R-:W-:Y:S02]  /*0df0*/  HADD2.F32 R9, -RZ, R10.reuse.H0_H0 ;  /* 0x2000000aff097230 */ /* 0x100fe40000004100 */
[----:B------:R-:W-:-:S02]  /*0e00*/  HADD2.F32 R57, -RZ, R10.H1_H1 ;  /* 0x3000000aff397230 */ /* 0x000fc40000004100 */
[----:B------:R-:W-:Y:S02]  /*0e10*/  HADD2.F32 R58, -RZ, R12.H0_H0 ;  /* 0x2000000cff3a7230 */ /* 0x000fe40000004100 */
[--C-:B0-----:R-:W-:Y:S02]  /*0e20*/  HADD2.F32 R51, -RZ, R13.reuse.H0_H0 ;  /* 0x2000000dff337230 */ /* 0x101fe40000004100 */
[----:B------:R-:W-:Y:S02]  /*0e30*/  HADD2.F32 R50, -RZ, R13.H1_H1 ;  /* 0x3000000dff327230 */ /* 0x000fe40000004100 */
[--C-:B------:R-:W-:Y:S02]  /*0e40*/  HADD2.F32 R13, -RZ, R15.reuse.H0_H0 ;  /* 0x2000000fff0d7230 */ /* 0x100fe40000004100 */
[----:B------:R-:W-:Y:S02]  /*0e50*/  HADD2.F32 R10, -RZ, R15.H1_H1 ;  /* 0x3000000fff0a7230 */ /* 0x000fe40000004100 */
[----:B------:R-:W-:-:S02]  /*0e60*/  HADD2.F32 R12, -RZ, R14.H0_H0 ;  /* 0x2000000eff0c7230 */ /* 0x000fc40000004100 */
[----:B------:R-:W-:Y:S02]  /*0e70*/  HADD2.F32 R14, -RZ, R14.H1_H1 ;  /* 0x3000000eff0e7230 */ /* 0x000fe40000004100 */
[----:B-1----:R-:W-:Y:S02]  /*0e80*/  HADD2.F32 R52, -RZ, R20.H1_H1 ;  /* 0x30000014ff347230 */ /* 0x002fe40000004100 */
[--C-:B------:R-:W-:Y:S02]  /*0e90*/  HADD2.F32 R53, -RZ, R16.reuse.H1_H1 ;  /* 0x30000010ff357230 */ /* 0x100fe40000004100 */
[----:B------:R-:W-:Y:S02]  /*0ea0*/  HADD2.F32 R16, -RZ, R16.H0_H0 ;  /* 0x20000010ff107230 */ /* 0x000fe40000004100 */
[----:B------:R-:W-:Y:S02]  /*0eb0*/  HADD2.F32 R15, -RZ, R20.H0_H0 ;  /* 0x20000014ff0f7230 */ /* 0x000fe40000004100 */
[----:B------:R-:W-:Y:S01]  /*0ec0*/  FMUL.FTZ R59, R53, R52 ;  /* 0x00000034353b7220 */ /* 0x000fe20000410000 */
[----:B------:R-:W-:Y:S01]  /*0ed0*/  FFMA.FTZ R53, R49, R58, R8 ;  /* 0x0000003a31357223 */ /* 0x000fe20000010008 */
[----:B------:R-:W-:-:S02]  /*0ee0*/  HADD2.F32 R8, -RZ, R17.H0_H0 ;  /* 0x20000011ff087230 */ /* 0x000fc40000004100 */
[----:B------:R-:W-:Y:S02]  /*0ef0*/  HADD2.F32 R49, -RZ, R21.H0_H0 ;  /* 0x20000015ff317230 */ /* 0x000fe40000004100 */
[----:B------:R-:W-:Y:S01]  /*0f00*/  FFMA.FTZ R15, R16, R15, R59 ;  /* 0x0000000f100f7223 */ /* 0x000fe2000001003b */
[----:B------:R-:W-:Y:S02]  /*0f10*/  HADD2.F32 R17, -RZ, R17.H1_H1 ;  /* 0x30000011ff117230 */ /* 0x000fe40000004100 */
[----:B------:R-:W-:Y:S02]  /*0f20*/  HADD2.F32 R16, -RZ, R21.H1_H1 ;  /* 0x30000015ff107230 */ /* 0x000fe40000004100 */
[----:B------:R-:W-:Y:S01]  /*0f30*/  FFMA.FTZ R20, R8, R49, R15 ;  /* 0x0000003108147223 */ /* 0x000fe2000001000f */
[----:B------:R-:W-:Y:S01]  /*0f40*/  FFMA.FTZ R54, R54, R51, R53 ;  /* 0x0000003336367223 */ /* 0x000fe20000010035 */
[----:B------:R-:W-:Y:S02]  /*0f50*/  HADD2.F32 R8, -RZ, R18.H0_H0 ;  /* 0x20000012ff087230 */ /* 0x000fe40000004100 */
[----:B------:R-:W-:-:S02]  /*0f60*/  HADD2.F32 R15, -RZ, R22.H0_H0 ;  /* 0x20000016ff0f7230 */ /* 0x000fc40000004100 */
[----:B------:R-:W-:Y:S01]  /*0f70*/  FFMA.FTZ R17, R17, R16, R20 ;  /* 0x0000001011117223 */ /* 0x000fe20000010014 */
[----:B------:R-:W-:-:S03]  /*0f80*/  FFMA.FTZ R50, R55, R50, R54 ;  /* 0x0000003237327223 */ /* 0x000fc60000010036 */
[----:B------:R-:W-:Y:S01]  /*0f90*/  FFMA.FTZ R17, R8, R15, R17 ;  /* 0x0000000f08117223 */ /* 0x000fe20000010011 */
[----:B------:R-:W-:Y:S01]  /*0fa0*/  FFMA.FTZ R12, R9, R12, R50 ;  /* 0x0000000c090c7223 */ /* 0x000fe20000010032 */
[--C-:B------:R-:W-:Y:S02]  /*0fb0*/  HADD2.F32 R15, -RZ, R23.reuse.H0_H0 ;  /* 0x20000017ff0f7230 */ /* 0x100fe40000004100 */
[----:B------:R-:W-:Y:S02]  /*0fc0*/  HADD2.F32 R8, -RZ, R23.H1_H1 ;  /* 0x30000017ff087230 */ /* 0x000fe40000004100 */
[----:B------:R-:W-:Y:S02]  /*0fd0*/  HADD2.F32 R9, -RZ, R22.H1_H1 ;  /* 0x30000016ff097230 */ /* 0x000fe40000004100 */
[----:B------:R-:W-:Y:S02]  /*0fe0*/  HADD2.F32 R18, -RZ, R18.H1_H1 ;  /* 0x30000012ff127230 */ /* 0x000fe40000004100 */
[----:B--2---:R-:W-:-:S02]  /*0ff0*/  HADD2.F32 R21, -RZ, R24.H0_H0 ;  /* 0x20000018ff157230 */ /* 0x004fc40000004100 */
[----:B------:R-:W-:Y:S02]  /*1000*/  HADD2.F32 R24, -RZ, R24.H1_H1 ;  /* 0x30000018ff187230 */ /* 0x000fe40000004100 */
[--C-:B---3--:R-:W-:Y:S02]  /*1010*/  HADD2.F32 R50, -RZ, R28.reuse.H0_H0 ;  /* 0x2000001cff327230 */ /* 0x108fe40000004100 */
[----:B------:R-:W-:Y:S02]  /*1020*/  HADD2.F32 R23, -RZ, R28.H1_H1 ;  /* 0x3000001cff177230 */ /* 0x000fe40000004100 */
[--C-:B------:R-:W-:Y:S02]  /*1030*/  HADD2.F32 R28, -RZ, R29.reuse.H0_H0 ;  /* 0x2000001dff1c7230 */ /* 0x100fe40000004100 */
[----:B------:R-:W-:Y:S02]  /*1040*/  HADD2.F32 R20, -RZ, R29.H1_H1 ;  /* 0x3000001dff147230 */ /* 0x000fe40000004100 */
[----:B------:R-:W-:Y:S01]  /*1050*/  FMUL.FTZ R24, R24, R23 ;  /* 0x0000001718187220 */ /* 0x000fe20000410000 */
[----:B------:R-:W-:-:S02]  /*1060*/  HADD2.F32 R29, -RZ, R36.H1_H1 ;  /* 0x30000024ff1d7230 */ /* 0x000fc40000004100 */
[--C-:B------:R-:W-:Y:S02]  /*1070*/  HADD2.F32 R22, -RZ, R32.reuse.H1_H1 ;  /* 0x30000020ff167230 */ /* 0x100fe40000004100 */
[----:B------:R-:W-:Y:S01]  /*1080*/  FFMA.FTZ R9, R18, R9, R17 ;  /* 0x0000000912097223 */ /* 0x000fe20000010011 */
[----:B------:R-:W-:Y:S02]  /*1090*/  HADD2.F32 R32, -RZ, R32.H0_H0 ;  /* 0x20000020ff207230 */ /* 0x000fe40000004100 */
[----:B------:R-:W-:Y:S02]  /*10a0*/  HADD2.F32 R23, -RZ, R36.H0_H0 ;  /* 0x20000024ff177230 */ /* 0x000fe40000004100 */
[----:B------:R-:W-:Y:S01]  /*10b0*/  FMUL.FTZ R29, R22, R29 ;  /* 0x0000001d161d7220 */ /* 0x000fe20000410000 */
[----:B------:R-:W-:Y:S02]  /*10c0*/  HADD2.F32 R17, -RZ, R25.H0_H0 ;  /* 0x20000019ff117230 */ /* 0x000fe40000004100 */
[----:B------:R-:W-:Y:S01]  /*10d0*/  FFMA.FTZ R24, R21, R50, R24 ;  /* 0x0000003215187223 */ /* 0x000fe20000010018 */
[----:B------:R-:W-:-:S02]  /*10e0*/  HADD2.F32 R56, -RZ, R11.H0_H0 ;  /* 0x2000000bff387230 */ /* 0x000fc40000004100 */
[----:B------:R-:W-:Y:S01]  /*10f0*/  FFMA.FTZ R57, R57, R14, R12 ;  /* 0x0000000e39397223 */ /* 0x000fe2000001000c */
[----:B------:R-:W-:Y:S02]  /*1100*/  HADD2.F32 R21, -RZ, R33.H0_H0 ;  /* 0x20000021ff157230 */ /* 0x000fe40000004100 */
[----:B------:R-:W-:Y:S01]  /*1110*/  FFMA.FTZ R32, R32, R23, R29 ;  /* 0x0000001720207223 */ /* 0x000fe2000001001d */
[----:B------:R-:W-:Y:S02]  /*1120*/  HADD2.F32 R22, -RZ, R37.H0_H0 ;  /* 0x20000025ff167230 */ /* 0x000fe40000004100 */
[----:B------:R-:W-:Y:S01]  /*1130*/  FFMA.FTZ R28, R17, R28, R24 ;  /* 0x0000001c111c7223 */ /* 0x000fe20000010018 */
[----:B------:R-:W-:Y:S02]  /*1140*/  HADD2.F32 R25, -RZ, R25.H1_H1 ;  /* 0x30000019ff197230 */ /* 0x000fe40000004100 */
[----:B------:R-:W-:Y:S01]  /*1150*/  FFMA.FTZ R56, R56, R13, R57 ;  /* 0x0000000d38387223 */ /* 0x000fe20000010039 */
[----:B------:R-:W-:-:S02]  /*1160*/  HADD2.F32 R12, -RZ, R19.H0_H0 ;  /* 0x20000013ff0c7230 */ /* 0x000fc40000004100 */
[----:B------:R-:W-:Y:S01]  /*1170*/  FFMA.FTZ R22, R21, R22, R32 ;  /* 0x0000001615167223 */ /* 0x000fe20000010020 */
[----:B------:R-:W-:Y:S02]  /*1180*/  HADD2.F32 R33, -RZ, R33.H1_H1 ;  /* 0x30000021ff217230 */ /* 0x000fe40000004100 */
[----:B------:R-:W-:Y:S02]  /*1190*/  HADD2.F32 R24, -RZ, R37.H1_H1 ;  /* 0x30000025ff187230 */ /* 0x000fe40000004100 */
[----:B------:R-:W-:Y:S01]  /*11a0*/  FFMA.FTZ R28, R25, R20, R28 ;  /* 0x00000014191c7223 */ /* 0x000fe2000001001c */
[----:B------:R-:W-:Y:S02]  /*11b0*/  HADD2.F32 R13, -RZ, R26.H0_H0 ;  /* 0x2000001aff0d7230 */ /* 0x000fe40000004100 */
[----:B------:R-:W-:Y:S02]  /*11c0*/  HADD2.F32 R18, -RZ, R30.H0_H0 ;  /* 0x2000001eff127230 */ /* 0x000fe40000004100 */
[----:B------:R-:W-:Y:S01]  /*11d0*/  FFMA.FTZ R12, R12, R15, R9 ;  /* 0x0000000f0c0c7223 */ /* 0x000fe20000010009 */
[----:B------:R-:W-:-:S02]  /*11e0*/  HADD2.F32 R17, -RZ, R34.H0_H0 ;  /* 0x20000022ff117230 */ /* 0x000fc40000004100 */
[----:B------:R-:W-:Y:S01]  /*11f0*/  FFMA.FTZ R22, R33, R24, R22 ;  /* 0x0000001821167223 */ /* 0x000fe20000010016 */
[----:B------:R-:W-:Y:S02]  /*1200*/  HADD2.F32 R20, -RZ, R38.H0_H0 ;  /* 0x20000026ff147230 */ /* 0x000fe40000004100 */
[----:B------:R-:W-:Y:S01]  /*1210*/  FFMA.FTZ R13, R13, R18, R28 ;  /* 0x000000120d0d7223 */ /* 0x000fe2000001001c */
[----:B------:R-:W-:Y:S02]  /*1220*/  HADD2.F32 R26, -RZ, R26.H1_H1 ;  /* 0x3000001aff1a7230 */ /* 0x000fe40000004100 */
[----:B------:R-:W-:Y:S02]  /*1230*/  HADD2.F32 R15, -RZ, R30.H1_H1 ;  /* 0x3000001eff0f7230 */ /* 0x000fe40000004100 */
[----:B------:R-:W-:Y:S01]  /*1240*/  FFMA.FTZ R17, R17, R20, R22 ;  /* 0x0000001411117223 */ /* 0x000fe20000010016 */
[----:B------:R-:W-:Y:S02]  /*1250*/  HADD2.F32 R34, -RZ, R34.H1_H1 ;  /* 0x30000022ff227230 */ /* 0x000fe40000004100 */
        /* <DEDUP_REMOVED lines=13> */
[----:B------:R-:W-:Y:S02]  /*1330*/  HADD2.F32 R35, -RZ, R35.H1_H1 ;  /* 0x30000023ff237230 */ /* 0x000fe40000004100 */
[----:B------:R-:W-:Y:S02]  /*1340*/  HADD2.F32 R16, -RZ, R39.H1_H1 ;  /* 0x30000027ff107230 */ /* 0x000fe40000004100 */
[----:B------:R-:W-:Y:S01]  /*1350*/  FFMA.FTZ R10, R11, R10, R56 ;  /* 0x0000000a0b0a7223 */ /* 0x000fe20000010038 */
[----:B------:R-:W-:Y:S01]  /*1360*/  FFMA.FTZ R12, R19, R8, R12 ;  /* 0x00000008130c7223 */ /* 0x000fe2000001000c */
[----:B------:R-:W-:Y:S01]  /*1370*/  FFMA.FTZ R26, R27, R14, R26 ;  /* 0x0000000e1b1a7223 */ /* 0x000fe2000001001a */
[----:B------:R-:W-:-:S02]  /*1380*/  FFMA.FTZ R18, R35, R16, R18 ;  /* 0x0000001023127223 */ /* 0x000fc40000010012 */
        /* <DEDUP_REMOVED lines=27> */
[----:B------:R-:W3:Y:S04]  /*1540*/  SHFL.BFLY PT, R18, R17, 0x1, 0x1f ;  /* 0x0c201f0011127f89 */ /* 0x000ee800000e0000 */
[----:B------:R-:W4:Y:S01]  /*1550*/  SHFL.BFLY PT, R22, R19, 0x1, 0x1f ;  /* 0x0c201f0013167f89 */ /* 0x000f2200000e0000 */
[----:B------:R-:W-:Y:S01]  /*1560*/  @P0 SHF.R.S32.HI R11, RZ, 0x1f, R48 ;  /* 0x0000001fff0b0819 */ /* 0x000fe20000011430 */
[----:B------:R-:W-:-:S03]  /*1570*/  HFMA2.MMA R10, -RZ, RZ, 0, 0 ;  /* 0x00000000ff0a7435 */ /* 0x000fc600000001ff */
[----:B------:R-:W-:Y:S02]  /*1580*/  @P0 LEA.HI R11, R11, R48, RZ, 0x6 ;  /* 0x000000300b0b0211 */ /* 0x000fe400078f30ff */
[-C--:B------:R-:W-:Y:S02]  /*1590*/  ISETP.GE.AND P2, PT, R43, R47.reuse, PT ;  /* 0x0000002f2b00720c */ /* 0x080fe40003f46270 */
[----:B------:R-:W-:Y:S02]  /*15a0*/  @P0 LOP3.LUT R10, R11, 0xffffffc0, RZ, 0xc0, !PT ;  /* 0xffffffc00b0a0812 */ /* 0x000fe400078ec0ff */
[----:B------:R-:W-:Y:S01]  /*15b0*/  ISETP.GE.AND P0, PT, R46, R47, PT ;  /* 0x0000002f2e00720c */ /* 0x000fe20003f06270 */
[----:B0-----:R-:W-:Y:S01]  /*15c0*/  FADD.FTZ R20, R12, R13 ;  /* 0x0000000d0c147221 */ /* 0x001fe20000010000 */
[----:B--2---:R-:W-:Y:S01]  /*15d0*/  FADD.FTZ R15, R15, R16 ;  /* 0x000000100f0f7221 */ /* 0x004fe20000010000 */
[----:B---3--:R-:W-:Y:S01]  /*15e0*/  FADD.FTZ R18, R17, R18 ;  /* 0x0000001211127221 */ /* 0x008fe20000010000 */
[----:B----4-:R-:W-:Y:S01]  /*15f0*/  FADD.FTZ R19, R19, R22 ;  /* 0x0000001613137221 */ /* 0x010fe20000010000 */
[----:B------:R-:W-:Y:S08]  /*1600*/  @P5 BRA `(.L_x_93) ;  /* 0x0000000000645947 */ /* 0x000ff00003800000 */
[----:B------:R-:W0:Y:S01]  /*1610*/  LDC.64 R16, c[0x0][0x278] ;  /* 0x00009e00ff107b82 */ /* 0x000e220000000a00 */
[----:B------:R-:W-:Y:S01]  /*1620*/  SHF.R.S32.HI R14, RZ, 0x1f, R10 ;  /* 0x0000001fff0e7819 */ /* 0x000fe2000001140a */
[----:B------:R-:W-:Y:S01]  /*1630*/  ULDC.64 UR8, c[0x0][0x280] ;  /* 0x0000a00000087ab9 */ /* 0x000fe20000000a00 */
[----:B------:R-:W-:Y:S02]  /*1640*/  IADD3 R12, P5, R5, R10, RZ ;  /* 0x0000000a050c7210 */ /* 0x000fe40007fbe0ff */
[----:B------:R-:W-:Y:S02]  /*1650*/  FSEL R15, R15, RZ, !P4 ;  /* 0x000000ff0f0f7208 */ /* 0x000fe40006000000 */
[----:B------:R-:W-:Y:S02]  /*1660*/  LEA.HI.X.SX32 R13, R5, R14, 0x1, P5 ;  /* 0x0000000e050d7211 */ /* 0x000fe400028f0eff */
[----:B------:R-:W-:Y:S01]  /*1670*/  FSEL R19, R19, RZ, !P0 ;  /* 0x000000ff13137208 */ /* 0x000fe20004000000 */
[----:B0-----:R-:W-:-:S02]  /*1680*/  IMAD R14, R16, UR7, RZ ;  /* 0x00000007100e7c24 */ /* 0x001fc4000f8e02ff */
[----:B------:R-:W-:-:S04]  /*1690*/  IMAD.WIDE.U32 R12, R16, UR6, R12 ;  /* 0x00000006100c7c25 */ /* 0x000fc8000f8e000c */
[----:B------:R-:W-:Y:S01]  /*16a0*/  IMAD R11, R17, UR6, R14 ;  /* 0x00000006110b7c24 */ /* 0x000fe2000f8e020e */
[----:B------:R-:W-:Y:S01]  /*16b0*/  FSEL R17, R18, RZ, !P2 ;  /* 0x000000ff12117208 */ /* 0x000fe20005000000 */
[----:B------:R-:W-:-:S03]  /*16c0*/  IMAD R14, R41, UR8, RZ ;  /* 0x00000008290e7c24 */ /* 0x000fc6000f8e02ff */
[----:B------:R-:W-:Y:S01]  /*16d0*/  IADD3 R13, R13, R11, RZ ;  /* 0x0000000b0d0d7210 */ /* 0x000fe20007ffe0ff */
[C---:B------:R-:W-:Y:S02]  /*16e0*/  IMAD R11, R7.reuse, UR9, R14 ;  /* 0x00000009070b7c24 */ /* 0x040fe4000f8e020e */
[----:B------:R-:W-:Y:S01]  /*16f0*/  IMAD.WIDE.U32 R12, R7, UR8, R12 ;  /* 0x00000008070c7c25 */ /* 0x000fe2000f8e000c */
[----:B------:R-:W-:Y:S02]  /*1700*/  ULDC.64 UR8, c[0x0][0x260] ;  /* 0x0000980000087ab9 */ /* 0x000fe40000000a00 */
[----:B------:R-:W-:-:S04]  /*1710*/  IADD3 R6, P5, R6, R12, RZ ;  /* 0x0000000c06067210 */ /* 0x000fc80007fbe0ff */
[----:B------:R-:W-:Y:S02]  /*1720*/  IADD3.X R13, R42, R13, R11, P5, !PT ;  /* 0x0000000d2a0d7210 */ /* 0x000fe40002ffe40b */
[----:B------:R-:W-:Y:S02]  /*1730*/  LEA R12, P5, R6, UR8, 0x2 ;  /* 0x00000008060c7c11 */ /* 0x000fe4000f8a10ff */
[----:B------:R-:W-:Y:S02]  /*1740*/  FSEL R11, R20, RZ, !P3 ;  /* 0x000000ff140b7208 */ /* 0x000fe40005800000 */
[----:B------:R-:W-:-:S05]  /*1750*/  LEA.HI.X R13, R6, UR9, R13, 0x2, P5 ;  /* 0x00000009060d7c11 */ /* 0x000fca000a8f140d */
[----:B------:R0:W-:Y:S04]  /*1760*/  STG.E desc[UR4][R12.64], R11 ;  /* 0x0000000b0c007986 */ /* 0x0001e8000c101904 */
[----:B------:R0:W-:Y:S04]  /*1770*/  STG.E desc[UR4][R12.64+0x40], R15 ;  /* 0x0000400f0c007986 */ /* 0x0001e8000c101904 */
[----:B------:R0:W-:Y:S04]  /*1780*/  STG.E desc[UR4][R12.64+0x80], R17 ;  /* 0x000080110c007986 */ /* 0x0001e8000c101904 */
[----:B------:R0:W-:Y:S02]  /*1790*/  STG.E desc[UR4][R12.64+0xc0], R19 ;  /* 0x0000c0130c007986 */ /* 0x0001e4000c101904 */
.L_x_93:
[----:B------:R-:W-:Y:S05]  /*17a0*/  BSYNC B0 ;  /* 0x0000000000007941 */ /* 0x000fea0003800000 */
.L_x_92:
[----:B------:R-:W-:Y:S01]  /*17b0*/  IADD3 R4, R4, 0x3f, RZ ;  /* 0x0000003f04047810 */ /* 0x000fe20007ffe0ff */
[----:B------:R-:W-:Y:S01]  /*17c0*/  BSSY B0, `(.L_x_94) ;  /* 0x0000029000007945 */ /* 0x000fe20003800000 */
[----:B0-----:R-:W-:Y:S02]  /*17d0*/  SHF.L.U32 R12, R10, 0x7, RZ ;  /* 0x000000070a0c7819 */ /* 0x001fe400000006ff */
[----:B------:R-:W-:Y:S02]  /*17e0*/  SHF.R.S32.HI R11, RZ, 0x1f, R4 ;  /* 0x0000001fff0b7819 */ /* 0x000fe40000011404 */
[----:B------:R-:W-:Y:S02]  /*17f0*/  SHF.L.U32 R13, R2, 0xd, RZ ;  /* 0x0000000d020d7819 */ /* 0x000fe400000006ff */
[----:B------:R-:W-:Y:S02]  /*1800*/  LEA.HI R11, R11, R4, RZ, 0x6 ;  /* 0x000000040b0b7211 */ /* 0x000fe400078f30ff */
[----:B------:R-:W-:-:S02]  /*1810*/  SHF.L.U32 R6, R3, 0x2, RZ ;  /* 0x0000000203067819 */ /* 0x000fc400000006ff */
[----:B------:R-:W-:Y:S02]  /*1820*/  LOP3.LUT R4, R11, 0xffffffc0, RZ, 0xc0, !PT ;  /* 0xffffffc00b047812 */ /* 0x000fe400078ec0ff */
[----:B------:R-:W-:Y:S02]  /*1830*/  SHF.R.S32.HI R14, RZ, 0x1f, R12 ;  /* 0x0000001fff0e7819 */ /* 0x000fe4000001140c */
[----:B------:R-:W-:Y:S02]  /*1840*/  IADD3 R4, -R5, R4, RZ ;  /* 0x0000000405047210 */ /* 0x000fe40007ffe1ff */
[--C-:B------:R-:W-:Y:S02]  /*1850*/  IADD3 R12, P0, P2, R12, R6, R13.reuse ;  /* 0x000000060c0c7210 */ /* 0x100fe40007a1e00d */
[----:B------:R-:W-:Y:S02]  /*1860*/  ISETP.GE.OR P1, PT, R3, R4, P1 ;  /* 0x000000040300720c */ /* 0x000fe40000f26670 */
[----:B------:R-:W-:-:S02]  /*1870*/  SHF.R.S32.HI R13, RZ, 0x1f, R13 ;  /* 0x0000001fff0d7819 */ /* 0x000fc4000001140d */
[----:B------:R-:W-:-:S04]  /*1880*/  SHF.R.S32.HI R6, RZ, 0x1f, R6 ;  /* 0x0000001fff067819 */ /* 0x000fc80000011406 */
[----:B------:R-:W-:Y:S01]  /*1890*/  IADD3.X R13, R14, R6, R13, P0, P2 ;  /* 0x000000060e0d7210 */ /* 0x000fe200007e440d */
[----:B-1----:R-:W-:-:S04]  /*18a0*/  IMAD R6, R8, UR7, RZ ;  /* 0x0000000708067c24 */ /* 0x002fc8000f8e02ff */
[----:B------:R-:W-:Y:S02]  /*18b0*/  IMAD R9, R9, UR6, R6 ;  /* 0x0000000609097c24 */ /* 0x000fe4000f8e0206 */
[----:B------:R-:W-:-:S05]  /*18c0*/  IMAD.WIDE.U32 R12, R8, UR6, R12 ;  /* 0x00000006080c7c25 */ /* 0x000fca000f8e000c */
[----:B------:R-:W-:Y:S01]  /*18d0*/  IADD3 R11, R13, R9, RZ ;  /* 0x000000090d0b7210 */ /* 0x000fe20007ffe0ff */
[----:B------:R-:W-:Y:S06]  /*18e0*/  @P1 BRA `(.L_x_95) ;  /* 0x0000000000581947 */ /* 0x000fec0003800000 */
[----:B------:R-:W0:Y:S01]  /*18f0*/  LDC.64 R8, c[0x0][0x2a8] ;  /* 0x0000aa00ff087b82 */ /* 0x000e220000000a00 */
[----:B------:R-:W-:Y:S01]  /*1900*/  SHF.R.S32.HI R6, RZ, 0x1f, R5 ;  /* 0x0000001fff067819 */ /* 0x000fe20000011405 */
[----:B------:R-:W-:Y:S01]  /*1910*/  ULDC.64 UR8, c[0x0][0x2b0] ;  /* 0x0000ac0000087ab9 */ /* 0x000fe20000000a00 */
[--C-:B------:R-:W-:Y:S02]  /*1920*/  IADD3 R4, P0, P1, R10, R5, R3.reuse ;  /* 0x000000050a047210 */ /* 0x100fe4000791e003 */
[----:B------:R-:W-:Y:S02]  /*1930*/  SHF.R.S32.HI R14, RZ, 0x1f, R10 ;  /* 0x0000001fff0e7819 */ /* 0x000fe4000001140a */
[----:B------:R-:W-:-:S04]  /*1940*/  SHF.R.S32.HI R5, RZ, 0x1f, R3 ;  /* 0x0000001fff057819 */ /* 0x000fc80000011403 */
[----:B------:R-:W-:Y:S02]  /*1950*/  IADD3.X R5, R14, R6, R5, P0, P1 ;  /* 0x000000060e057210 */ /* 0x000fe400007e2405 */
[----:B-----5:R-:W-:Y:S01]  /*1960*/  FSETP.NEU.FTZ.AND P0, PT, R40, -INF , PT ;  /* 0xff8000002800780b */ /* 0x020fe20003f1d000 */
[C---:B0-----:R-:W-:Y:S02]  /*1970*/  IMAD R6, R8.reuse, UR7, RZ ;  /* 0x0000000708067c24 */ /* 0x041fe4000f8e02ff */
[----:B------:R-:W-:-:S04]  /*1980*/  IMAD.WIDE.U32 R4, R8, UR6, R4 ;  /* 0x0000000608047c25 */ /* 0x000fc8000f8e0004 */
[----:B------:R-:W-:Y:S02]  /*1990*/  IMAD R9, R9, UR6, R6 ;  /* 0x0000000609097c24 */ /* 0x000fe4000f8e0206 */
[----:B------:R-:W-:-:S03]  /*19a0*/  IMAD R6, R41, UR8, RZ ;  /* 0x0000000829067c24 */ /* 0x000fc6000f8e02ff */
[----:B------:R-:W-:Y:S01]  /*19b0*/  IADD3 R5, R5, R9, RZ ;  /* 0x0000000905057210 */ /* 0x000fe20007ffe0ff */
[C---:B------:R-:W-:Y:S02]  /*19c0*/  IMAD R9, R7.reuse, UR9, R6 ;  /* 0x0000000907097c24 */ /* 0x040fe4000f8e0206 */
[----:B------:R-:W-:Y:S01]  /*19d0*/  FMUL.FTZ R6, R40, 1.4426950216293334961 ;  /* 0x3fb8aa3b28067820 */ /* 0x000fe20000410000 */
[----:B------:R-:W-:Y:S01]  /*19e0*/  IMAD.WIDE.U32 R4, R7, UR8, R4 ;  /* 0x0000000807047c25 */ /* 0x000fe2000f8e0004 */
[----:B------:R-:W-:-:S04]  /*19f0*/  ULDC.64 UR8, c[0x0][0x2a0] ;  /* 0x0000a80000087ab9 */ /* 0x000fc80000000a00 */
[----:B------:R-:W-:Y:S02]  /*1a00*/  IADD3 R5, R5, R9, RZ ;  /* 0x0000000905057210 */ /* 0x000fe40007ffe0ff */
[----:B------:R-:W-:-:S04]  /*1a10*/  LEA R8, P1, R4, UR8, 0x2 ;  /* 0x0000000804087c11 */ /* 0x000fc8000f8210ff */
[----:B------:R-:W-:Y:S02]  /*1a20*/  LEA.HI.X R9, R4, UR9, R5, 0x2, P1 ;  /* 0x0000000904097c11 */ /* 0x000fe400088f1405 */
[----:B------:R-:W-:-:S05]  /*1a30*/  FSEL R5, R6, RZ, P0 ;  /* 0x000000ff06057208 */ /* 0x000fca0000000000 */
[----:B------:R0:W-:Y:S02]  /*1a40*/  STG.E desc[UR4][R8.64], R5 ;  /* 0x0000000508007986 */ /* 0x0001e4000c101904 */
.L_x_95:
[----:B------:R-:W-:Y:S05]  /*1a50*/  BSYNC B0 ;  /* 0x0000000000007941 */ /* 0x000fea0003800000 */
.L_x_94:
[----:B------:R-:W-:Y:S01]  /*1a60*/  ULDC.64 UR10, c[0x0][0x2e8] ;  /* 0x0000ba00000a7ab9 */ /* 0x000fe20000000a00 */
[----:B------:R-:W-:Y:S01]  /*1a70*/  ULDC.64 UR8, c[0x0][0x2d8] ;  /* 0x0000b60000087ab9 */ /* 0x000fe20000000a00 */
[----:B------:R-:W-:Y:S01]  /*1a80*/  MOV R10, R12 ;  /* 0x0000000c000a7202 */ /* 0x000fe20000000f00 */
[----:B------:R-:W-:Y:S01]  /*1a90*/  IMAD R6, R41, UR8, RZ ;  /* 0x0000000829067c24 */ /* 0x000fe2000f8e02ff */
[----:B------:R-:W-:-:S03]  /*1aa0*/  ISETP.NE.U32.AND P0, PT, RZ, UR10, PT ;  /* 0x0000000aff007c0c */ /* 0x000fc6000bf05070 */
[----:B0-----:R-:W-:Y:S01]  /*1ab0*/  IMAD.WIDE.U32 R4, R7, UR8, R10 ;  /* 0x0000000807047c25 */ /* 0x001fe2000f8e000a */
[----:B------:R-:W-:-:S03]  /*1ac0*/  ISETP.NE.AND.EX P0, PT, RZ, UR11, PT, P0 ;  /* 0x0000000bff007c0c */ /* 0x000fc6000bf05300 */
[----:B------:R-:W-:Y:S01]  /*1ad0*/  IMAD R7, R7, UR9, R6 ;  /* 0x0000000907077c24 */ /* 0x000fe2000f8e0206 */
[----:B------:R-:W-:Y:S01]  /*1ae0*/  ISETP.NE.OR P0, PT, R3, RZ, !P0 ;  /* 0x000000ff0300720c */ /* 0x000fe20004705670 */
[----:B------:R-:W-:Y:S02]  /*1af0*/  ULDC.64 UR8, c[0x0][0x2b8] ;  /* 0x0000ae0000087ab9 */ /* 0x000fe40000000a00 */
[----:B------:R-:W-:Y:S02]  /*1b00*/  LEA R6, P1, R4, UR8, 0x2 ;  /* 0x0000000804067c11 */ /* 0x000fe4000f8210ff */
[----:B------:R-:W-:-:S04]  /*1b10*/  IADD3 R5, R5, R7, RZ ;  /* 0x0000000705057210 */ /* 0x000fc80007ffe0ff */
[----:B------:R-:W-:-:S05]  /*1b20*/  LEA.HI.X R7, R4, UR9, R5, 0x2, P1 ;  /* 0x0000000904077c11 */ /* 0x000fca00088f1405 */
        /* <DEDUP_REMOVED lines=9> */
[----:B------:R-:W1:Y:S08]  /*1bc0*/  LDC R3, c[0x0][0x2e0] ;  /* 0x0000b800ff037b82 */ /* 0x000e700000000800 */
[----:B0-----:R-:W0:Y:S08]  /*1bd0*/  LDC R7, c[0x0][0x220] ;  /* 0x00008800ff077b82 */ /* 0x001e300000000800 */
[----:B------:R-:W2:Y:S01]  /*1be0*/  LDC.64 R4, c[0x0][0x2e8] ;  /* 0x0000ba00ff047b82 */ /* 0x000ea20000000a00 */
[----:B-1----:R-:W-:-:S04]  /*1bf0*/  IMAD R0, R2, R3, R0 ;  /* 0x0000000302007224 */ /* 0x002fc800078e0200 */
[----:B0-----:R-:W-:-:S04]  /*1c00*/  IMAD R3, R0, R7, UR6 ;  /* 0x0000000600037e24 */ /* 0x001fc8000f8e0207 */
[----:B--2---:R-:W-:-:S05]  /*1c10*/  IMAD.WIDE R2, R3, 0x4, R4 ;  /* 0x0000000403027825 */ /* 0x004fca00078e0204 */
[----:B------:R-:W-:Y:S01]  /*1c20*/  STG.E desc[UR4][R2.64], RZ ;  /* 0x000000ff02007986 */ /* 0x000fe2000c101904 */
[----:B------:R-:W-:Y:S05]  /*1c30*/  EXIT ;  /* 0x000000000000794d */ /* 0x000fea0003800000 */
.L_x_96:
        /* <DEDUP_REMOVED lines=12> */
.L_x_149:


//--------------------- .nv.shared._ZN7cutlass13device_kernelIN5flash19enable_sm80_to_sm89INS1_16FlashAttnBwdSm80INS1_25CollectiveMainloopBwdSm80ILi2ELi1EN4cute5tupleIJNS5_1CILi64EEENS7_ILi96EEENS7_ILi128EEEEEENS_6half_tEfNS_4arch4Sm80ELb0ELb0ELb0ELb0ELb0ELb0ELb0ELb0ELi2ELi2ELi2ELi2ELb1EEENS1_21CollectiveEpilogueBwdISB_SC_SE_Li256ELb0ELb0ELi4EEENS1_19SingleTileSchedulerILb0ELb0ELb0ELi96EEEEEEEEEvNT_6ParamsE --------------------------
	.section	.nv.shared._ZN7cutlass13device_kernelIN5flash19enable_sm80_to_sm89INS1_16FlashAttnBwdSm80INS1_25CollectiveMainloopBwdSm80ILi2ELi1EN4cute5tupleIJNS5_1CILi64EEENS7_ILi96EEENS7_ILi128EEEEEENS_6half_tEfNS_4arch4Sm80ELb0ELb0ELb0ELb0ELb0ELb0ELb0ELb0ELi2ELi2ELi2ELi2ELb1EEENS1_21CollectiveEpilogueBwdISB_SC_SE_Li256ELb0ELb0ELi4EEENS1_19SingleTileSchedulerILb0ELb0ELb0ELi96EEEEEEEEEvNT_6ParamsE,"aw",@nobits
	.sectionflags	@""
	.align	16
	.zero		1024


//--------------------- .nv.shared.reserved.0     --------------------------
	.section	.nv.shared.reserved.0,"aw",@nobits
	.weak		__nv_reservedSMEM_offset_0_alias
	.size		__nv_reservedSMEM_offset_0_alias, 0, 0
	.other		__nv_reservedSMEM_offset_0_alias,@"STO_CUDA_RESERVED_SHARED STV_DEFAULT"
__nv_reservedSMEM_offset_0_alias:
	.zero		0


//--------------------- .nv.global                --------------------------
	.section	.nv.global,"aw",@nobits
.nv.global:
	.type		_ZN66_INTERNAL_6fb7e682_30_flash_bwd_hdim128_fp16_sm80_cu_1f2e7571_30604cute1_E,@object
	.size		_ZN66_INTERNAL_6fb7e682_30_flash_bwd_hdim128_fp16_sm80_cu_1f2e7571_30604cute1_E,(_ZN66_INTERNAL_6fb7e682_30_flash_bwd_hdim128_fp16_sm80_cu_1f2e7571_30604cuda3std3__45__cpo6cbeginE - _ZN66_INTERNAL_6fb7e682_30_flash_bwd_hdim128_fp16_sm80_cu_1f2e7571_30604cute1_E)
_ZN66_INTERNAL_6fb7e682_30_flash_bwd_hdim128_fp16_sm80_cu_1f2e7571_30604cute1_E:
	.zero		1
	.type		_ZN66_INTERNAL_6fb7e682_30_flash_bwd_hdim128_fp16_sm80_cu_1f2e7571_30604cuda3std3__45__cpo6cbeginE,@object
	.size		_ZN66_INTERNAL_6fb7e682_30_flash_bwd_hdim128_fp16_sm80_cu_1f2e7571_30604cuda3std3__45__cpo6cbeginE,(_ZN66_INTERNAL_6fb7e682_30_flash_bwd_hdim128_fp16_sm80_cu_1f2e7571_30604cuda3std3__48in_placeE - _ZN66_INTERNAL_6fb7e682_30_flash_bwd_hdim128_fp16_sm80_cu_1f2e7571_30604cuda3std3__45__cpo6cbeginE)
_ZN66_INTERNAL_6fb7e682_30_flash_bwd_hdim128_fp16_sm80_cu_1f2e7571_30604cuda3std3__45__cpo6cbeginE:
	.zero		1
	.type		_ZN66_INTERNAL_6fb7e682_30_flash_bwd_hdim128_fp16_sm80_cu_1f2e7571_30604cuda3std3__48in_placeE,@object
	.size		_ZN66_INTERNAL_6fb7e682_30_flash_bwd_hdim128_fp16_sm80_cu_1f2e7571_30604cuda3std3__48in_placeE,(_ZN66_INTERNAL_6fb7e682_30_flash_bwd_hdim128_fp16_sm80_cu_1f2e7571_30604cuda3std6ranges3__45__cpo9iter_moveE - _ZN66_INTERNAL_6fb7e682_30_flash_bwd_hdim128_fp16_sm80_cu_1f2e7571_30604cuda3std3__48in_placeE)
_ZN66_INTERNAL_6fb7e682_30_flash_bwd_hdim128_fp16_sm80_cu_1f2e7571_30604cuda3std3__48in_placeE:
	.zero		1
	.type		_ZN66_INTERNAL_6fb7e682_30_flash_bwd_hdim128_fp16_sm80_cu_1f2e7571_30604cuda3std6ranges3__45__cpo9iter_moveE,@object
	.size		_ZN66_INTERNAL_6fb7e682_30_flash_bwd_hdim128_fp16_sm80_cu_1f2e7571_30604cuda3std6ranges3__45__cpo9iter_moveE,(_ZN66_INTERNAL_6fb7e682_30_flash_bwd_hdim128_fp16_sm80_cu_1f2e7571_30604cuda3std3__45__cpo5beginE - _ZN66_INTERNAL_6fb7e682_30_flash_bwd_hdim128_fp16_sm80_cu_1f2e7571_30604cuda3std6ranges3__45__cpo9iter_moveE)
_ZN66_INTERNAL_6fb7e682_30_flash_bwd_hdim128_fp16_sm80_cu_1f2e7571_30604cuda3std6ranges3__45__cpo9iter_moveE:
	.zero		1
	.type		_ZN66_INTERNAL_6fb7e682_30_flash_bwd_hdim128_fp16_sm80_cu_1f2e7571_30604cuda3std3__45__cpo5beginE,@object
	.size		_ZN66_INTERNAL_6fb7e682_30_flash_bwd_hdim128_fp16_sm80_cu_1f2e7571_30604cuda3std3__45__cpo5beginE,(_ZN66_INTERNAL_6fb7e682_30_flash_bwd_hdim128_fp16_sm80_cu_1f2e7571_30604cuda3std3__468_GLOBAL__N__6fb7e682_30_flash_bwd_hdim128_fp16_sm80_cu_1f2e7571_30606ignoreE - _ZN66_INTERNAL_6fb7e682_30_flash_bwd_hdim128_fp16_sm80_cu_1f2e7571_30604cuda3std3__45__cpo5beginE)
_ZN66_INTERNAL_6fb7e682_30_flash_bwd_hdim128_fp16_sm80_cu_1f2e7571_30604cuda3std3__45__cpo5beginE:
	.zero		1
	.type		_ZN66_INTERNAL_6fb7e682_30_flash_bwd_hdim128_fp16_sm80_cu_1f2e7571_30604cuda3std3__468_GLOBAL__N__6fb7e682_30_flash_bwd_hdim128_fp16_sm80_cu_1f2e7571_30606ignoreE,@object
	.size		_ZN66_INTERNAL_6fb7e682_30_flash_bwd_hdim128_fp16_sm80_cu_1f2e7571_30604cuda3std3__468_GLOBAL__N__6fb7e682_30_flash_bwd_hdim128_fp16_sm80_cu_1f2e7571_30606ignoreE,(_ZN66_INTERNAL_6fb7e682_30_flash_bwd_hdim128_fp16_sm80_cu_1f2e7571_30604cute7productE - _ZN66_INTERNAL_6fb7e682_30_flash_bwd_hdim128_fp16_sm80_cu_1f2e7571_30604cuda3std3__468_GLOBAL__N__6fb7e682_30_flash_bwd_hdim128_fp16_sm80_cu_1f2e7571_30606ignoreE)
_ZN66_INTERNAL_6fb7e682_30_flash_bwd_hdim128_fp16_sm80_cu_1f2e7571_30604cuda3std3__468_GLOBAL__N__6fb7e682_30_flash_bwd_hdim128_fp16_sm80_cu_1f2e7571_30606ignoreE:
	.zero		1
	.type		_ZN66_INTERNAL_6fb7e682_30_flash_bwd_hdim128_fp16_sm80_cu_1f2e7571_30604cute7productE,@object
	.size		_ZN66_INTERNAL_6fb7e682_30_flash_bwd_hdim128_fp16_sm80_cu_1f2e7571_30604cute7productE,(_ZN66_INTERNAL_6fb7e682_30_flash_bwd_hdim128_fp16_sm80_cu_1f2e7571_30604cuda3std3__45__cpo3endE - _ZN66_INTERNAL_6fb7e682_30_flash_bwd_hdim128_fp16_sm80_cu_1f2e7571_30604cute7productE)
_ZN66_INTERNAL_6fb7e682_30_flash_bwd_hdim128_fp16_sm80_cu_1f2e7571_30604cute7productE:
	.zero		1
	.type		_ZN66_INTERNAL_6fb7e682_30_flash_bwd_hdim128_fp16_sm80_cu_1f2e7571_30604cuda3std3__45__cpo3endE,@object
	.size		_ZN66_INTERNAL_6fb7e682_30_flash_bwd_hdim128_fp16_sm80_cu_1f2e7571_30604cuda3std3__45__cpo3endE,(_ZN66_INTERNAL_6fb7e682_30_flash_bwd_hdim128_fp16_sm80_cu_1f2e7571_30604cuda3std3__419piecewise_constructE - _ZN66_INTERNAL_6fb7e682_30_flash_bwd_hdim128_fp16_sm80_cu_1f2e7571_30604cuda3std3__45__cpo3endE)
_ZN66_INTERNAL_6fb7e682_30_flash_bwd_hdim128_fp16_sm80_cu_1f2e7571_30604cuda3std3__45__cpo3endE:
	.zero		1
	.type		_ZN66_INTERNAL_6fb7e682_30_flash_bwd_hdim128_fp16_sm80_cu_1f2e7571_30604cuda3std3__419piecewise_constructE,@object
	.size		_ZN66_INTERNAL_6fb7e682_30_flash_bwd_hdim128_fp16_sm80_cu_1f2e7571_30604cuda3std3__419piecewise_constructE,(_ZN66_INTERNAL_6fb7e682_30_flash_bwd_hdim128_fp16_sm80_cu_1f2e7571_30604cuda3std3__45__cpo4cendE - _ZN66_INTERNAL_6fb7e682_30_flash_bwd_hdim128_fp16_sm80_cu_1f2e7571_30604cuda3std3__419piecewise_constructE)
_ZN66_INTERNAL_6fb7e682_30_flash_bwd_hdim128_fp16_sm80_cu_1f2e7571_30604cuda3std3__419piecewise_constructE:
	.zero		1
	.type		_ZN66_INTERNAL_6fb7e682_30_flash_bwd_hdim128_fp16_sm80_cu_1f2e7571_30604cuda3std3__45__cpo4cendE,@object
	.size		_ZN66_INTERNAL_6fb7e682_30_flash_bwd_hdim128_fp16_sm80_cu_1f2e7571_30604cuda3std3__45__cpo4cendE,(_ZN66_INTERNAL_6fb7e682_30_flash_bwd_hdim128_fp16_sm80_cu_1f2e7571_30604cuda3std6ranges3__45__cpo4swapE - _ZN66_INTERNAL_6fb7e682_30_flash_bwd_hdim128_fp16_sm80_cu_1f2e7571_30604cuda3std3__45__cpo4cendE)
_ZN66_INTERNAL_6fb7e682_30_flash_bwd_hdim128_fp16_sm80_cu_1f2e7571_30604cuda3std3__45__cpo4cendE:
	.zero		1
	.type		_ZN66_INTERNAL_6fb7e682_30_flash_bwd_hdim128_fp16_sm80_cu_1f2e7571_30604cuda3std6ranges3__45__cpo4swapE,@object
	.size		_ZN66_INTERNAL_6fb7e682_30_flash_bwd_hdim128_fp16_sm80_cu_1f2e7571_30604cuda3std6ranges3__45__cpo4swapE,(.L_7 - _ZN66_INTERNAL_6fb7e682_30_flash_bwd_hdim128_fp16_sm80_cu_1f2e7571_30604cuda3std6ranges3__45__cpo4swapE)
_ZN66_INTERNAL_6fb7e682_30_flash_bwd_hdim128_fp16_sm80_cu_1f2e7571_30604cuda3std6ranges3__45__cpo4swapE:
	.zero		1
.L_7:


//--------------------- .nv.shared._ZN7cutlass13device_kernelIN5flash19enable_sm80_to_sm89INS1_16FlashAttnBwdSm80INS1_25CollectiveMainloopBwdSm80ILi2ELi1EN4cute5tupleIJNS5_1CILi64EEENS7_ILi96EEENS7_ILi128EEEEEENS_6half_tEfNS_4arch4Sm80ELb0ELb0ELb0ELb0ELb1ELb0ELb0ELb0ELi2ELi2ELi2ELi2ELb1EEENS1_21CollectiveEpilogueBwdISB_SC_SE_Li256ELb0ELb0ELi4EEENS1_19SingleTileSchedulerILb0ELb0ELb0ELi96EEEEEEEEEvNT_6ParamsE --------------------------
	.section	.nv.shared._ZN7cutlass13device_kernelIN5flash19enable_sm80_to_sm89INS1_16FlashAttnBwdSm80INS1_25CollectiveMainloopBwdSm80ILi2ELi1EN4cute5tupleIJNS5_1CILi64EEENS7_ILi96EEENS7_ILi128EEEEEENS_6half_tEfNS_4arch4Sm80ELb0ELb0ELb0ELb0ELb1ELb0ELb0ELb0ELi2ELi2ELi2ELi2ELb1EEENS1_21CollectiveEpilogueBwdISB_SC_SE_Li256ELb0ELb0ELi4EEENS1_19SingleTileSchedulerILb0ELb0ELb0ELi96EEEEEEEEEvNT_6ParamsE,"aw",@nobits
	.sectionflags	@""
	.align	16
	.zero		1024


//--------------------- .nv.shared._ZN7cutlass13device_kernelIN5flash19enable_sm80_to_sm89INS1_16FlashAttnBwdSm80INS1_25CollectiveMainloopBwdSm80ILi2ELi1EN4cute5tupleIJNS5_1CILi64EEENS7_ILi96EEENS7_ILi128EEEEEENS_6half_tEfNS_4arch4Sm80ELb0ELb0ELb0ELb0ELb0ELb0ELb0ELb0ELi2ELi2ELi2ELi2ELb1EEENS1_24CollectiveEpilogueBwdGQAISB_fSE_Li256ELb0ELb0EEENS1_19SingleTileSchedulerILb0ELb0ELb0ELi96EEEEEEEEEvNT_6ParamsE --------------------------
	.section	.nv.shared._ZN7cutlass13device_kernelIN5flash19enable_sm80_to_sm89INS1_16FlashAttnBwdSm80INS1_25CollectiveMainloopBwdSm80ILi2ELi1EN4cute5tupleIJNS5_1CILi64EEENS7_ILi96EEENS7_ILi128EEEEEENS_6half_tEfNS_4arch4Sm80ELb0ELb0ELb0ELb0ELb0ELb0ELb0ELb0ELi2ELi2ELi2ELi2ELb1EEENS1_24CollectiveEpilogueBwdGQAISB_fSE_Li256ELb0ELb0EEENS1_19SingleTileSchedulerILb0ELb0ELb0ELi96EEEEEEEEEvNT_6ParamsE,"aw",@nobits
	.sectionflags	@""
	.align	16
	.zero		1024


//--------------------- .nv.shared._ZN7cutlass13device_kernelIN5flash19enable_sm80_to_sm89INS1_16FlashAttnBwdSm80INS1_25CollectiveMainloopBwdSm80ILi2ELi1EN4cute5tupleIJNS5_1CILi64EEENS7_ILi96EEENS7_ILi128EEEEEENS_6half_tEfNS_4arch4Sm80ELb0ELb0ELb0ELb0ELb1ELb0ELb0ELb0ELi2ELi2ELi2ELi2ELb1EEENS1_24CollectiveEpilogueBwdGQAISB_fSE_Li256ELb0ELb1EEENS1_19SingleTileSchedulerILb0ELb0ELb0ELi96EEEEEEEEEvNT_6ParamsE --------------------------
	.section	.nv.shared._ZN7cutlass13device_kernelIN5flash19enable_sm80_to_sm89INS1_16FlashAttnBwdSm80INS1_25CollectiveMainloopBwdSm80ILi2ELi1EN4cute5tupleIJNS5_1CILi64EEENS7_ILi96EEENS7_ILi128EEEEEENS_6half_tEfNS_4arch4Sm80ELb0ELb0ELb0ELb0ELb1ELb0ELb0ELb0ELi2ELi2ELi2ELi2ELb1EEENS1_24CollectiveEpilogueBwdGQAISB_fSE_Li256ELb0ELb1EEENS1_19SingleTileSchedulerILb0ELb0ELb0ELi96EEEEEEEEEvNT_6ParamsE,"aw",@nobits
	.sectionflags	@""
	.align	16
	.zero		1024


//--------------------- .nv.shared._ZN7cutlass13device_kernelIN5flash19enable_sm80_to_sm89INS1_16FlashAttnBwdSm80INS1_25CollectiveMainloopBwdSm80ILi2ELi1EN4cute5tupleIJNS5_1CILi64EEENS7_ILi96EEENS7_ILi128EEEEEENS_6half_tEfNS_4arch4Sm80ELb0ELb0ELb0ELb1ELb0ELb0ELb0ELb0ELi2ELi2ELi2ELi2ELb1EEENS1_21CollectiveEpilogueBwdISB_SC_SE_Li256ELb1ELb0ELi4EEENS1_19SingleTileSchedulerILb1ELb0ELb0ELi96EEEEEEEEEvNT_6ParamsE --------------------------
	.section	.nv.shared._ZN7cutlass13device_kernelIN5flash19enable_sm80_to_sm89INS1_16FlashAttnBwdSm80INS1_25CollectiveMainloopBwdSm80ILi2ELi1EN4cute5tupleIJNS5_1CILi64EEENS7_ILi96EEENS7_ILi128EEEEEENS_6half_tEfNS_4arch4Sm80ELb0ELb0ELb0ELb1ELb0ELb0ELb0ELb0ELi2ELi2ELi2ELi2ELb1EEENS1_21CollectiveEpilogueBwdISB_SC_SE_Li256ELb1ELb0ELi4EEENS1_19SingleTileSchedulerILb1ELb0ELb0ELi96EEEEEEEEEvNT_6ParamsE,"aw",@nobits
	.sectionflags	@""
	.align	16
	.zero		1024


//--------------------- .nv.shared._ZN7cutlass13device_kernelIN5flash19enable_sm80_to_sm89INS1_16FlashAttnBwdSm80INS1_25CollectiveMainloopBwdSm80ILi2ELi1EN4cute5tupleIJNS5_1CILi64EEENS7_ILi96EEENS7_ILi128EEEEEENS_6half_tEfNS_4arch4Sm80ELb0ELb0ELb0ELb1ELb1ELb0ELb0ELb0ELi2ELi2ELi2ELi2ELb1EEENS1_21CollectiveEpilogueBwdISB_SC_SE_Li256ELb1ELb0ELi4EEENS1_19SingleTileSchedulerILb1ELb0ELb0ELi96EEEEEEEEEvNT_6ParamsE --------------------------
	.section	.nv.shared._ZN7cutlass13device_kernelIN5flash19enable_sm80_to_sm89INS1_16FlashAttnBwdSm80INS1_25CollectiveMainloopBwdSm80ILi2ELi1EN4cute5tupleIJNS5_1CILi64EEENS7_ILi96EEENS7_ILi128EEEEEENS_6half_tEfNS_4arch4Sm80ELb0ELb0ELb0ELb1ELb1ELb0ELb0ELb0ELi2ELi2ELi2ELi2ELb1EEENS1_21CollectiveEpilogueBwdISB_SC_SE_Li256ELb1ELb0ELi4EEENS1_19SingleTileSchedulerILb1ELb0ELb0ELi96EEEEEEEEEvNT_6ParamsE,"aw",@nobits
	.sectionflags	@""
	.align	16
	.zero		1024


//--------------------- .nv.shared._ZN7cutlass13device_kernelIN5flash19enable_sm80_to_sm89INS1_16FlashAttnBwdSm80INS1_25CollectiveMainloopBwdSm80ILi2ELi1EN4cute5tupleIJNS5_1CILi64EEENS7_ILi96EEENS7_ILi128EEEEEENS_6half_tEfNS_4arch4Sm80ELb0ELb0ELb0ELb1ELb0ELb0ELb0ELb0ELi2ELi2ELi2ELi2ELb1EEENS1_24CollectiveEpilogueBwdGQAISB_fSE_Li256ELb1ELb0EEENS1_19SingleTileSchedulerILb1ELb0ELb0ELi96EEEEEEEEEvNT_6ParamsE --------------------------
	.section	.nv.shared._ZN7cutlass13device_kernelIN5flash19enable_sm80_to_sm89INS1_16FlashAttnBwdSm80INS1_25CollectiveMainloopBwdSm80ILi2ELi1EN4cute5tupleIJNS5_1CILi64EEENS7_ILi96EEENS7_ILi128EEEEEENS_6half_tEfNS_4arch4Sm80ELb0ELb0ELb0ELb1ELb0ELb0ELb0ELb0ELi2ELi2ELi2ELi2ELb1EEENS1_24CollectiveEpilogueBwdGQAISB_fSE_Li256ELb1ELb0EEENS1_19SingleTileSchedulerILb1ELb0ELb0ELi96EEEEEEEEEvNT_6ParamsE,"aw",@nobits
	.sectionflags	@""
	.align	16
	.zero		1024


//--------------------- .nv.shared._ZN7cutlass13device_kernelIN5flash19enable_sm80_to_sm89INS1_16FlashAttnBwdSm80INS1_25CollectiveMainloopBwdSm80ILi2ELi1EN4cute5tupleIJNS5_1CILi64EEENS7_ILi96EEENS7_ILi128EEEEEENS_6half_tEfNS_4arch4Sm80ELb0ELb0ELb0ELb1ELb1ELb0ELb0ELb0ELi2ELi2ELi2ELi2ELb1EEENS1_24CollectiveEpilogueBwdGQAISB_fSE_Li256ELb1ELb1EEENS1_19SingleTileSchedulerILb1ELb0ELb0ELi96EEEEEEEEEvNT_6ParamsE --------------------------
	.section	.nv.shared._ZN7cutlass13device_kernelIN5flash19enable_sm80_to_sm89INS1_16FlashAttnBwdSm80INS1_25CollectiveMainloopBwdSm80ILi2ELi1EN4cute5tupleIJNS5_1CILi64EEENS7_ILi96EEENS7_ILi128EEEEEENS_6half_tEfNS_4arch4Sm80ELb0ELb0ELb0ELb1ELb1ELb0ELb0ELb0ELi2ELi2ELi2ELi2ELb1EEENS1_24CollectiveEpilogueBwdGQAISB_fSE_Li256ELb1ELb1EEENS1_19SingleTileSchedulerILb1ELb0ELb0ELi96EEEEEEEEEvNT_6ParamsE,"aw",@nobits
	.sectionflags	@""
	.align	16
	.zero		1024


//--------------------- .nv.shared._ZN7cutlass13device_kernelIN5flash19enable_sm80_to_sm89INS1_16FlashAttnBwdSm80INS1_25CollectiveMainloopBwdSm80ILi2ELi1EN4cute5tupleIJNS5_1CILi64EEENS7_ILi96EEENS7_ILi128EEEEEENS_6half_tEfNS_4arch4Sm80ELb0ELb1ELb0ELb0ELb0ELb0ELb0ELb0ELi2ELi2ELi2ELi2ELb1EEENS1_21CollectiveEpilogueBwdISB_SC_SE_Li256ELb0ELb0ELi4EEENS1_19SingleTileSchedulerILb0ELb0ELb0ELi96EEEEEEEEEvNT_6ParamsE --------------------------
	.section	.nv.shared._ZN7cutlass13device_kernelIN5flash19enable_sm80_to_sm89INS1_16FlashAttnBwdSm80INS1_25CollectiveMainloopBwdSm80ILi2ELi1EN4cute5tupleIJNS5_1CILi64EEENS7_ILi96EEENS7_ILi128EEEEEENS_6half_tEfNS_4arch4Sm80ELb0ELb1ELb0ELb0ELb0ELb0ELb0ELb0ELi2ELi2ELi2ELi2ELb1EEENS1_21CollectiveEpilogueBwdISB_SC_SE_Li256ELb0ELb0ELi4EEENS1_19SingleTileSchedulerILb0ELb0ELb0ELi96EEEEEEEEEvNT_6ParamsE,"aw",@nobits
	.sectionflags	@""
	.align	16
	.zero		1024


//--------------------- .nv.shared._ZN7cutlass13device_kernelIN5flash19enable_sm80_to_sm89INS1_16FlashAttnBwdSm80INS1_25CollectiveMainloopBwdSm80ILi2ELi1EN4cute5tupleIJNS5_1CILi64EEENS7_ILi96EEENS7_ILi128EEEEEENS_6half_tEfNS_4arch4Sm80ELb0ELb1ELb0ELb0ELb1ELb0ELb0ELb0ELi2ELi2ELi2ELi2ELb1EEENS1_21CollectiveEpilogueBwdISB_SC_SE_Li256ELb0ELb0ELi4EEENS1_19SingleTileSchedulerILb0ELb0ELb0ELi96EEEEEEEEEvNT_6ParamsE --------------------------
	.section	.nv.shared._ZN7cutlass13device_kernelIN5flash19enable_sm80_to_sm89INS1_16FlashAttnBwdSm80INS1_25CollectiveMainloopBwdSm80ILi2ELi1EN4cute5tupleIJNS5_1CILi64EEENS7_ILi96EEENS7_ILi128EEEEEENS_6half_tEfNS_4arch4Sm80ELb0ELb1ELb0ELb0ELb1ELb0ELb0ELb0ELi2ELi2ELi2ELi2ELb1EEENS1_21CollectiveEpilogueBwdISB_SC_SE_Li256ELb0ELb0ELi4EEENS1_19SingleTileSchedulerILb0ELb0ELb0ELi96EEEEEEEEEvNT_6ParamsE,"aw",@nobits
	.sectionflags	@""
	.align	16
	.zero		1024


//--------------------- .nv.shared._ZN7cutlass13device_kernelIN5flash19enable_sm80_to_sm89INS1_16FlashAttnBwdSm80INS1_25CollectiveMainloopBwdSm80ILi2ELi1EN4cute5tupleIJNS5_1CILi64EEENS7_ILi96EEENS7_ILi128EEEEEENS_6half_tEfNS_4arch4Sm80ELb0ELb1ELb0ELb0ELb0ELb0ELb0ELb0ELi2ELi2ELi2ELi2ELb1EEENS1_24CollectiveEpilogueBwdGQAISB_fSE_Li256ELb0ELb0EEENS1_19SingleTileSchedulerILb0ELb0ELb0ELi96EEEEEEEEEvNT_6ParamsE --------------------------
	.section	.nv.shared._ZN7cutlass13device_kernelIN5flash19enable_sm80_to_sm89INS1_16FlashAttnBwdSm80INS1_25CollectiveMainloopBwdSm80ILi2ELi1EN4cute5tupleIJNS5_1CILi64EEENS7_ILi96EEENS7_ILi128EEEEEENS_6half_tEfNS_4arch4Sm80ELb0ELb1ELb0ELb0ELb0ELb0ELb0ELb0ELi2ELi2ELi2ELi2ELb1EEENS1_24CollectiveEpilogueBwdGQAISB_fSE_Li256ELb0ELb0EEENS1_19SingleTileSchedulerILb0ELb0ELb0ELi96EEEEEEEEEvNT_6ParamsE,"aw",@nobits
	.sectionflags	@""
	.align	16
	.zero		1024


//--------------------- .nv.shared._ZN7cutlass13device_kernelIN5flash19enable_sm80_to_sm89INS1_16FlashAttnBwdSm80INS1_25CollectiveMainloopBwdSm80ILi2ELi1EN4cute5tupleIJNS5_1CILi64EEENS7_ILi96EEENS7_ILi128EEEEEENS_6half_tEfNS_4arch4Sm80ELb0ELb1ELb0ELb0ELb1ELb0ELb0ELb0ELi2ELi2ELi2ELi2ELb1EEENS1_24CollectiveEpilogueBwdGQAISB_fSE_Li256ELb0ELb1EEENS1_19SingleTileSchedulerILb0ELb0ELb0ELi96EEEEEEEEEvNT_6ParamsE --------------------------
	.section	.nv.shared._ZN7cutlass13device_kernelIN5flash19enable_sm80_to_sm89INS1_16FlashAttnBwdSm80INS1_25CollectiveMainloopBwdSm80ILi2ELi1EN4cute5tupleIJNS5_1CILi64EEENS7_ILi96EEENS7_ILi128EEEEEENS_6half_tEfNS_4arch4Sm80ELb0ELb1ELb0ELb0ELb1ELb0ELb0ELb0ELi2ELi2ELi2ELi2ELb1EEENS1_24CollectiveEpilogueBwdGQAISB_fSE_Li256ELb0ELb1EEENS1_19SingleTileSchedulerILb0ELb0ELb0ELi96EEEEEEEEEvNT_6ParamsE,"aw",@nobits
	.sectionflags	@""
	.align	16
	.zero		1024


//--------------------- .nv.shared._ZN7cutlass13device_kernelIN5flash19enable_sm80_to_sm89INS1_16FlashAttnBwdSm80INS1_25CollectiveMainloopBwdSm80ILi2ELi1EN4cute5tupleIJNS5_1CILi64EEENS7_ILi96EEENS7_ILi128EEEEEENS_6half_tEfNS_4arch4Sm80ELb0ELb1ELb0ELb1ELb0ELb0ELb0ELb0ELi2ELi2ELi2ELi2ELb1EEENS1_21CollectiveEpilogueBwdISB_SC_SE_Li256ELb1ELb0ELi4EEENS1_19SingleTileSchedulerILb1ELb0ELb0ELi96EEEEEEEEEvNT_6ParamsE --------------------------
	.section	.nv.shared._ZN7cutlass13device_kernelIN5flash19enable_sm80_to_sm89INS1_16FlashAttnBwdSm80INS1_25CollectiveMainloopBwdSm80ILi2ELi1EN4cute5tupleIJNS5_1CILi64EEENS7_ILi96EEENS7_ILi128EEEEEENS_6half_tEfNS_4arch4Sm80ELb0ELb1ELb0ELb1ELb0ELb0ELb0ELb0ELi2ELi2ELi2ELi2ELb1EEENS1_21CollectiveEpilogueBwdISB_SC_SE_Li256ELb1ELb0ELi4EEENS1_19SingleTileSchedulerILb1ELb0ELb0ELi96EEEEEEEEEvNT_6ParamsE,"aw",@nobits
	.sectionflags	@""
	.align	16
	.zero		1024


//--------------------- .nv.shared._ZN7cutlass13device_kernelIN5flash19enable_sm80_to_sm89INS1_16FlashAttnBwdSm80INS1_25CollectiveMainloopBwdSm80ILi2ELi1EN4cute5tupleIJNS5_1CILi64EEENS7_ILi96EEENS7_ILi128EEEEEENS_6half_tEfNS_4arch4Sm80ELb0ELb1ELb0ELb1ELb1ELb0ELb0ELb0ELi2ELi2ELi2ELi2ELb1EEENS1_21CollectiveEpilogueBwdISB_SC_SE_Li256ELb1ELb0ELi4EEENS1_19SingleTileSchedulerILb1ELb0ELb0ELi96EEEEEEEEEvNT_6ParamsE --------------------------
	.section	.nv.shared._ZN7cutlass13device_kernelIN5flash19enable_sm80_to_sm89INS1_16FlashAttnBwdSm80INS1_25CollectiveMainloopBwdSm80ILi2ELi1EN4cute5tupleIJNS5_1CILi64EEENS7_ILi96EEENS7_ILi128EEEEEENS_6half_tEfNS_4arch4Sm80ELb0ELb1ELb0ELb1ELb1ELb0ELb0ELb0ELi2ELi2ELi2ELi2ELb1EEENS1_21CollectiveEpilogueBwdISB_SC_SE_Li256ELb1ELb0ELi4EEENS1_19SingleTileSchedulerILb1ELb0ELb0ELi96EEEEEEEEEvNT_6ParamsE,"aw",@nobits
	.sectionflags	@""
	.align	16
	.zero		1024


//--------------------- .nv.shared._ZN7cutlass13device_kernelIN5flash19enable_sm80_to_sm89INS1_16FlashAttnBwdSm80INS1_25CollectiveMainloopBwdSm80ILi2ELi1EN4cute5tupleIJNS5_1CILi64EEENS7_ILi96EEENS7_ILi128EEEEEENS_6half_tEfNS_4arch4Sm80ELb0ELb1ELb0ELb1ELb0ELb0ELb0ELb0ELi2ELi2ELi2ELi2ELb1EEENS1_24CollectiveEpilogueBwdGQAISB_fSE_Li256ELb1ELb0EEENS1_19SingleTileSchedulerILb1ELb0ELb0ELi96EEEEEEEEEvNT_6ParamsE --------------------------
	.section	.nv.shared._ZN7cutlass13device_kernelIN5flash19enable_sm80_to_sm89INS1_16FlashAttnBwdSm80INS1_25CollectiveMainloopBwdSm80ILi2ELi1EN4cute5tupleIJNS5_1CILi64EEENS7_ILi96EEENS7_ILi128EEEEEENS_6half_tEfNS_4arch4Sm80ELb0ELb1ELb0ELb1ELb0ELb0ELb0ELb0ELi2ELi2ELi2ELi2ELb1EEENS1_24CollectiveEpilogueBwdGQAISB_fSE_Li256ELb1ELb0EEENS1_19SingleTileSchedulerILb1ELb0ELb0ELi96EEEEEEEEEvNT_6ParamsE,"aw",@nobits
	.sectionflags	@""
	.align	16
	.zero		1024


//--------------------- .nv.shared._ZN7cutlass13device_kernelIN5flash19enable_sm80_to_sm89INS1_16FlashAttnBwdSm80INS1_25CollectiveMainloopBwdSm80ILi2ELi1EN4cute5tupleIJNS5_1CILi64EEENS7_ILi96EEENS7_ILi128EEEEEENS_6half_tEfNS_4arch4Sm80ELb0ELb1ELb0ELb1ELb1ELb0ELb0ELb0ELi2ELi2ELi2ELi2ELb1EEENS1_24CollectiveEpilogueBwdGQAISB_fSE_Li256ELb1ELb1EEENS1_19SingleTileSchedulerILb1ELb0ELb0ELi96EEEEEEEEEvNT_6ParamsE --------------------------
	.section	.nv.shared._ZN7cutlass13device_kernelIN5flash19enable_sm80_to_sm89INS1_16FlashAttnBwdSm80INS1_25CollectiveMainloopBwdSm80ILi2ELi1EN4cute5tupleIJNS5_1CILi64EEENS7_ILi96EEENS7_ILi128EEEEEENS_6half_tEfNS_4arch4Sm80ELb0ELb1ELb0ELb1ELb1ELb0ELb0ELb0ELi2ELi2ELi2ELi2ELb1EEENS1_24CollectiveEpilogueBwdGQAISB_fSE_Li256ELb1ELb1EEENS1_19SingleTileSchedulerILb1ELb0ELb0ELi96EEEEEEEEEvNT_6ParamsE,"aw",@nobits
	.sectionflags	@""
	.align	16
	.zero		1024


//--------------------- .nv.shared._ZN7cutlass13device_kernelIN5flash19enable_sm80_to_sm89INS1_16FlashAttnBwdSm80INS1_25CollectiveMainloopBwdSm80ILi2ELi1EN4cute5tupleIJNS5_1CILi64EEENS7_ILi96EEENS7_ILi128EEEEEENS_6half_tEfNS_4arch4Sm80ELb1ELb0ELb0ELb0ELb0ELb0ELb0ELb0ELi2ELi2ELi2ELi2ELb1EEENS1_21CollectiveEpilogueBwdISB_SC_SE_Li256ELb0ELb0ELi4EEENS1_25SingleTileBwdLPTSchedulerILb0ELi96ELb0EEEEEEEEEvNT_6ParamsE --------------------------
	.section	.nv.shared._ZN7cutlass13device_kernelIN5flash19enable_sm80_to_sm89INS1_16FlashAttnBwdSm80INS1_25CollectiveMainloopBwdSm80ILi2ELi1EN4cute5tupleIJNS5_1CILi64EEENS7_ILi96EEENS7_ILi128EEEEEENS_6half_tEfNS_4arch4Sm80ELb1ELb0ELb0ELb0ELb0ELb0ELb0ELb0ELi2ELi2ELi2ELi2ELb1EEENS1_21CollectiveEpilogueBwdISB_SC_SE_Li256ELb0ELb0ELi4EEENS1_25SingleTileBwdLPTSchedulerILb0ELi96ELb0EEEEEEEEEvNT_6ParamsE,"aw",@nobits
	.sectionflags	@""
	.align	16
	.zero		1024


//--------------------- .nv.shared._ZN7cutlass13device_kernelIN5flash19enable_sm80_to_sm89INS1_16FlashAttnBwdSm80INS1_25CollectiveMainloopBwdSm80ILi2ELi1EN4cute5tupleIJNS5_1CILi64EEENS7_ILi96EEENS7_ILi128EEEEEENS_6half_tEfNS_4arch4Sm80ELb1ELb0ELb0ELb0ELb1ELb0ELb0ELb0ELi2ELi2ELi2ELi2ELb1EEENS1_21CollectiveEpilogueBwdISB_SC_SE_Li256ELb0ELb0ELi4EEENS1_25SingleTileBwdLPTSchedulerILb0ELi96ELb1EEEEEEEEEvNT_6ParamsE --------------------------
	.section	.nv.shared._ZN7cutlass13device_kernelIN5flash19enable_sm80_to_sm89INS1_16FlashAttnBwdSm80INS1_25CollectiveMainloopBwdSm80ILi2ELi1EN4cute5tupleIJNS5_1CILi64EEENS7_ILi96EEENS7_ILi128EEEEEENS_6half_tEfNS_4arch4Sm80ELb1ELb0ELb0ELb0ELb1ELb0ELb0ELb0ELi2ELi2ELi2ELi2ELb1EEENS1_21CollectiveEpilogueBwdISB_SC_SE_Li256ELb0ELb0ELi4EEENS1_25SingleTileBwdLPTSchedulerILb0ELi96ELb1EEEEEEEEEvNT_6ParamsE,"aw",@nobits
	.sectionflags	@""
	.align	16
	.zero		1024


//--------------------- .nv.shared._ZN7cutlass13device_kernelIN5flash19enable_sm80_to_sm89INS1_16FlashAttnBwdSm80INS1_25CollectiveMainloopBwdSm80ILi2ELi1EN4cute5tupleIJNS5_1CILi64EEENS7_ILi96EEENS7_ILi128EEEEEENS_6half_tEfNS_4arch4Sm80ELb1ELb0ELb0ELb0ELb0ELb0ELb0ELb0ELi2ELi2ELi2ELi2ELb1EEENS1_24CollectiveEpilogueBwdGQAISB_fSE_Li256ELb0ELb0EEENS1_25SingleTileBwdLPTSchedulerILb0ELi96ELb0EEEEEEEEEvNT_6ParamsE --------------------------
	.section	.nv.shared._ZN7cutlass13device_kernelIN5flash19enable_sm80_to_sm89INS1_16FlashAttnBwdSm80INS1_25CollectiveMainloopBwdSm80ILi2ELi1EN4cute5tupleIJNS5_1CILi64EEENS7_ILi96EEENS7_ILi128EEEEEENS_6half_tEfNS_4arch4Sm80ELb1ELb0ELb0ELb0ELb0ELb0ELb0ELb0ELi2ELi2ELi2ELi2ELb1EEENS1_24CollectiveEpilogueBwdGQAISB_fSE_Li256ELb0ELb0EEENS1_25SingleTileBwdLPTSchedulerILb0ELi96ELb0EEEEEEEEEvNT_6ParamsE,"aw",@nobits
	.sectionflags	@""
	.align	16
	.zero		1024


//--------------------- .nv.shared._ZN7cutlass13device_kernelIN5flash19enable_sm80_to_sm89INS1_16FlashAttnBwdSm80INS1_25CollectiveMainloopBwdSm80ILi2ELi1EN4cute5tupleIJNS5_1CILi64EEENS7_ILi96EEENS7_ILi128EEEEEENS_6half_tEfNS_4arch4Sm80ELb1ELb0ELb0ELb0ELb1ELb0ELb0ELb0ELi2ELi2ELi2ELi2ELb1EEENS1_24CollectiveEpilogueBwdGQAISB_fSE_Li256ELb0ELb1EEENS1_25SingleTileBwdLPTSchedulerILb0ELi96ELb1EEEEEEEEEvNT_6ParamsE --------------------------
	.section	.nv.shared._ZN7cutlass13device_kernelIN5flash19enable_sm80_to_sm89INS1_16FlashAttnBwdSm80INS1_25CollectiveMainloopBwdSm80ILi2ELi1EN4cute5tupleIJNS5_1CILi64EEENS7_ILi96EEENS7_ILi128EEEEEENS_6half_tEfNS_4arch4Sm80ELb1ELb0ELb0ELb0ELb1ELb0ELb0ELb0ELi2ELi2ELi2ELi2ELb1EEENS1_24CollectiveEpilogueBwdGQAISB_fSE_Li256ELb0ELb1EEENS1_25SingleTileBwdLPTSchedulerILb0ELi96ELb1EEEEEEEEEvNT_6ParamsE,"aw",@nobits
	.sectionflags	@""
	.align	16
	.zero		1024


//--------------------- .nv.shared._ZN7cutlass13device_kernelIN5flash19enable_sm80_to_sm89INS1_16FlashAttnBwdSm80INS1_25CollectiveMainloopBwdSm80ILi2ELi1EN4cute5tupleIJNS5_1CILi64EEENS7_ILi96EEENS7_ILi128EEEEEENS_6half_tEfNS_4arch4Sm80ELb1ELb0ELb0ELb1ELb0ELb0ELb0ELb0ELi2ELi2ELi2ELi2ELb1EEENS1_21CollectiveEpilogueBwdISB_SC_SE_Li256ELb1ELb0ELi4EEENS1_25SingleTileBwdLPTSchedulerILb1ELi96ELb0EEEEEEEEEvNT_6ParamsE --------------------------
	.section	.nv.shared._ZN7cutlass13device_kernelIN5flash19enable_sm80_to_sm89INS1_16FlashAttnBwdSm80INS1_25CollectiveMainloopBwdSm80ILi2ELi1EN4cute5tupleIJNS5_1CILi64EEENS7_ILi96EEENS7_ILi128EEEEEENS_6half_tEfNS_4arch4Sm80ELb1ELb0ELb0ELb1ELb0ELb0ELb0ELb0ELi2ELi2ELi2ELi2ELb1EEENS1_21CollectiveEpilogueBwdISB_SC_SE_Li256ELb1ELb0ELi4EEENS1_25SingleTileBwdLPTSchedulerILb1ELi96ELb0EEEEEEEEEvNT_6ParamsE,"aw",@nobits
	.sectionflags	@""
	.align	16
	.zero		1024


//--------------------- .nv.shared._ZN7cutlass13device_kernelIN5flash19enable_sm80_to_sm89INS1_16FlashAttnBwdSm80INS1_25CollectiveMainloopBwdSm80ILi2ELi1EN4cute5tupleIJNS5_1CILi64EEENS7_ILi96EEENS7_ILi128EEEEEENS_6half_tEfNS_4arch4Sm80ELb1ELb0ELb0ELb1ELb1ELb0ELb0ELb0ELi2ELi2ELi2ELi2ELb1EEENS1_21CollectiveEpilogueBwdISB_SC_SE_Li256ELb1ELb0ELi4EEENS1_25SingleTileBwdLPTSchedulerILb1ELi96ELb1EEEEEEEEEvNT_6ParamsE --------------------------
	.section	.nv.shared._ZN7cutlass13device_kernelIN5flash19enable_sm80_to_sm89INS1_16FlashAttnBwdSm80INS1_25CollectiveMainloopBwdSm80ILi2ELi1EN4cute5tupleIJNS5_1CILi64EEENS7_ILi96EEENS7_ILi128EEEEEENS_6half_tEfNS_4arch4Sm80ELb1ELb0ELb0ELb1ELb1ELb0ELb0ELb0ELi2ELi2ELi2ELi2ELb1EEENS1_21CollectiveEpilogueBwdISB_SC_SE_Li256ELb1ELb0ELi4EEENS1_25SingleTileBwdLPTSchedulerILb1ELi96ELb1EEEEEEEEEvNT_6ParamsE,"aw",@nobits
	.sectionflags	@""
	.align	16
	.zero		1024


//--------------------- .nv.shared._ZN7cutlass13device_kernelIN5flash19enable_sm80_to_sm89INS1_16FlashAttnBwdSm80INS1_25CollectiveMainloopBwdSm80ILi2ELi1EN4cute5tupleIJNS5_1CILi64EEENS7_ILi96EEENS7_ILi128EEEEEENS_6half_tEfNS_4arch4Sm80ELb1ELb0ELb0ELb1ELb0ELb0ELb0ELb0ELi2ELi2ELi2ELi2ELb1EEENS1_24CollectiveEpilogueBwdGQAISB_fSE_Li256ELb1ELb0EEENS1_25SingleTileBwdLPTSchedulerILb1ELi96ELb0EEEEEEEEEvNT_6ParamsE --------------------------
	.section	.nv.shared._ZN7cutlass13device_kernelIN5flash19enable_sm80_to_sm89INS1_16FlashAttnBwdSm80INS1_25CollectiveMainloopBwdSm80ILi2ELi1EN4cute5tupleIJNS5_1CILi64EEENS7_ILi96EEENS7_ILi128EEEEEENS_6half_tEfNS_4arch4Sm80ELb1ELb0ELb0ELb1ELb0ELb0ELb0ELb0ELi2ELi2ELi2ELi2ELb1EEENS1_24CollectiveEpilogueBwdGQAISB_fSE_Li256ELb1ELb0EEENS1_25SingleTileBwdLPTSchedulerILb1ELi96ELb0EEEEEEEEEvNT_6ParamsE,"aw",@nobits
	.sectionflags	@""
	.align	16
	.zero		1024


//--------------------- .nv.shared._ZN7cutlass13device_kernelIN5flash32FlashAttnBwdPostprocessConvertdQIN4cute5tupleIJNS3_1CILi96EEENS5_ILi128EEEEEENS_6half_tEfNS_4arch4Sm80ELi256ENS3_8TiledMMAINS3_8MMA_AtomIJNS3_28SM80_16x8x16_F32F16F16F32_TNEEEENS3_6LayoutINS4_IJNS5_ILi2EEENS5_ILi4EEENS5_ILi1EEEEEENS4_IJSJ_SH_NS5_ILi0EEEEEEEENS4_IJNS5_ILi32EEENS5_ILi64EEENS5_ILi16EEEEEEEELb0EEEEEvNT_6ParamsE --------------------------
	.section	.nv.shared._ZN7cutlass13device_kernelIN5flash32FlashAttnBwdPostprocessConvertdQIN4cute5tupleIJNS3_1CILi96EEENS5_ILi128EEEEEENS_6half_tEfNS_4arch4Sm80ELi256ENS3_8TiledMMAINS3_8MMA_AtomIJNS3_28SM80_16x8x16_F32F16F16F32_TNEEEENS3_6LayoutINS4_IJNS5_ILi2EEENS5_ILi4EEENS5_ILi1EEEEEENS4_IJSJ_SH_NS5_ILi0EEEEEEEENS4_IJNS5_ILi32EEENS5_ILi64EEENS5_ILi16EEEEEEEELb0EEEEEvNT_6ParamsE,"aw",@nobits
	.sectionflags	@""
	.align	16
	.zero		1024


//--------------------- .nv.shared._ZN7cutlass13device_kernelIN5flash19enable_sm80_to_sm89INS1_16FlashAttnBwdSm80INS1_25CollectiveMainloopBwdSm80ILi2ELi1EN4cute5tupleIJNS5_1CILi64EEENS7_ILi96EEENS7_ILi128EEEEEENS_6half_tEfNS_4arch4Sm80ELb1ELb0ELb0ELb1ELb1ELb0ELb0ELb0ELi2ELi2ELi2ELi2ELb1EEENS1_24CollectiveEpilogueBwdGQAISB_fSE_Li256ELb1ELb1EEENS1_25SingleTileBwdLPTSchedulerILb1ELi96ELb1EEEEEEEEEvNT_6ParamsE --------------------------
	.section	.nv.shared._ZN7cutlass13device_kernelIN5flash19enable_sm80_to_sm89INS1_16FlashAttnBwdSm80INS1_25CollectiveMainloopBwdSm80ILi2ELi1EN4cute5tupleIJNS5_1CILi64EEENS7_ILi96EEENS7_ILi128EEEEEENS_6half_tEfNS_4arch4Sm80ELb1ELb0ELb0ELb1ELb1ELb0ELb0ELb0ELi2ELi2ELi2ELi2ELb1EEENS1_24CollectiveEpilogueBwdGQAISB_fSE_Li256ELb1ELb1EEENS1_25SingleTileBwdLPTSchedulerILb1ELi96ELb1EEEEEEEEEvNT_6ParamsE,"aw",@nobits
	.sectionflags	@""
	.align	16
	.zero		1024


//--------------------- .nv.shared._ZN7cutlass13device_kernelIN5flash19enable_sm80_to_sm89INS1_16FlashAttnBwdSm80INS1_25CollectiveMainloopBwdSm80ILi2ELi2EN4cute5tupleIJNS5_1CILi64EEENS7_ILi128EEES9_EEENS_6half_tEfNS_4arch4Sm80ELb0ELb0ELb0ELb0ELb0ELb0ELb0ELb0ELi2ELi2ELi2ELi2ELb0EEENS1_21CollectiveEpilogueBwdISA_SB_SD_Li256ELb0ELb0ELi4EEENS1_19SingleTileSchedulerILb0ELb0ELb0ELi128EEEEEEEEEvNT_6ParamsE --------------------------
	.section	.nv.shared._ZN7cutlass13device_kernelIN5flash19enable_sm80_to_sm89INS1_16FlashAttnBwdSm80INS1_25CollectiveMainloopBwdSm80ILi2ELi2EN4cute5tupleIJNS5_1CILi64EEENS7_ILi128EEES9_EEENS_6half_tEfNS_4arch4Sm80ELb0ELb0ELb0ELb0ELb0ELb0ELb0ELb0ELi2ELi2ELi2ELi2ELb0EEENS1_21CollectiveEpilogueBwdISA_SB_SD_Li256ELb0ELb0ELi4EEENS1_19SingleTileSchedulerILb0ELb0ELb0ELi128EEEEEEEEEvNT_6ParamsE,"aw",@nobits
	.sectionflags	@""
	.align	16
	.zero		1024


//--------------------- .nv.shared._ZN7cutlass13device_kernelIN5flash19enable_sm80_to_sm89INS1_16FlashAttnBwdSm80INS1_25CollectiveMainloopBwdSm80ILi2ELi2EN4cute5tupleIJNS5_1CILi64EEENS7_ILi128EEES9_EEENS_6half_tEfNS_4arch4Sm80ELb0ELb0ELb0ELb0ELb1ELb0ELb0ELb0ELi2ELi2ELi2ELi2ELb0EEENS1_21CollectiveEpilogueBwdISA_SB_SD_Li256ELb0ELb0ELi4EEENS1_19SingleTileSchedulerILb0ELb0ELb0ELi128EEEEEEEEEvNT_6ParamsE --------------------------
	.section	.nv.shared._ZN7cutlass13device_kernelIN5flash19enable_sm80_to_sm89INS1_16FlashAttnBwdSm80INS1_25CollectiveMainloopBwdSm80ILi2ELi2EN4cute5tupleIJNS5_1CILi64EEENS7_ILi128EEES9_EEENS_6half_tEfNS_4arch4Sm80ELb0ELb0ELb0ELb0ELb1ELb0ELb0ELb0ELi2ELi2ELi2ELi2ELb0EEENS1_21CollectiveEpilogueBwdISA_SB_SD_Li256ELb0ELb0ELi4EEENS1_19SingleTileSchedulerILb0ELb0ELb0ELi128EEEEEEEEEvNT_6ParamsE,"aw",@nobits
	.sectionflags	@""
	.align	16
	.zero		1024


//--------------------- .nv.shared._ZN7cutlass13device_kernelIN5flash19enable_sm80_to_sm89INS1_16FlashAttnBwdSm80INS1_25CollectiveMainloopBwdSm80ILi2ELi2EN4cute5tupleIJNS5_1CILi64EEENS7_ILi128EEES9_EEENS_6half_tEfNS_4arch4Sm80ELb0ELb0ELb0ELb0ELb0ELb0ELb0ELb0ELi2ELi2ELi2ELi2ELb0EEENS1_24CollectiveEpilogueBwdGQAISA_fSD_Li256ELb0ELb0EEENS1_19SingleTileSchedulerILb0ELb0ELb0ELi128EEEEEEEEEvNT_6ParamsE --------------------------
	.section	.nv.shared._ZN7cutlass13device_kernelIN5flash19enable_sm80_to_sm89INS1_16FlashAttnBwdSm80INS1_25CollectiveMainloopBwdSm80ILi2ELi2EN4cute5tupleIJNS5_1CILi64EEENS7_ILi128EEES9_EEENS_6half_tEfNS_4arch4Sm80ELb0ELb0ELb0ELb0ELb0ELb0ELb0ELb0ELi2ELi2ELi2ELi2ELb0EEENS1_24CollectiveEpilogueBwdGQAISA_fSD_Li256ELb0ELb0EEENS1_19SingleTileSchedulerILb0ELb0ELb0ELi128EEEEEEEEEvNT_6ParamsE,"aw",@nobits
	.sectionflags	@""
	.align	16
	.zero		1024


//--------------------- .nv.shared._ZN7cutlass13device_kernelIN5flash19enable_sm80_to_sm89INS1_16FlashAttnBwdSm80INS1_25CollectiveMainloopBwdSm80ILi2ELi2EN4cute5tupleIJNS5_1CILi64EEENS7_ILi128EEES9_EEENS_6half_tEfNS_4arch4Sm80ELb0ELb0ELb0ELb0ELb1ELb0ELb0ELb0ELi2ELi2ELi2ELi2ELb0EEENS1_24CollectiveEpilogueBwdGQAISA_fSD_Li256ELb0ELb1EEENS1_19SingleTileSchedulerILb0ELb0ELb0ELi128EEEEEEEEEvNT_6ParamsE --------------------------
	.section	.nv.shared._ZN7cutlass13device_kernelIN5flash19enable_sm80_to_sm89INS1_16FlashAttnBwdSm80INS1_25CollectiveMainloopBwdSm80ILi2ELi2EN4cute5tupleIJNS5_1CILi64EEENS7_ILi128EEES9_EEENS_6half_tEfNS_4arch4Sm80ELb0ELb0ELb0ELb0ELb1ELb0ELb0ELb0ELi2ELi2ELi2ELi2ELb0EEENS1_24CollectiveEpilogueBwdGQAISA_fSD_Li256ELb0ELb1EEENS1_19SingleTileSchedulerILb0ELb0ELb0ELi128EEEEEEEEEvNT_6ParamsE,"aw",@nobits
	.sectionflags	@""
	.align	16
	.zero		1024


//--------------------- .nv.shared._ZN7cutlass13device_kernelIN5flash19enable_sm80_to_sm89INS1_16FlashAttnBwdSm80INS1_25CollectiveMainloopBwdSm80ILi2ELi2EN4cute5tupleIJNS5_1CILi64EEENS7_ILi128EEES9_EEENS_6half_tEfNS_4arch4Sm80ELb0ELb0ELb0ELb1ELb0ELb0ELb0ELb0ELi2ELi2ELi2ELi2ELb0EEENS1_21CollectiveEpilogueBwdISA_SB_SD_Li256ELb1ELb0ELi4EEENS1_19SingleTileSchedulerILb1ELb0ELb0ELi128EEEEEEEEEvNT_6ParamsE --------------------------
	.section	.nv.shared._ZN7cutlass13device_kernelIN5flash19enable_sm80_to_sm89INS1_16FlashAttnBwdSm80INS1_25CollectiveMainloopBwdSm80ILi2ELi2EN4cute5tupleIJNS5_1CILi64EEENS7_ILi128EEES9_EEENS_6half_tEfNS_4arch4Sm80ELb0ELb0ELb0ELb1ELb0ELb0ELb0ELb0ELi2ELi2ELi2ELi2ELb0EEENS1_21CollectiveEpilogueBwdISA_SB_SD_Li256ELb1ELb0ELi4EEENS1_19SingleTileSchedulerILb1ELb0ELb0ELi128EEEEEEEEEvNT_6ParamsE,"aw",@nobits
	.sectionflags	@""
	.align	16
	.zero		1024


//--------------------- .nv.shared._ZN7cutlass13device_kernelIN5flash19enable_sm80_to_sm89INS1_16FlashAttnBwdSm80INS1_25CollectiveMainloopBwdSm80ILi2ELi2EN4cute5tupleIJNS5_1CILi64EEENS7_ILi128EEES9_EEENS_6half_tEfNS_4arch4Sm80ELb0ELb0ELb0ELb1ELb1ELb0ELb0ELb0ELi2ELi2ELi2ELi2ELb0EEENS1_21CollectiveEpilogueBwdISA_SB_SD_Li256ELb1ELb0ELi4EEENS1_19SingleTileSchedulerILb1ELb0ELb0ELi128EEEEEEEEEvNT_6ParamsE --------------------------
	.section	.nv.shared._ZN7cutlass13device_kernelIN5flash19enable_sm80_to_sm89INS1_16FlashAttnBwdSm80INS1_25CollectiveMainloopBwdSm80ILi2ELi2EN4cute5tupleIJNS5_1CILi64EEENS7_ILi128EEES9_EEENS_6half_tEfNS_4arch4Sm80ELb0ELb0ELb0ELb1ELb1ELb0ELb0ELb0ELi2ELi2ELi2ELi2ELb0EEENS1_21CollectiveEpilogueBwdISA_SB_SD_Li256ELb1ELb0ELi4EEENS1_19SingleTileSchedulerILb1ELb0ELb0ELi128EEEEEEEEEvNT_6ParamsE,"aw",@nobits
	.sectionflags	@""
	.align	16
	.zero		1024


//--------------------- .nv.shared._ZN7cutlass13device_kernelIN5flash19enable_sm80_to_sm89INS1_16FlashAttnBwdSm80INS1_25CollectiveMainloopBwdSm80ILi2ELi2EN4cute5tupleIJNS5_1CILi64EEENS7_ILi128EEES9_EEENS_6half_tEfNS_4arch4Sm80ELb0ELb0ELb0ELb1ELb0ELb0ELb0ELb0ELi2ELi2ELi2ELi2ELb0EEENS1_24CollectiveEpilogueBwdGQAISA_fSD_Li256ELb1ELb0EEENS1_19SingleTileSchedulerILb1ELb0ELb0ELi128EEEEEEEEEvNT_6ParamsE --------------------------
	.section	.nv.shared._ZN7cutlass13device_kernelIN5flash19enable_sm80_to_sm89INS1_16FlashAttnBwdSm80INS1_25CollectiveMainloopBwdSm80ILi2ELi2EN4cute5tupleIJNS5_1CILi64EEENS7_ILi128EEES9_EEENS_6half_tEfNS_4arch4Sm80ELb0ELb0ELb0ELb1ELb0ELb0ELb0ELb0ELi2ELi2ELi2ELi2ELb0EEENS1_24CollectiveEpilogueBwdGQAISA_fSD_Li256ELb1ELb0EEENS1_19SingleTileSchedulerILb1ELb0ELb0ELi128EEEEEEEEEvNT_6ParamsE,"aw",@nobits
	.sectionflags	@""
	.align	16
	.zero		1024


//--------------------- .nv.shared._ZN7cutlass13device_kernelIN5flash19enable_sm80_to_sm89INS1_16FlashAttnBwdSm80INS1_25CollectiveMainloopBwdSm80ILi2ELi2EN4cute5tupleIJNS5_1CILi64EEENS7_ILi128EEES9_EEENS_6half_tEfNS_4arch4Sm80ELb0ELb0ELb0ELb1ELb1ELb0ELb0ELb0ELi2ELi2ELi2ELi2ELb0EEENS1_24CollectiveEpilogueBwdGQAISA_fSD_Li256ELb1ELb1EEENS1_19SingleTileSchedulerILb1ELb0ELb0ELi128EEEEEEEEEvNT_6ParamsE --------------------------
	.section	.nv.shared._ZN7cutlass13device_kernelIN5flash19enable_sm80_to_sm89INS1_16FlashAttnBwdSm80INS1_25CollectiveMainloopBwdSm80ILi2ELi2EN4cute5tupleIJNS5_1CILi64EEENS7_ILi128EEES9_EEENS_6half_tEfNS_4arch4Sm80ELb0ELb0ELb0ELb1ELb1ELb0ELb0ELb0ELi2ELi2ELi2ELi2ELb0EEENS1_24CollectiveEpilogueBwdGQAISA_fSD_Li256ELb1ELb1EEENS1_19SingleTileSchedulerILb1ELb0ELb0ELi128EEEEEEEEEvNT_6ParamsE,"aw",@nobits
	.sectionflags	@""
	.align	16
	.zero		1024


//--------------------- .nv.shared._ZN7cutlass13device_kernelIN5flash19enable_sm80_to_sm89INS1_16FlashAttnBwdSm80INS1_25CollectiveMainloopBwdSm80ILi2ELi2EN4cute5tupleIJNS5_1CILi64EEENS7_ILi128EEES9_EEENS_6half_tEfNS_4arch4Sm80ELb0ELb1ELb0ELb0ELb0ELb0ELb0ELb0ELi2ELi2ELi2ELi2ELb0EEENS1_21CollectiveEpilogueBwdISA_SB_SD_Li256ELb0ELb0ELi4EEENS1_19SingleTileSchedulerILb0ELb0ELb0ELi128EEEEEEEEEvNT_6ParamsE --------------------------
	.section	.nv.shared._ZN7cutlass13device_kernelIN5flash19enable_sm80_to_sm89INS1_16FlashAttnBwdSm80INS1_25CollectiveMainloopBwdSm80ILi2ELi2EN4cute5tupleIJNS5_1CILi64EEENS7_ILi128EEES9_EEENS_6half_tEfNS_4arch4Sm80ELb0ELb1ELb0ELb0ELb0ELb0ELb0ELb0ELi2ELi2ELi2ELi2ELb0EEENS1_21CollectiveEpilogueBwdISA_SB_SD_Li256ELb0ELb0ELi4EEENS1_19SingleTileSchedulerILb0ELb0ELb0ELi128EEEEEEEEEvNT_6ParamsE,"aw",@nobits
	.sectionflags	@""
	.align	16
	.zero		1024


//--------------------- .nv.shared._ZN7cutlass13device_kernelIN5flash19enable_sm80_to_sm89INS1_16FlashAttnBwdSm80INS1_25CollectiveMainloopBwdSm80ILi2ELi2EN4cute5tupleIJNS5_1CILi64EEENS7_ILi128EEES9_EEENS_6half_tEfNS_4arch4Sm80ELb0ELb1ELb0ELb0ELb1ELb0ELb0ELb0ELi2ELi2ELi2ELi2ELb0EEENS1_21CollectiveEpilogueBwdISA_SB_SD_Li256ELb0ELb0ELi4EEENS1_19SingleTileSchedulerILb0ELb0ELb0ELi128EEEEEEEEEvNT_6ParamsE --------------------------
	.section	.nv.shared._ZN7cutlass13device_kernelIN5flash19enable_sm80_to_sm89INS1_16FlashAttnBwdSm80INS1_25CollectiveMainloopBwdSm80ILi2ELi2EN4cute5tupleIJNS5_1CILi64EEENS7_ILi128EEES9_EEENS_6half_tEfNS_4arch4Sm80ELb0ELb1ELb0ELb0ELb1ELb0ELb0ELb0ELi2ELi2ELi2ELi2ELb0EEENS1_21CollectiveEpilogueBwdISA_SB_SD_Li256ELb0ELb0ELi4EEENS1_19SingleTileSchedulerILb0ELb0ELb0ELi128EEEEEEEEEvNT_6ParamsE,"aw",@nobits
	.sectionflags	@""
	.align	16
	.zero		1024


//--------------------- .nv.shared._ZN7cutlass13device_kernelIN5flash19enable_sm80_to_sm89INS1_16FlashAttnBwdSm80INS1_25CollectiveMainloopBwdSm80ILi2ELi2EN4cute5tupleIJNS5_1CILi64EEENS7_ILi128EEES9_EEENS_6half_tEfNS_4arch4Sm80ELb0ELb1ELb0ELb0ELb0ELb0ELb0ELb0ELi2ELi2ELi2ELi2ELb0EEENS1_24CollectiveEpilogueBwdGQAISA_fSD_Li256ELb0ELb0EEENS1_19SingleTileSchedulerILb0ELb0ELb0ELi128EEEEEEEEEvNT_6ParamsE --------------------------
	.section	.nv.shared._ZN7cutlass13device_kernelIN5flash19enable_sm80_to_sm89INS1_16FlashAttnBwdSm80INS1_25CollectiveMainloopBwdSm80ILi2ELi2EN4cute5tupleIJNS5_1CILi64EEENS7_ILi128EEES9_EEENS_6half_tEfNS_4arch4Sm80ELb0ELb1ELb0ELb0ELb0ELb0ELb0ELb0ELi2ELi2ELi2ELi2ELb0EEENS1_24CollectiveEpilogueBwdGQAISA_fSD_Li256ELb0ELb0EEENS1_19SingleTileSchedulerILb0ELb0ELb0ELi128EEEEEEEEEvNT_6ParamsE,"aw",@nobits
	.sectionflags	@""
	.align	16
	.zero		1024


//--------------------- .nv.shared._ZN7cutlass13device_kernelIN5flash19enable_sm80_to_sm89INS1_16FlashAttnBwdSm80INS1_25CollectiveMainloopBwdSm80ILi2ELi2EN4cute5tupleIJNS5_1CILi64EEENS7_ILi128EEES9_EEENS_6half_tEfNS_4arch4Sm80ELb0ELb1ELb0ELb0ELb1ELb0ELb0ELb0ELi2ELi2ELi2ELi2ELb0EEENS1_24CollectiveEpilogueBwdGQAISA_fSD_Li256ELb0ELb1EEENS1_19SingleTileSchedulerILb0ELb0ELb0ELi128EEEEEEEEEvNT_6ParamsE --------------------------
	.section	.nv.shared._ZN7cutlass13device_kernelIN5flash19enable_sm80_to_sm89INS1_16FlashAttnBwdSm80INS1_25CollectiveMainloopBwdSm80ILi2ELi2EN4cute5tupleIJNS5_1CILi64EEENS7_ILi128EEES9_EEENS_6half_tEfNS_4arch4Sm80ELb0ELb1ELb0ELb0ELb1ELb0ELb0ELb0ELi2ELi2ELi2ELi2ELb0EEENS1_24CollectiveEpilogueBwdGQAISA_fSD_Li256ELb0ELb1EEENS1_19SingleTileSchedulerILb0ELb0ELb0ELi128EEEEEEEEEvNT_6ParamsE,"aw",@nobits
	.sectionflags	@""
	.align	16
	.zero		1024


//--------------------- .nv.shared._ZN7cutlass13device_kernelIN5flash19enable_sm80_to_sm89INS1_16FlashAttnBwdSm80INS1_25CollectiveMainloopBwdSm80ILi2ELi2EN4cute5tupleIJNS5_1CILi64EEENS7_ILi128EEES9_EEENS_6half_tEfNS_4arch4Sm80ELb0ELb1ELb0ELb1ELb0ELb0ELb0ELb0ELi2ELi2ELi2ELi2ELb0EEENS1_21CollectiveEpilogueBwdISA_SB_SD_Li256ELb1ELb0ELi4EEENS1_19SingleTileSchedulerILb1ELb0ELb0ELi128EEEEEEEEEvNT_6ParamsE --------------------------
	.section	.nv.shared._ZN7cutlass13device_kernelIN5flash19enable_sm80_to_sm89INS1_16FlashAttnBwdSm80INS1_25CollectiveMainloopBwdSm80ILi2ELi2EN4cute5tupleIJNS5_1CILi64EEENS7_ILi128EEES9_EEENS_6half_tEfNS_4arch4Sm80ELb0ELb1ELb0ELb1ELb0ELb0ELb0ELb0ELi2ELi2ELi2ELi2ELb0EEENS1_21CollectiveEpilogueBwdISA_SB_SD_Li256ELb1ELb0ELi4EEENS1_19SingleTileSchedulerILb1ELb0ELb0ELi128EEEEEEEEEvNT_6ParamsE,"aw",@nobits
	.sectionflags	@""
	.align	16
	.zero		1024


//--------------------- .nv.shared._ZN7cutlass13device_kernelIN5flash19enable_sm80_to_sm89INS1_16FlashAttnBwdSm80INS1_25CollectiveMainloopBwdSm80ILi2ELi2EN4cute5tupleIJNS5_1CILi64EEENS7_ILi128EEES9_EEENS_6half_tEfNS_4arch4Sm80ELb0ELb1ELb0ELb1ELb1ELb0ELb0ELb0ELi2ELi2ELi2ELi2ELb0EEENS1_21CollectiveEpilogueBwdISA_SB_SD_Li256ELb1ELb0ELi4EEENS1_19SingleTileSchedulerILb1ELb0ELb0ELi128EEEEEEEEEvNT_6ParamsE --------------------------
	.section	.nv.shared._ZN7cutlass13device_kernelIN5flash19enable_sm80_to_sm89INS1_16FlashAttnBwdSm80INS1_25CollectiveMainloopBwdSm80ILi2ELi2EN4cute5tupleIJNS5_1CILi64EEENS7_ILi128EEES9_EEENS_6half_tEfNS_4arch4Sm80ELb0ELb1ELb0ELb1ELb1ELb0ELb0ELb0ELi2ELi2ELi2ELi2ELb0EEENS1_21CollectiveEpilogueBwdISA_SB_SD_Li256ELb1ELb0ELi4EEENS1_19SingleTileSchedulerILb1ELb0ELb0ELi128EEEEEEEEEvNT_6ParamsE,"aw",@nobits
	.sectionflags	@""
	.align	16
	.zero		1024


//--------------------- .nv.shared._ZN7cutlass13device_kernelIN5flash19enable_sm80_to_sm89INS1_16FlashAttnBwdSm80INS1_25CollectiveMainloopBwdSm80ILi2ELi2EN4cute5tupleIJNS5_1CILi64EEENS7_ILi128EEES9_EEENS_6half_tEfNS_4arch4Sm80ELb0ELb1ELb0ELb1ELb0ELb0ELb0ELb0ELi2ELi2ELi2ELi2ELb0EEENS1_24CollectiveEpilogueBwdGQAISA_fSD_Li256ELb1ELb0EEENS1_19SingleTileSchedulerILb1ELb0ELb0ELi128EEEEEEEEEvNT_6ParamsE --------------------------
	.section	.nv.shared._ZN7cutlass13device_kernelIN5flash19enable_sm80_to_sm89INS1_16FlashAttnBwdSm80INS1_25CollectiveMainloopBwdSm80ILi2ELi2EN4cute5tupleIJNS5_1CILi64EEENS7_ILi128EEES9_EEENS_6half_tEfNS_4arch4Sm80ELb0ELb1ELb0ELb1ELb0ELb0ELb0ELb0ELi2ELi2ELi2ELi2ELb0EEENS1_24CollectiveEpilogueBwdGQAISA_fSD_Li256ELb1ELb0EEENS1_19SingleTileSchedulerILb1ELb0ELb0ELi128EEEEEEEEEvNT_6ParamsE,"aw",@nobits
	.sectionflags	@""
	.align	16
	.zero		1024


//--------------------- .nv.shared._ZN7cutlass13device_kernelIN5flash19enable_sm80_to_sm89INS1_16FlashAttnBwdSm80INS1_25CollectiveMainloopBwdSm80ILi2ELi2EN4cute5tupleIJNS5_1CILi64EEENS7_ILi128EEES9_EEENS_6half_tEfNS_4arch4Sm80ELb0ELb1ELb0ELb1ELb1ELb0ELb0ELb0ELi2ELi2ELi2ELi2ELb0EEENS1_24CollectiveEpilogueBwdGQAISA_fSD_Li256ELb1ELb1EEENS1_19SingleTileSchedulerILb1ELb0ELb0ELi128EEEEEEEEEvNT_6ParamsE --------------------------
	.section	.nv.shared._ZN7cutlass13device_kernelIN5flash19enable_sm80_to_sm89INS1_16FlashAttnBwdSm80INS1_25CollectiveMainloopBwdSm80ILi2ELi2EN4cute5tupleIJNS5_1CILi64EEENS7_ILi128EEES9_EEENS_6half_tEfNS_4arch4Sm80ELb0ELb1ELb0ELb1ELb1ELb0ELb0ELb0ELi2ELi2ELi2ELi2ELb0EEENS1_24CollectiveEpilogueBwdGQAISA_fSD_Li256ELb1ELb1EEENS1_19SingleTileSchedulerILb1ELb0ELb0ELi128EEEEEEEEEvNT_6ParamsE,"aw",@nobits
	.sectionflags	@""
	.align	16
	.zero		1024


//--------------------- .nv.shared._ZN7cutlass13device_kernelIN5flash19enable_sm80_to_sm89INS1_16FlashAttnBwdSm80INS1_25CollectiveMainloopBwdSm80ILi2ELi2EN4cute5tupleIJNS5_1CILi64EEENS7_ILi128EEES9_EEENS_6half_tEfNS_4arch4Sm80ELb1ELb0ELb0ELb0ELb0ELb0ELb0ELb0ELi2ELi2ELi2ELi2ELb0EEENS1_21CollectiveEpilogueBwdISA_SB_SD_Li256ELb0ELb0ELi4EEENS1_25SingleTileBwdLPTSchedulerILb0ELi128ELb0EEEEEEEEEvNT_6ParamsE --------------------------
	.section	.nv.shared._ZN7cutlass13device_kernelIN5flash19enable_sm80_to_sm89INS1_16FlashAttnBwdSm80INS1_25CollectiveMainloopBwdSm80ILi2ELi2EN4cute5tupleIJNS5_1CILi64EEENS7_ILi128EEES9_EEENS_6half_tEfNS_4arch4Sm80ELb1ELb0ELb0ELb0ELb0ELb0ELb0ELb0ELi2ELi2ELi2ELi2ELb0EEENS1_21CollectiveEpilogueBwdISA_SB_SD_Li256ELb0ELb0ELi4EEENS1_25SingleTileBwdLPTSchedulerILb0ELi128ELb0EEEEEEEEEvNT_6ParamsE,"aw",@nobits
	.sectionflags	@""
	.align	16
	.zero		1024


//--------------------- .nv.shared._ZN7cutlass13device_kernelIN5flash19enable_sm80_to_sm89INS1_16FlashAttnBwdSm80INS1_25CollectiveMainloopBwdSm80ILi2ELi2EN4cute5tupleIJNS5_1CILi64EEENS7_ILi128EEES9_EEENS_6half_tEfNS_4arch4Sm80ELb1ELb0ELb0ELb0ELb1ELb0ELb0ELb0ELi2ELi2ELi2ELi2ELb0EEENS1_21CollectiveEpilogueBwdISA_SB_SD_Li256ELb0ELb0ELi4EEENS1_25SingleTileBwdLPTSchedulerILb0ELi128ELb1EEEEEEEEEvNT_6ParamsE --------------------------
	.section	.nv.shared._ZN7cutlass13device_kernelIN5flash19enable_sm80_to_sm89INS1_16FlashAttnBwdSm80INS1_25CollectiveMainloopBwdSm80ILi2ELi2EN4cute5tupleIJNS5_1CILi64EEENS7_ILi128EEES9_EEENS_6half_tEfNS_4arch4Sm80ELb1ELb0ELb0ELb0ELb1ELb0ELb0ELb0ELi2ELi2ELi2ELi2ELb0EEENS1_21CollectiveEpilogueBwdISA_SB_SD_Li256ELb0ELb0ELi4EEENS1_25SingleTileBwdLPTSchedulerILb0ELi128ELb1EEEEEEEEEvNT_6ParamsE,"aw",@nobits
	.sectionflags	@""
	.align	16
	.zero		1024


//--------------------- .nv.shared._ZN7cutlass13device_kernelIN5flash19enable_sm80_to_sm89INS1_16FlashAttnBwdSm80INS1_25CollectiveMainloopBwdSm80ILi2ELi2EN4cute5tupleIJNS5_1CILi64EEENS7_ILi128EEES9_EEENS_6half_tEfNS_4arch4Sm80ELb1ELb0ELb0ELb0ELb0ELb0ELb0ELb0ELi2ELi2ELi2ELi2ELb0EEENS1_24CollectiveEpilogueBwdGQAISA_fSD_Li256ELb0ELb0EEENS1_25SingleTileBwdLPTSchedulerILb0ELi128ELb0EEEEEEEEEvNT_6ParamsE --------------------------
	.section	.nv.shared._ZN7cutlass13device_kernelIN5flash19enable_sm80_to_sm89INS1_16FlashAttnBwdSm80INS1_25CollectiveMainloopBwdSm80ILi2ELi2EN4cute5tupleIJNS5_1CILi64EEENS7_ILi128EEES9_EEENS_6half_tEfNS_4arch4Sm80ELb1ELb0ELb0ELb0ELb0ELb0ELb0ELb0ELi2ELi2ELi2ELi2ELb0EEENS1_24CollectiveEpilogueBwdGQAISA_fSD_Li256ELb0ELb0EEENS1_25SingleTileBwdLPTSchedulerILb0ELi128ELb0EEEEEEEEEvNT_6ParamsE,"aw",@nobits
	.sectionflags	@""
	.align	16
	.zero		1024


//--------------------- .nv.shared._ZN7cutlass13device_kernelIN5flash19enable_sm80_to_sm89INS1_16FlashAttnBwdSm80INS1_25CollectiveMainloopBwdSm80ILi2ELi2EN4cute5tupleIJNS5_1CILi64EEENS7_ILi128EEES9_EEENS_6half_tEfNS_4arch4Sm80ELb1ELb0ELb0ELb0ELb1ELb0ELb0ELb0ELi2ELi2ELi2ELi2ELb0EEENS1_24CollectiveEpilogueBwdGQAISA_fSD_Li256ELb0ELb1EEENS1_25SingleTileBwdLPTSchedulerILb0ELi128ELb1EEEEEEEEEvNT_6ParamsE --------------------------
	.section	.nv.shared._ZN7cutlass13device_kernelIN5flash19enable_sm80_to_sm89INS1_16FlashAttnBwdSm80INS1_25CollectiveMainloopBwdSm80ILi2ELi2EN4cute5tupleIJNS5_1CILi64EEENS7_ILi128EEES9_EEENS_6half_tEfNS_4arch4Sm80ELb1ELb0ELb0ELb0ELb1ELb0ELb0ELb0ELi2ELi2ELi2ELi2ELb0EEENS1_24CollectiveEpilogueBwdGQAISA_fSD_Li256ELb0ELb1EEENS1_25SingleTileBwdLPTSchedulerILb0ELi128ELb1EEEEEEEEEvNT_6ParamsE,"aw",@nobits
	.sectionflags	@""
	.align	16
	.zero		1024


//--------------------- .nv.shared._ZN7cutlass13device_kernelIN5flash22FlashAttnBwdPreprocessIN4cute5tupleIJNS3_1CILi64EEENS5_ILi128EEEEEENS_6half_tEfNS_4arch4Sm80ELb1ELb0EEEEEvNT_6ParamsE --------------------------
	.section	.nv.shared._ZN7cutlass13device_kernelIN5flash22FlashAttnBwdPreprocessIN4cute5tupleIJNS3_1CILi64EEENS5_ILi128EEEEEENS_6half_tEfNS_4arch4Sm80ELb1ELb0EEEEEvNT_6ParamsE,"aw",@nobits
	.sectionflags	@""
	.align	16
	.zero		1024


//--------------------- .nv.shared._ZN7cutlass13device_kernelIN5flash19enable_sm80_to_sm89INS1_16FlashAttnBwdSm80INS1_25CollectiveMainloopBwdSm80ILi2ELi2EN4cute5tupleIJNS5_1CILi64EEENS7_ILi128EEES9_EEENS_6half_tEfNS_4arch4Sm80ELb1ELb0ELb0ELb1ELb0ELb0ELb0ELb0ELi2ELi2ELi2ELi2ELb0EEENS1_21CollectiveEpilogueBwdISA_SB_SD_Li256ELb1ELb0ELi4EEENS1_25SingleTileBwdLPTSchedulerILb1ELi128ELb0EEEEEEEEEvNT_6ParamsE --------------------------
	.section	.nv.shared._ZN7cutlass13device_kernelIN5flash19enable_sm80_to_sm89INS1_16FlashAttnBwdSm80INS1_25CollectiveMainloopBwdSm80ILi2ELi2EN4cute5tupleIJNS5_1CILi64EEENS7_ILi128EEES9_EEENS_6half_tEfNS_4arch4Sm80ELb1ELb0ELb0ELb1ELb0ELb0ELb0ELb0ELi2ELi2ELi2ELi2ELb0EEENS1_21CollectiveEpilogueBwdISA_SB_SD_Li256ELb1ELb0ELi4EEENS1_25SingleTileBwdLPTSchedulerILb1ELi128ELb0EEEEEEEEEvNT_6ParamsE,"aw",@nobits
	.sectionflags	@""
	.align	16
	.zero		1024


//--------------------- .nv.shared._ZN7cutlass13device_kernelIN5flash19enable_sm80_to_sm89INS1_16FlashAttnBwdSm80INS1_25CollectiveMainloopBwdSm80ILi2ELi2EN4cute5tupleIJNS5_1CILi64EEENS7_ILi128EEES9_EEENS_6half_tEfNS_4arch4Sm80ELb1ELb0ELb0ELb1ELb1ELb0ELb0ELb0ELi2ELi2ELi2ELi2ELb0EEENS1_21CollectiveEpilogueBwdISA_SB_SD_Li256ELb1ELb0ELi4EEENS1_25SingleTileBwdLPTSchedulerILb1ELi128ELb1EEEEEEEEEvNT_6ParamsE --------------------------
	.section	.nv.shared._ZN7cutlass13device_kernelIN5flash19enable_sm80_to_sm89INS1_16FlashAttnBwdSm80INS1_25CollectiveMainloopBwdSm80ILi2ELi2EN4cute5tupleIJNS5_1CILi64EEENS7_ILi128EEES9_EEENS_6half_tEfNS_4arch4Sm80ELb1ELb0ELb0ELb1ELb1ELb0ELb0ELb0ELi2ELi2ELi2ELi2ELb0EEENS1_21CollectiveEpilogueBwdISA_SB_SD_Li256ELb1ELb0ELi4EEENS1_25SingleTileBwdLPTSchedulerILb1ELi128ELb1EEEEEEEEEvNT_6ParamsE,"aw",@nobits
	.sectionflags	@""
	.align	16
	.zero		1024


//--------------------- .nv.shared._ZN7cutlass13device_kernelIN5flash19enable_sm80_to_sm89INS1_16FlashAttnBwdSm80INS1_25CollectiveMainloopBwdSm80ILi2ELi2EN4cute5tupleIJNS5_1CILi64EEENS7_ILi128EEES9_EEENS_6half_tEfNS_4arch4Sm80ELb1ELb0ELb0ELb1ELb0ELb0ELb0ELb0ELi2ELi2ELi2ELi2ELb0EEENS1_24CollectiveEpilogueBwdGQAISA_fSD_Li256ELb1ELb0EEENS1_25SingleTileBwdLPTSchedulerILb1ELi128ELb0EEEEEEEEEvNT_6ParamsE --------------------------
	.section	.nv.shared._ZN7cutlass13device_kernelIN5flash19enable_sm80_to_sm89INS1_16FlashAttnBwdSm80INS1_25CollectiveMainloopBwdSm80ILi2ELi2EN4cute5tupleIJNS5_1CILi64EEENS7_ILi128EEES9_EEENS_6half_tEfNS_4arch4Sm80ELb1ELb0ELb0ELb1ELb0ELb0ELb0ELb0ELi2ELi2ELi2ELi2ELb0EEENS1_24CollectiveEpilogueBwdGQAISA_fSD_Li256ELb1ELb0EEENS1_25SingleTileBwdLPTSchedulerILb1ELi128ELb0EEEEEEEEEvNT_6ParamsE,"aw",@nobits
	.sectionflags	@""
	.align	16
	.zero		1024


//--------------------- .nv.shared._ZN7cutlass13device_kernelIN5flash32FlashAttnBwdPostprocessConvertdQIN4cute5tupleIJNS3_1CILi128EEES6_EEENS_6half_tEfNS_4arch4Sm80ELi256ENS3_8TiledMMAINS3_8MMA_AtomIJNS3_28SM80_16x8x16_F32F16F16F32_TNEEEENS3_6LayoutINS4_IJNS5_ILi2EEENS5_ILi4EEENS5_ILi1EEEEEENS4_IJSI_SG_NS5_ILi0EEEEEEEENS4_IJNS5_ILi32EEENS5_ILi64EEENS5_ILi16EEEEEEEELb0EEEEEvNT_6ParamsE --------------------------
	.section	.nv.shared._ZN7cutlass13device_kernelIN5flash32FlashAttnBwdPostprocessConvertdQIN4cute5tupleIJNS3_1CILi128EEES6_EEENS_6half_tEfNS_4arch4Sm80ELi256ENS3_8TiledMMAINS3_8MMA_AtomIJNS3_28SM80_16x8x16_F32F16F16F32_TNEEEENS3_6LayoutINS4_IJNS5_ILi2EEENS5_ILi4EEENS5_ILi1EEEEEENS4_IJSI_SG_NS5_ILi0EEEEEEEENS4_IJNS5_ILi32EEENS5_ILi64EEENS5_ILi16EEEEEEEELb0EEEEEvNT_6ParamsE,"aw",@nobits
	.sectionflags	@""
	.align	16
	.zero		1024


//--------------------- .nv.shared._ZN7cutlass13device_kernelIN5flash32FlashAttnBwdPostprocessConvertdQIN4cute5tupleIJNS3_1CILi64EEENS5_ILi128EEEEEENS_6half_tEfNS_4arch4Sm80ELi256ENS3_8TiledMMAINS3_8MMA_AtomIJNS3_28SM80_16x8x16_F32F16F16F32_TNEEEENS3_6LayoutINS4_IJNS5_ILi2EEENS5_ILi4EEENS5_ILi1EEEEEENS4_IJSJ_SH_NS5_ILi0EEEEEEEENS4_IJNS5_ILi32EEES6_NS5_ILi16EEEEEEEELb0EEEEEvNT_6ParamsE --------------------------
	.section	.nv.shared._ZN7cutlass13device_kernelIN5flash32FlashAttnBwdPostprocessConvertdQIN4cute5tupleIJNS3_1CILi64EEENS5_ILi128EEEEEENS_6half_tEfNS_4arch4Sm80ELi256ENS3_8TiledMMAINS3_8MMA_AtomIJNS3_28SM80_16x8x16_F32F16F16F32_TNEEEENS3_6LayoutINS4_IJNS5_ILi2EEENS5_ILi4EEENS5_ILi1EEEEEENS4_IJSJ_SH_NS5_ILi0EEEEEEEENS4_IJNS5_ILi32EEES6_NS5_ILi16EEEEEEEELb0EEEEEvNT_6ParamsE,"aw",@nobits
	.sectionflags	@""
	.align	16
	.zero		1024


//--------------------- .nv.shared._ZN7cutlass13device_kernelIN5flash19enable_sm80_to_sm89INS1_16FlashAttnBwdSm80INS1_25CollectiveMainloopBwdSm80ILi2ELi2EN4cute5tupleIJNS5_1CILi64EEENS7_ILi128EEES9_EEENS_6half_tEfNS_4arch4Sm80ELb1ELb0ELb0ELb1ELb1ELb0ELb0ELb0ELi2ELi2ELi2ELi2ELb0EEENS1_24CollectiveEpilogueBwdGQAISA_fSD_Li256ELb1ELb1EEENS1_25SingleTileBwdLPTSchedulerILb1ELi128ELb1EEEEEEEEEvNT_6ParamsE --------------------------
	.section	.nv.shared._ZN7cutlass13device_kernelIN5flash19enable_sm80_to_sm89INS1_16FlashAttnBwdSm80INS1_25CollectiveMainloopBwdSm80ILi2ELi2EN4cute5tupleIJNS5_1CILi64EEENS7_ILi128EEES9_EEENS_6half_tEfNS_4arch4Sm80ELb1ELb0ELb0ELb1ELb1ELb0ELb0ELb0ELi2ELi2ELi2ELi2ELb0EEENS1_24CollectiveEpilogueBwdGQAISA_fSD_Li256ELb1ELb1EEENS1_25SingleTileBwdLPTSchedulerILb1ELi128ELb1EEEEEEEEEvNT_6ParamsE,"aw",@nobits
	.sectionflags	@""
	.align	16
	.zero		1024


//--------------------- .nv.shared._ZN7cutlass13device_kernelIN5flash22FlashAttnBwdPreprocessIN4cute5tupleIJNS3_1CILi64EEENS5_ILi128EEEEEENS_6half_tEfNS_4arch4Sm80ELb1ELb1EEEEEvNT_6ParamsE --------------------------
	.section	.nv.shared._ZN7cutlass13device_kernelIN5flash22FlashAttnBwdPreprocessIN4cute5tupleIJNS3_1CILi64EEENS5_ILi128EEEEEENS_6half_tEfNS_4arch4Sm80ELb1ELb1EEEEEvNT_6ParamsE,"aw",@nobits
	.sectionflags	@""
	.align	16
	.zero		1024


//--------------------- .nv.constant0._ZN7cutlass13device_kernelIN5flash19enable_sm80_to_sm89INS1_16FlashAttnBwdSm80INS1_25CollectiveMainloopBwdSm80ILi2ELi1EN4cute5tupleIJNS5_1CILi64EEENS7_ILi96EEENS7_ILi128EEEEEENS_6half_tEfNS_4arch4Sm80ELb0ELb0ELb0ELb0ELb0ELb0ELb0ELb0ELi2ELi2ELi2ELi2ELb1EEENS1_21CollectiveEpilogueBwdISB_SC_SE_Li256ELb0ELb0ELi4EEENS1_19SingleTileSchedulerILb0ELb0ELb0ELi96EEEEEEEEEvNT_6ParamsE --------------------------
	.section	.nv.constant0._ZN7cutlass13device_kernelIN5flash19enable_sm80_to_sm89INS1_16FlashAttnBwdSm80INS1_25CollectiveMainloopBwdSm80ILi2ELi1EN4cute5tupleIJNS5_1CILi64EEENS7_ILi96EEENS7_ILi128EEEEEENS_6half_tEfNS_4arch4Sm80ELb0ELb0ELb0ELb0ELb0ELb0ELb0ELb0ELi2ELi2ELi2ELi2ELb1EEENS1_21CollectiveEpilogueBwdISB_SC_SE_Li256ELb0ELb0ELi4EEENS1_19SingleTileSchedulerILb0ELb0ELb0ELi96EEEEEEEEEvNT_6ParamsE,"a",@progbits
	.sectionflags	@""
	.align	4
.nv.constant0._ZN7cutlass13device_kernelIN5flash19enable_sm80_to_sm89INS1_16FlashAttnBwdSm80INS1_25CollectiveMainloopBwdSm80ILi2ELi1EN4cute5tupleIJNS5_1CILi64EEENS7_ILi96EEENS7_ILi128EEEEEENS_6half_tEfNS_4arch4Sm80ELb0ELb0ELb0ELb0ELb0ELb0ELb0ELb0ELi2ELi2ELi2ELi2ELb1EEENS1_21CollectiveEpilogueBwdISB_SC_SE_Li256ELb0ELb0ELi4EEENS1_19SingleTileSchedulerILb0ELb0ELb0ELi96EEEEEEEEEvNT_6ParamsE:
	.zero		1152


//--------------------- .nv.constant0._ZN7cutlass13device_kernelIN5flash19enable_sm80_to_sm89INS1_16FlashAttnBwdSm80INS1_25CollectiveMainloopBwdSm80ILi2ELi1EN4cute5tupleIJNS5_1CILi64EEENS7_ILi96EEENS7_ILi128EEEEEENS_6half_tEfNS_4arch4Sm80ELb0ELb0ELb0ELb0ELb1ELb0ELb0ELb0ELi2ELi2ELi2ELi2ELb1EEENS1_21CollectiveEpilogueBwdISB_SC_SE_Li256ELb0ELb0ELi4EEENS1_19SingleTileSchedulerILb0ELb0ELb0ELi96EEEEEEEEEvNT_6ParamsE --------------------------
	.section	.nv.constant0._ZN7cutlass13device_kernelIN5flash19enable_sm80_to_sm89INS1_16FlashAttnBwdSm80INS1_25CollectiveMainloopBwdSm80ILi2ELi1EN4cute5tupleIJNS5_1CILi64EEENS7_ILi96EEENS7_ILi128EEEEEENS_6half_tEfNS_4arch4Sm80ELb0ELb0ELb0ELb0ELb1ELb0ELb0ELb0ELi2ELi2ELi2ELi2ELb1EEENS1_21CollectiveEpilogueBwdISB_SC_SE_Li256ELb0ELb0ELi4EEENS1_19SingleTileSchedulerILb0ELb0ELb0ELi96EEEEEEEEEvNT_6ParamsE,"a",@progbits
	.sectionflags	@""
	.align	4
.nv.constant0._ZN7cutlass13device_kernelIN5flash19enable_sm80_to_sm89INS1_16FlashAttnBwdSm80INS1_25CollectiveMainloopBwdSm80ILi2ELi1EN4cute5tupleIJNS5_1CILi64EEENS7_ILi96EEENS7_ILi128EEEEEENS_6half_tEfNS_4arch4Sm80ELb0ELb0ELb0ELb0ELb1ELb0ELb0ELb0ELi2ELi2ELi2ELi2ELb1EEENS1_21CollectiveEpilogueBwdISB_SC_SE_Li256ELb0ELb0ELi4EEENS1_19SingleTileSchedulerILb0ELb0ELb0ELi96EEEEEEEEEvNT_6ParamsE:
	.zero		1152


//--------------------- .nv.constant0._ZN7cutlass13device_kernelIN5flash19enable_sm80_to_sm89INS1_16FlashAttnBwdSm80INS1_25CollectiveMainloopBwdSm80ILi2ELi1EN4cute5tupleIJNS5_1CILi64EEENS7_ILi96EEENS7_ILi128EEEEEENS_6half_tEfNS_4arch4Sm80ELb0ELb0ELb0ELb0ELb0ELb0ELb0ELb0ELi2ELi2ELi2ELi2ELb1EEENS1_24CollectiveEpilogueBwdGQAISB_fSE_Li256ELb0ELb0EEENS1_19SingleTileSchedulerILb0ELb0ELb0ELi96EEEEEEEEEvNT_6ParamsE --------------------------
	.section	.nv.constant0._ZN7cutlass13device_kernelIN5flash19enable_sm80_to_sm89INS1_16FlashAttnBwdSm80INS1_25CollectiveMainloopBwdSm80ILi2ELi1EN4cute5tupleIJNS5_1CILi64EEENS7_ILi96EEENS7_ILi128EEEEEENS_6half_tEfNS_4arch4Sm80ELb0ELb0ELb0ELb0ELb0ELb0ELb0ELb0ELi2ELi2ELi2ELi2ELb1EEENS1_24CollectiveEpilogueBwdGQAISB_fSE_Li256ELb0ELb0EEENS1_19SingleTileSchedulerILb0ELb0ELb0ELi96EEEEEEEEEvNT_6ParamsE,"a",@progbits
	.sectionflags	@""
	.align	4
.nv.constant0._ZN7cutlass13device_kernelIN5flash19enable_sm80_to_sm89INS1_16FlashAttnBwdSm80INS1_25CollectiveMainloopBwdSm80ILi2ELi1EN4cute5tupleIJNS5_1CILi64EEENS7_ILi96EEENS7_ILi128EEEEEENS_6half_tEfNS_4arch4Sm80ELb0ELb0ELb0ELb0ELb0ELb0ELb0ELb0ELi2ELi2ELi2ELi2ELb1EEENS1_24CollectiveEpilogueBwdGQAISB_fSE_Li256ELb0ELb0EEENS1_19SingleTileSchedulerILb0ELb0ELb0ELi96EEEEEEEEEvNT_6ParamsE:
	.zero		1160


//--------------------- .nv.constant0._ZN7cutlass13device_kernelIN5flash19enable_sm80_to_sm89INS1_16FlashAttnBwdSm80INS1_25CollectiveMainloopBwdSm80ILi2ELi1EN4cute5tupleIJNS5_1CILi64EEENS7_ILi96EEENS7_ILi128EEEEEENS_6half_tEfNS_4arch4Sm80ELb0ELb0ELb0ELb0ELb1ELb0ELb0ELb0ELi2ELi2ELi2ELi2ELb1EEENS1_24CollectiveEpilogueBwdGQAISB_fSE_Li256ELb0ELb1EEENS1_19SingleTileSchedulerILb0ELb0ELb0ELi96EEEEEEEEEvNT_6ParamsE --------------------------
	.section	.nv.constant0._ZN7cutlass13device_kernelIN5flash19enable_sm80_to_sm89INS1_16FlashAttnBwdSm80INS1_25CollectiveMainloopBwdSm80ILi2ELi1EN4cute5tupleIJNS5_1CILi64EEENS7_ILi96EEENS7_ILi128EEEEEENS_6half_tEfNS_4arch4Sm80ELb0ELb0ELb0ELb0ELb1ELb0ELb0ELb0ELi2ELi2ELi2ELi2ELb1EEENS1_24CollectiveEpilogueBwdGQAISB_fSE_Li256ELb0ELb1EEENS1_19SingleTileSchedulerILb0ELb0ELb0ELi96EEEEEEEEEvNT_6ParamsE,"a",@progbits
	.sectionflags	@""
	.align	4
.nv.constant0._ZN7cutlass13device_kernelIN5flash19enable_sm80_to_sm89INS1_16FlashAttnBwdSm80INS1_25CollectiveMainloopBwdSm80ILi2ELi1EN4cute5tupleIJNS5_1CILi64EEENS7_ILi96EEENS7_ILi128EEEEEENS_6half_tEfNS_4arch4Sm80ELb0ELb0ELb0ELb0ELb1ELb0ELb0ELb0ELi2ELi2ELi2ELi2ELb1EEENS1_24CollectiveEpilogueBwdGQAISB_fSE_Li256ELb0ELb1EEENS1_19SingleTileSchedulerILb0ELb0ELb0ELi96EEEEEEEEEvNT_6ParamsE:
	.zero		1160


//--------------------- .nv.constant0._ZN7cutlass13device_kernelIN5flash19enable_sm80_to_sm89INS1_16FlashAttnBwdSm80INS1_25CollectiveMainloopBwdSm80ILi2ELi1EN4cute5tupleIJNS5_1CILi64EEENS7_ILi96EEENS7_ILi128EEEEEENS_6half_tEfNS_4arch4Sm80ELb0ELb0ELb0ELb1ELb0ELb0ELb0ELb0ELi2ELi2ELi2ELi2ELb1EEENS1_21CollectiveEpilogueBwdISB_SC_SE_Li256ELb1ELb0ELi4EEENS1_19SingleTileSchedulerILb1ELb0ELb0ELi96EEEEEEEEEvNT_6ParamsE --------------------------
	.section	.nv.constant0._ZN7cutlass13device_kernelIN5flash19enable_sm80_to_sm89INS1_16FlashAttnBwdSm80INS1_25CollectiveMainloopBwdSm80ILi2ELi1EN4cute5tupleIJNS5_1CILi64EEENS7_ILi96EEENS7_ILi128EEEEEENS_6half_tEfNS_4arch4Sm80ELb0ELb0ELb0ELb1ELb0ELb0ELb0ELb0ELi2ELi2ELi2ELi2ELb1EEENS1_21CollectiveEpilogueBwdISB_SC_SE_Li256ELb1ELb0ELi4EEENS1_19SingleTileSchedulerILb1ELb0ELb0ELi96EEEEEEEEEvNT_6ParamsE,"a",@progbits
	.sectionflags	@""
	.align	4
.nv.constant0._ZN7cutlass13device_kernelIN5flash19enable_sm80_to_sm89INS1_16FlashAttnBwdSm80INS1_25CollectiveMainloopBwdSm80ILi2ELi1EN4cute5tupleIJNS5_1CILi64EEENS7_ILi96EEENS7_ILi128EEEEEENS_6half_tEfNS_4arch4Sm80ELb0ELb0ELb0ELb1ELb0ELb0ELb0ELb0ELi2ELi2ELi2ELi2ELb1EEENS1_21CollectiveEpilogueBwdISB_SC_SE_Li256ELb1ELb0ELi4EEENS1_19SingleTileSchedulerILb1ELb0ELb0ELi96EEEEEEEEEvNT_6ParamsE:
	.zero		1152


//--------------------- .nv.constant0._ZN7cutlass13device_kernelIN5flash19enable_sm80_to_sm89INS1_16FlashAttnBwdSm80INS1_25CollectiveMainloopBwdSm80ILi2ELi1EN4cute5tupleIJNS5_1CILi64EEENS7_ILi96EEENS7_ILi128EEEEEENS_6half_tEfNS_4arch4Sm80ELb0ELb0ELb0ELb1ELb1ELb0ELb0ELb0ELi2ELi2ELi2ELi2ELb1EEENS1_21CollectiveEpilogueBwdISB_SC_SE_Li256ELb1ELb0ELi4EEENS1_19SingleTileSchedulerILb1ELb0ELb0ELi96EEEEEEEEEvNT_6ParamsE --------------------------
	.section	.nv.constant0._ZN7cutlass13device_kernelIN5flash19enable_sm80_to_sm89INS1_16FlashAttnBwdSm80INS1_25CollectiveMainloopBwdSm80ILi2ELi1EN4cute5tupleIJNS5_1CILi64EEENS7_ILi96EEENS7_ILi128EEEEEENS_6half_tEfNS_4arch4Sm80ELb0ELb0ELb0ELb1ELb1ELb0ELb0ELb0ELi2ELi2ELi2ELi2ELb1EEENS1_21CollectiveEpilogueBwdISB_SC_SE_Li256ELb1ELb0ELi4EEENS1_19SingleTileSchedulerILb1ELb0ELb0ELi96EEEEEEEEEvNT_6ParamsE,"a",@progbits
	.sectionflags	@""
	.align	4
.nv.constant0._ZN7cutlass13device_kernelIN5flash19enable_sm80_to_sm89INS1_16FlashAttnBwdSm80INS1_25CollectiveMainloopBwdSm80ILi2ELi1EN4cute5tupleIJNS5_1CILi64EEENS7_ILi96EEENS7_ILi128EEEEEENS_6half_tEfNS_4arch4Sm80ELb0ELb0ELb0ELb1ELb1ELb0ELb0ELb0ELi2ELi2ELi2ELi2ELb1EEENS1_21CollectiveEpilogueBwdISB_SC_SE_Li256ELb1ELb0ELi4EEENS1_19SingleTileSchedulerILb1ELb0ELb0ELi96EEEEEEEEEvNT_6ParamsE:
	.zero		1152


//--------------------- .nv.constant0._ZN7cutlass13device_kernelIN5flash19enable_sm80_to_sm89INS1_16FlashAttnBwdSm80INS1_25CollectiveMainloopBwdSm80ILi2ELi1EN4cute5tupleIJNS5_1CILi64EEENS7_ILi96EEENS7_ILi128EEEEEENS_6half_tEfNS_4arch4Sm80ELb0ELb0ELb0ELb1ELb0ELb0ELb0ELb0ELi2ELi2ELi2ELi2ELb1EEENS1_24CollectiveEpilogueBwdGQAISB_fSE_Li256ELb1ELb0EEENS1_19SingleTileSchedulerILb1ELb0ELb0ELi96EEEEEEEEEvNT_6ParamsE --------------------------
	.section	.nv.constant0._ZN7cutlass13device_kernelIN5flash19enable_sm80_to_sm89INS1_16FlashAttnBwdSm80INS1_25CollectiveMainloopBwdSm80ILi2ELi1EN4cute5tupleIJNS5_1CILi64EEENS7_ILi96EEENS7_ILi128EEEEEENS_6half_tEfNS_4arch4Sm80ELb0ELb0ELb0ELb1ELb0ELb0ELb0ELb0ELi2ELi2ELi2ELi2ELb1EEENS1_24CollectiveEpilogueBwdGQAISB_fSE_Li256ELb1ELb0EEENS1_19SingleTileSchedulerILb1ELb0ELb0ELi96EEEEEEEEEvNT_6ParamsE,"a",@progbits
	.sectionflags	@""
	.align	4
.nv.constant0._ZN7cutlass13device_kernelIN5flash19enable_sm80_to_sm89INS1_16FlashAttnBwdSm80INS1_25CollectiveMainloopBwdSm80ILi2ELi1EN4cute5tupleIJNS5_1CILi64EEENS7_ILi96EEENS7_ILi128EEEEEENS_6half_tEfNS_4arch4Sm80ELb0ELb0ELb0ELb1ELb0ELb0ELb0ELb0ELi2ELi2ELi2ELi2ELb1EEENS1_24CollectiveEpilogueBwdGQAISB_fSE_Li256ELb1ELb0EEENS1_19SingleTileSchedulerILb1ELb0ELb0ELi96EEEEEEEEEvNT_6ParamsE:
	.zero		1160


//--------------------- .nv.constant0._ZN7cutlass13device_kernelIN5flash19enable_sm80_to_sm89INS1_16FlashAttnBwdSm80INS1_25CollectiveMainloopBwdSm80ILi2ELi1EN4cute5tupleIJNS5_1CILi64EEENS7_ILi96EEENS7_ILi128EEEEEENS_6half_tEfNS_4arch4Sm80ELb0ELb0ELb0ELb1ELb1ELb0ELb0ELb0ELi2ELi2ELi2ELi2ELb1EEENS1_24CollectiveEpilogueBwdGQAISB_fSE_Li256ELb1ELb1EEENS1_19SingleTileSchedulerILb1ELb0ELb0ELi96EEEEEEEEEvNT_6ParamsE --------------------------
	.section	.nv.constant0._ZN7cutlass13device_kernelIN5flash19enable_sm80_to_sm89INS1_16FlashAttnBwdSm80INS1_25CollectiveMainloopBwdSm80ILi2ELi1EN4cute5tupleIJNS5_1CILi64EEENS7_ILi96EEENS7_ILi128EEEEEENS_6half_tEfNS_4arch4Sm80ELb0ELb0ELb0ELb1ELb1ELb0ELb0ELb0ELi2ELi2ELi2ELi2ELb1EEENS1_24CollectiveEpilogueBwdGQAISB_fSE_Li256ELb1ELb1EEENS1_19SingleTileSchedulerILb1ELb0ELb0ELi96EEEEEEEEEvNT_6ParamsE,"a",@progbits
	.sectionflags	@""
	.align	4
.nv.constant0._ZN7cutlass13device_kernelIN5flash19enable_sm80_to_sm89INS1_16FlashAttnBwdSm80INS1_25CollectiveMainloopBwdSm80ILi2ELi1EN4cute5tupleIJNS5_1CILi64EEENS7_ILi96EEENS7_ILi128EEEEEENS_6half_tEfNS_4arch4Sm80ELb0ELb0ELb0ELb1ELb1ELb0ELb0ELb0ELi2ELi2ELi2ELi2ELb1EEENS1_24CollectiveEpilogueBwdGQAISB_fSE_Li256ELb1ELb1EEENS1_19SingleTileSchedulerILb1ELb0ELb0ELi96EEEEEEEEEvNT_6ParamsE:
	.zero		1160


//--------------------- .nv.constant0._ZN7cutlass13device_kernelIN5flash19enable_sm80_to_sm89INS1_16FlashAttnBwdSm80INS1_25CollectiveMainloopBwdSm80ILi2ELi1EN4cute5tupleIJNS5_1CILi64EEENS7_ILi96EEENS7_ILi128EEEEEENS_6half_tEfNS_4arch4Sm80ELb0ELb1ELb0ELb0ELb0ELb0ELb0ELb0ELi2ELi2ELi2ELi2ELb1EEENS1_21CollectiveEpilogueBwdISB_SC_SE_Li256ELb0ELb0ELi4EEENS1_19SingleTileSchedulerILb0ELb0ELb0ELi96EEEEEEEEEvNT_6ParamsE --------------------------
	.section	.nv.constant0._ZN7cutlass13device_kernelIN5flash19enable_sm80_to_sm89INS1_16FlashAttnBwdSm80INS1_25CollectiveMainloopBwdSm80ILi2ELi1EN4cute5tupleIJNS5_1CILi64EEENS7_ILi96EEENS7_ILi128EEEEEENS_6half_tEfNS_4arch4Sm80ELb0ELb1ELb0ELb0ELb0ELb0ELb0ELb0ELi2ELi2ELi2ELi2ELb1EEENS1_21CollectiveEpilogueBwdISB_SC_SE_Li256ELb0ELb0ELi4EEENS1_19SingleTileSchedulerILb0ELb0ELb0ELi96EEEEEEEEEvNT_6ParamsE,"a",@progbits
	.sectionflags	@""
	.align	4
.nv.constant0._ZN7cutlass13device_kernelIN5flash19enable_sm80_to_sm89INS1_16FlashAttnBwdSm80INS1_25CollectiveMainloopBwdSm80ILi2ELi1EN4cute5tupleIJNS5_1CILi64EEENS7_ILi96EEENS7_ILi128EEEEEENS_6half_tEfNS_4arch4Sm80ELb0ELb1ELb0ELb0ELb0ELb0ELb0ELb0ELi2ELi2ELi2ELi2ELb1EEENS1_21CollectiveEpilogueBwdISB_SC_SE_Li256ELb0ELb0ELi4EEENS1_19SingleTileSchedulerILb0ELb0ELb0ELi96EEEEEEEEEvNT_6ParamsE:
	.zero		1152


//--------------------- .nv.constant0._ZN7cutlass13device_kernelIN5flash19enable_sm80_to_sm89INS1_16FlashAttnBwdSm80INS1_25CollectiveMainloopBwdSm80ILi2ELi1EN4cute5tupleIJNS5_1CILi64EEENS7_ILi96EEENS7_ILi128EEEEEENS_6half_tEfNS_4arch4Sm80ELb0ELb1ELb0ELb0ELb1ELb0ELb0ELb0ELi2ELi2ELi2ELi2ELb1EEENS1_21CollectiveEpilogueBwdISB_SC_SE_Li256ELb0ELb0ELi4EEENS1_19SingleTileSchedulerILb0ELb0ELb0ELi96EEEEEEEEEvNT_6ParamsE --------------------------
	.section	.nv.constant0._ZN7cutlass13device_kernelIN5flash19enable_sm80_to_sm89INS1_16FlashAttnBwdSm80INS1_25CollectiveMainloopBwdSm80ILi2ELi1EN4cute5tupleIJNS5_1CILi64EEENS7_ILi96EEENS7_ILi128EEEEEENS_6half_tEfNS_4arch4Sm80ELb0ELb1ELb0ELb0ELb1ELb0ELb0ELb0ELi2ELi2ELi2ELi2ELb1EEENS1_21CollectiveEpilogueBwdISB_SC_SE_Li256ELb0ELb0ELi4EEENS1_19SingleTileSchedulerILb0ELb0ELb0ELi96EEEEEEEEEvNT_6ParamsE,"a",@progbits
	.sectionflags	@""
	.align	4
.nv.constant0._ZN7cutlass13device_kernelIN5flash19enable_sm80_to_sm89INS1_16FlashAttnBwdSm80INS1_25CollectiveMainloopBwdSm80ILi2ELi1EN4cute5tupleIJNS5_1CILi64EEENS7_ILi96EEENS7_ILi128EEEEEENS_6half_tEfNS_4arch4Sm80ELb0ELb1ELb0ELb0ELb1ELb0ELb0ELb0ELi2ELi2ELi2ELi2ELb1EEENS1_21CollectiveEpilogueBwdISB_SC_SE_Li256ELb0ELb0ELi4EEENS1_19SingleTileSchedulerILb0ELb0ELb0ELi96EEEEEEEEEvNT_6ParamsE:
	.zero		1152


//--------------------- .nv.constant0._ZN7cutlass13device_kernelIN5flash19enable_sm80_to_sm89INS1_16FlashAttnBwdSm80INS1_25CollectiveMainloopBwdSm80ILi2ELi1EN4cute5tupleIJNS5_1CILi64EEENS7_ILi96EEENS7_ILi128EEEEEENS_6half_tEfNS_4arch4Sm80ELb0ELb1ELb0ELb0ELb0ELb0ELb0ELb0ELi2ELi2ELi2ELi2ELb1EEENS1_24CollectiveEpilogueBwdGQAISB_fSE_Li256ELb0ELb0EEENS1_19SingleTileSchedulerILb0ELb0ELb0ELi96EEEEEEEEEvNT_6ParamsE --------------------------
	.section	.nv.constant0._ZN7cutlass13device_kernelIN5flash19enable_sm80_to_sm89INS1_16FlashAttnBwdSm80INS1_25CollectiveMainloopBwdSm80ILi2ELi1EN4cute5tupleIJNS5_1CILi64EEENS7_ILi96EEENS7_ILi128EEEEEENS_6half_tEfNS_4arch4Sm80ELb0ELb1ELb0ELb0ELb0ELb0ELb0ELb0ELi2ELi2ELi2ELi2ELb1EEENS1_24CollectiveEpilogueBwdGQAISB_fSE_Li256ELb0ELb0EEENS1_19SingleTileSchedulerILb0ELb0ELb0ELi96EEEEEEEEEvNT_6ParamsE,"a",@progbits
	.sectionflags	@""
	.align	4
.nv.constant0._ZN7cutlass13device_kernelIN5flash19enable_sm80_to_sm89INS1_16FlashAttnBwdSm80INS1_25CollectiveMainloopBwdSm80ILi2ELi1EN4cute5tupleIJNS5_1CILi64EEENS7_ILi96EEENS7_ILi128EEEEEENS_6half_tEfNS_4arch4Sm80ELb0ELb1ELb0ELb0ELb0ELb0ELb0ELb0ELi2ELi2ELi2ELi2ELb1EEENS1_24CollectiveEpilogueBwdGQAISB_fSE_Li256ELb0ELb0EEENS1_19SingleTileSchedulerILb0ELb0ELb0ELi96EEEEEEEEEvNT_6ParamsE:
	.zero		1160


//--------------------- .nv.constant0._ZN7cutlass13device_kernelIN5flash19enable_sm80_to_sm89INS1_16FlashAttnBwdSm80INS1_25CollectiveMainloopBwdSm80ILi2ELi1EN4cute5tupleIJNS5_1CILi64EEENS7_ILi96EEENS7_ILi128EEEEEENS_6half_tEfNS_4arch4Sm80ELb0ELb1ELb0ELb0ELb1ELb0ELb0ELb0ELi2ELi2ELi2ELi2ELb1EEENS1_24CollectiveEpilogueBwdGQAISB_fSE_Li256ELb0ELb1EEENS1_19SingleTileSchedulerILb0ELb0ELb0ELi96EEEEEEEEEvNT_6ParamsE --------------------------
	.section	.nv.constant0._ZN7cutlass13device_kernelIN5flash19enable_sm80_to_sm89INS1_16FlashAttnBwdSm80INS1_25CollectiveMainloopBwdSm80ILi2ELi1EN4cute5tupleIJNS5_1CILi64EEENS7_ILi96EEENS7_ILi128EEEEEENS_6half_tEfNS_4arch4Sm80ELb0ELb1ELb0ELb0ELb1ELb0ELb0ELb0ELi2ELi2ELi2ELi2ELb1EEENS1_24CollectiveEpilogueBwdGQAISB_fSE_Li256ELb0ELb1EEENS1_19SingleTileSchedulerILb0ELb0ELb0ELi96EEEEEEEEEvNT_6ParamsE,"a",@progbits
	.sectionflags	@""
	.align	4
.nv.constant0._ZN7cutlass13device_kernelIN5flash19enable_sm80_to_sm89INS1_16FlashAttnBwdSm80INS1_25CollectiveMainloopBwdSm80ILi2ELi1EN4cute5tupleIJNS5_1CILi64EEENS7_ILi96EEENS7_ILi128EEEEEENS_6half_tEfNS_4arch4Sm80ELb0ELb1ELb0ELb0ELb1ELb0ELb0ELb0ELi2ELi2ELi2ELi2ELb1EEENS1_24CollectiveEpilogueBwdGQAISB_fSE_Li256ELb0ELb1EEENS1_19SingleTileSchedulerILb0ELb0ELb0ELi96EEEEEEEEEvNT_6ParamsE:
	.zero		1160


//--------------------- .nv.constant0._ZN7cutlass13device_kernelIN5flash19enable_sm80_to_sm89INS1_16FlashAttnBwdSm80INS1_25CollectiveMainloopBwdSm80ILi2ELi1EN4cute5tupleIJNS5_1CILi64EEENS7_ILi96EEENS7_ILi128EEEEEENS_6half_tEfNS_4arch4Sm80ELb0ELb1ELb0ELb1ELb0ELb0ELb0ELb0ELi2ELi2ELi2ELi2ELb1EEENS1_21CollectiveEpilogueBwdISB_SC_SE_Li256ELb1ELb0ELi4EEENS1_19SingleTileSchedulerILb1ELb0ELb0ELi96EEEEEEEEEvNT_6ParamsE --------------------------
	.section	.nv.constant0._ZN7cutlass13device_kernelIN5flash19enable_sm80_to_sm89INS1_16FlashAttnBwdSm80INS1_25CollectiveMainloopBwdSm80ILi2ELi1EN4cute5tupleIJNS5_1CILi64EEENS7_ILi96EEENS7_ILi128EEEEEENS_6half_tEfNS_4arch4Sm80ELb0ELb1ELb0ELb1ELb0ELb0ELb0ELb0ELi2ELi2ELi2ELi2ELb1EEENS1_21CollectiveEpilogueBwdISB_SC_SE_Li256ELb1ELb0ELi4EEENS1_19SingleTileSchedulerILb1ELb0ELb0ELi96EEEEEEEEEvNT_6ParamsE,"a",@progbits
	.sectionflags	@""
	.align	4
.nv.constant0._ZN7cutlass13device_kernelIN5flash19enable_sm80_to_sm89INS1_16FlashAttnBwdSm80INS1_25CollectiveMainloopBwdSm80ILi2ELi1EN4cute5tupleIJNS5_1CILi64EEENS7_ILi96EEENS7_ILi128EEEEEENS_6half_tEfNS_4arch4Sm80ELb0ELb1ELb0ELb1ELb0ELb0ELb0ELb0ELi2ELi2ELi2ELi2ELb1EEENS1_21CollectiveEpilogueBwdISB_SC_SE_Li256ELb1ELb0ELi4EEENS1_19SingleTileSchedulerILb1ELb0ELb0ELi96EEEEEEEEEvNT_6ParamsE:
	.zero		1152


//--------------------- .nv.constant0._ZN7cutlass13device_kernelIN5flash19enable_sm80_to_sm89INS1_16FlashAttnBwdSm80INS1_25CollectiveMainloopBwdSm80ILi2ELi1EN4cute5tupleIJNS5_1CILi64EEENS7_ILi96EEENS7_ILi128EEEEEENS_6half_tEfNS_4arch4Sm80ELb0ELb1ELb0ELb1ELb1ELb0ELb0ELb0ELi2ELi2ELi2ELi2ELb1EEENS1_21CollectiveEpilogueBwdISB_SC_SE_Li256ELb1ELb0ELi4EEENS1_19SingleTileSchedulerILb1ELb0ELb0ELi96EEEEEEEEEvNT_6ParamsE --------------------------
	.section	.nv.constant0._ZN7cutlass13device_kernelIN5flash19enable_sm80_to_sm89INS1_16FlashAttnBwdSm80INS1_25CollectiveMainloopBwdSm80ILi2ELi1EN4cute5tupleIJNS5_1CILi64EEENS7_ILi96EEENS7_ILi128EEEEEENS_6half_tEfNS_4arch4Sm80ELb0ELb1ELb0ELb1ELb1ELb0ELb0ELb0ELi2ELi2ELi2ELi2ELb1EEENS1_21CollectiveEpilogueBwdISB_SC_SE_Li256ELb1ELb0ELi4EEENS1_19SingleTileSchedulerILb1ELb0ELb0ELi96EEEEEEEEEvNT_6ParamsE,"a",@progbits
	.sectionflags	@""
	.align	4
.nv.constant0._ZN7cutlass13device_kernelIN5flash19enable_sm80_to_sm89INS1_16FlashAttnBwdSm80INS1_25CollectiveMainloopBwdSm80ILi2ELi1EN4cute5tupleIJNS5_1CILi64EEENS7_ILi96EEENS7_ILi128EEEEEENS_6half_tEfNS_4arch4Sm80ELb0ELb1ELb0ELb1ELb1ELb0ELb0ELb0ELi2ELi2ELi2ELi2ELb1EEENS1_21CollectiveEpilogueBwdISB_SC_SE_Li256ELb1ELb0ELi4EEENS1_19SingleTileSchedulerILb1ELb0ELb0ELi96EEEEEEEEEvNT_6ParamsE:
	.zero		1152


//--------------------- .nv.constant0._ZN7cutlass13device_kernelIN5flash19enable_sm80_to_sm89INS1_16FlashAttnBwdSm80INS1_25CollectiveMainloopBwdSm80ILi2ELi1EN4cute5tupleIJNS5_1CILi64EEENS7_ILi96EEENS7_ILi128EEEEEENS_6half_tEfNS_4arch4Sm80ELb0ELb1ELb0ELb1ELb0ELb0ELb0ELb0ELi2ELi2ELi2ELi2ELb1EEENS1_24CollectiveEpilogueBwdGQAISB_fSE_Li256ELb1ELb0EEENS1_19SingleTileSchedulerILb1ELb0ELb0ELi96EEEEEEEEEvNT_6ParamsE --------------------------
	.section	.nv.constant0._ZN7cutlass13device_kernelIN5flash19enable_sm80_to_sm89INS1_16FlashAttnBwdSm80INS1_25CollectiveMainloopBwdSm80ILi2ELi1EN4cute5tupleIJNS5_1CILi64EEENS7_ILi96EEENS7_ILi128EEEEEENS_6half_tEfNS_4arch4Sm80ELb0ELb1ELb0ELb1ELb0ELb0ELb0ELb0ELi2ELi2ELi2ELi2ELb1EEENS1_24CollectiveEpilogueBwdGQAISB_fSE_Li256ELb1ELb0EEENS1_19SingleTileSchedulerILb1ELb0ELb0ELi96EEEEEEEEEvNT_6ParamsE,"a",@progbits
	.sectionflags	@""
	.align	4
.nv.constant0._ZN7cutlass13device_kernelIN5flash19enable_sm80_to_sm89INS1_16FlashAttnBwdSm80INS1_25CollectiveMainloopBwdSm80ILi2ELi1EN4cute5tupleIJNS5_1CILi64EEENS7_ILi96EEENS7_ILi128EEEEEENS_6half_tEfNS_4arch4Sm80ELb0ELb1ELb0ELb1ELb0ELb0ELb0ELb0ELi2ELi2ELi2ELi2ELb1EEENS1_24CollectiveEpilogueBwdGQAISB_fSE_Li256ELb1ELb0EEENS1_19SingleTileSchedulerILb1ELb0ELb0ELi96EEEEEEEEEvNT_6ParamsE:
	.zero		1160


//--------------------- .nv.constant0._ZN7cutlass13device_kernelIN5flash19enable_sm80_to_sm89INS1_16FlashAttnBwdSm80INS1_25CollectiveMainloopBwdSm80ILi2ELi1EN4cute5tupleIJNS5_1CILi64EEENS7_ILi96EEENS7_ILi128EEEEEENS_6half_tEfNS_4arch4Sm80ELb0ELb1ELb0ELb1ELb1ELb0ELb0ELb0ELi2ELi2ELi2ELi2ELb1EEENS1_24CollectiveEpilogueBwdGQAISB_fSE_Li256ELb1ELb1EEENS1_19SingleTileSchedulerILb1ELb0ELb0ELi96EEEEEEEEEvNT_6ParamsE --------------------------
	.section	.nv.constant0._ZN7cutlass13device_kernelIN5flash19enable_sm80_to_sm89INS1_16FlashAttnBwdSm80INS1_25CollectiveMainloopBwdSm80ILi2ELi1EN4cute5tupleIJNS5_1CILi64EEENS7_ILi96EEENS7_ILi128EEEEEENS_6half_tEfNS_4arch4Sm80ELb0ELb1ELb0ELb1ELb1ELb0ELb0ELb0ELi2ELi2ELi2ELi2ELb1EEENS1_24CollectiveEpilogueBwdGQAISB_fSE_Li256ELb1ELb1EEENS1_19SingleTileSchedulerILb1ELb0ELb0ELi96EEEEEEEEEvNT_6ParamsE,"a",@progbits
	.sectionflags	@""
	.align	4
.nv.constant0._ZN7cutlass13device_kernelIN5flash19enable_sm80_to_sm89INS1_16FlashAttnBwdSm80INS1_25CollectiveMainloopBwdSm80ILi2ELi1EN4cute5tupleIJNS5_1CILi64EEENS7_ILi96EEENS7_ILi128EEEEEENS_6half_tEfNS_4arch4Sm80ELb0ELb1ELb0ELb1ELb1ELb0ELb0ELb0ELi2ELi2ELi2ELi2ELb1EEENS1_24CollectiveEpilogueBwdGQAISB_fSE_Li256ELb1ELb1EEENS1_19SingleTileSchedulerILb1ELb0ELb0ELi96EEEEEEEEEvNT_6ParamsE:
	.zero		1160


//--------------------- .nv.constant0._ZN7cutlass13device_kernelIN5flash19enable_sm80_to_sm89INS1_16FlashAttnBwdSm80INS1_25CollectiveMainloopBwdSm80ILi2ELi1EN4cute5tupleIJNS5_1CILi64EEENS7_ILi96EEENS7_ILi128EEEEEENS_6half_tEfNS_4arch4Sm80ELb1ELb0ELb0ELb0ELb0ELb0ELb0ELb0ELi2ELi2ELi2ELi2ELb1EEENS1_21CollectiveEpilogueBwdISB_SC_SE_Li256ELb0ELb0ELi4EEENS1_25SingleTileBwdLPTSchedulerILb0ELi96ELb0EEEEEEEEEvNT_6ParamsE --------------------------
	.section	.nv.constant0._ZN7cutlass13device_kernelIN5flash19enable_sm80_to_sm89INS1_16FlashAttnBwdSm80INS1_25CollectiveMainloopBwdSm80ILi2ELi1EN4cute5tupleIJNS5_1CILi64EEENS7_ILi96EEENS7_ILi128EEEEEENS_6half_tEfNS_4arch4Sm80ELb1ELb0ELb0ELb0ELb0ELb0ELb0ELb0ELi2ELi2ELi2ELi2ELb1EEENS1_21CollectiveEpilogueBwdISB_SC_SE_Li256ELb0ELb0ELi4EEENS1_25SingleTileBwdLPTSchedulerILb0ELi96ELb0EEEEEEEEEvNT_6ParamsE,"a",@progbits
	.sectionflags	@""
	.align	4
.nv.constant0._ZN7cutlass13device_kernelIN5flash19enable_sm80_to_sm89INS1_16FlashAttnBwdSm80INS1_25CollectiveMainloopBwdSm80ILi2ELi1EN4cute5tupleIJNS5_1CILi64EEENS7_ILi96EEENS7_ILi128EEEEEENS_6half_tEfNS_4arch4Sm80ELb1ELb0ELb0ELb0ELb0ELb0ELb0ELb0ELi2ELi2ELi2ELi2ELb1EEENS1_21CollectiveEpilogueBwdISB_SC_SE_Li256ELb0ELb0ELi4EEENS1_25SingleTileBwdLPTSchedulerILb0ELi96ELb0EEEEEEEEEvNT_6ParamsE:
	.zero		1176


//--------------------- .nv.constant0._ZN7cutlass13device_kernelIN5flash19enable_sm80_to_sm89INS1_16FlashAttnBwdSm80INS1_25CollectiveMainloopBwdSm80ILi2ELi1EN4cute5tupleIJNS5_1CILi64EEENS7_ILi96EEENS7_ILi128EEEEEENS_6half_tEfNS_4arch4Sm80ELb1ELb0ELb0ELb0ELb1ELb0ELb0ELb0ELi2ELi2ELi2ELi2ELb1EEENS1_21CollectiveEpilogueBwdISB_SC_SE_Li256ELb0ELb0ELi4EEENS1_25SingleTileBwdLPTSchedulerILb0ELi96ELb1EEEEEEEEEvNT_6ParamsE --------------------------
	.section	.nv.constant0._ZN7cutlass13device_kernelIN5flash19enable_sm80_to_sm89INS1_16FlashAttnBwdSm80INS1_25CollectiveMainloopBwdSm80ILi2ELi1EN4cute5tupleIJNS5_1CILi64EEENS7_ILi96EEENS7_ILi128EEEEEENS_6half_tEfNS_4arch4Sm80ELb1ELb0ELb0ELb0ELb1ELb0ELb0ELb0ELi2ELi2ELi2ELi2ELb1EEENS1_21CollectiveEpilogueBwdISB_SC_SE_Li256ELb0ELb0ELi4EEENS1_25SingleTileBwdLPTSchedulerILb0ELi96ELb1EEEEEEEEEvNT_6ParamsE,"a",@progbits
	.sectionflags	@""
	.align	4
.nv.constant0._ZN7cutlass13device_kernelIN5flash19enable_sm80_to_sm89INS1_16FlashAttnBwdSm80INS1_25CollectiveMainloopBwdSm80ILi2ELi1EN4cute5tupleIJNS5_1CILi64EEENS7_ILi96EEENS7_ILi128EEEEEENS_6half_tEfNS_4arch4Sm80ELb1ELb0ELb0ELb0ELb1ELb0ELb0ELb0ELi2ELi2ELi2ELi2ELb1EEENS1_21CollectiveEpilogueBwdISB_SC_SE_Li256ELb0ELb0ELi4EEENS1_25SingleTileBwdLPTSchedulerILb0ELi96ELb1EEEEEEEEEvNT_6ParamsE:
	.zero		1176


//--------------------- .nv.constant0._ZN7cutlass13device_kernelIN5flash19enable_sm80_to_sm89INS1_16FlashAttnBwdSm80INS1_25CollectiveMainloopBwdSm80ILi2ELi1EN4cute5tupleIJNS5_1CILi64EEENS7_ILi96EEENS7_ILi128EEEEEENS_6half_tEfNS_4arch4Sm80ELb1ELb0ELb0ELb0ELb0ELb0ELb0ELb0ELi2ELi2ELi2ELi2ELb1EEENS1_24CollectiveEpilogueBwdGQAISB_fSE_Li256ELb0ELb0EEENS1_25SingleTileBwdLPTSchedulerILb0ELi96ELb0EEEEEEEEEvNT_6ParamsE --------------------------
	.section	.nv.constant0._ZN7cutlass13device_kernelIN5flash19enable_sm80_to_sm89INS1_16FlashAttnBwdSm80INS1_25CollectiveMainloopBwdSm80ILi2ELi1EN4cute5tupleIJNS5_1CILi64EEENS7_ILi96EEENS7_ILi128EEEEEENS_6half_tEfNS_4arch4Sm80ELb1ELb0ELb0ELb0ELb0ELb0ELb0ELb0ELi2ELi2ELi2ELi2ELb1EEENS1_24CollectiveEpilogueBwdGQAISB_fSE_Li256ELb0ELb0EEENS1_25SingleTileBwdLPTSchedulerILb0ELi96ELb0EEEEEEEEEvNT_6ParamsE,"a",@progbits
	.sectionflags	@""
	.align	4
.nv.constant0._ZN7cutlass13device_kernelIN5flash19enable_sm80_to_sm89INS1_16FlashAttnBwdSm80INS1_25CollectiveMainloopBwdSm80ILi2ELi1EN4cute5tupleIJNS5_1CILi64EEENS7_ILi96EEENS7_ILi128EEEEEENS_6half_tEfNS_4arch4Sm80ELb1ELb0ELb0ELb0ELb0ELb0ELb0ELb0ELi2ELi2ELi2ELi2ELb1EEENS1_24CollectiveEpilogueBwdGQAISB_fSE_Li256ELb0ELb0EEENS1_25SingleTileBwdLPTSchedulerILb0ELi96ELb0EEEEEEEEEvNT_6ParamsE:
	.zero		1184


//--------------------- .nv.constant0._ZN7cutlass13device_kernelIN5flash19enable_sm80_to_sm89INS1_16FlashAttnBwdSm80INS1_25CollectiveMainloopBwdSm80ILi2ELi1EN4cute5tupleIJNS5_1CILi64EEENS7_ILi96EEENS7_ILi128EEEEEENS_6half_tEfNS_4arch4Sm80ELb1ELb0ELb0ELb0ELb1ELb0ELb0ELb0ELi2ELi2ELi2ELi2ELb1EEENS1_24CollectiveEpilogueBwdGQAISB_fSE_Li256ELb0ELb1EEENS1_25SingleTileBwdLPTSchedulerILb0ELi96ELb1EEEEEEEEEvNT_6ParamsE --------------------------
	.section	.nv.constant0._ZN7cutlass13device_kernelIN5flash19enable_sm80_to_sm89INS1_16FlashAttnBwdSm80INS1_25CollectiveMainloopBwdSm80ILi2ELi1EN4cute5tupleIJNS5_1CILi64EEENS7_ILi96EEENS7_ILi128EEEEEENS_6half_tEfNS_4arch4Sm80ELb1ELb0ELb0ELb0ELb1ELb0ELb0ELb0ELi2ELi2ELi2ELi2ELb1EEENS1_24CollectiveEpilogueBwdGQAISB_fSE_Li256ELb0ELb1EEENS1_25SingleTileBwdLPTSchedulerILb0ELi96ELb1EEEEEEEEEvNT_6ParamsE,"a",@progbits
	.sectionflags	@""
	.align	4
.nv.constant0._ZN7cutlass13device_kernelIN5flash19enable_sm80_to_sm89INS1_16FlashAttnBwdSm80INS1_25CollectiveMainloopBwdSm80ILi2ELi1EN4cute5tupleIJNS5_1CILi64EEENS7_ILi96EEENS7_ILi128EEEEEENS_6half_tEfNS_4arch4Sm80ELb1ELb0ELb0ELb0ELb1ELb0ELb0ELb0ELi2ELi2ELi2ELi2ELb1EEENS1_24CollectiveEpilogueBwdGQAISB_fSE_Li256ELb0ELb1EEENS1_25SingleTileBwdLPTSchedulerILb0ELi96ELb1EEEEEEEEEvNT_6ParamsE:
	.zero		1184


//--------------------- .nv.constant0._ZN7cutlass13device_kernelIN5flash19enable_sm80_to_sm89INS1_16FlashAttnBwdSm80INS1_25CollectiveMainloopBwdSm80ILi2ELi1EN4cute5tupleIJNS5_1CILi64EEENS7_ILi96EEENS7_ILi128EEEEEENS_6half_tEfNS_4arch4Sm80ELb1ELb0ELb0ELb1ELb0ELb0ELb0ELb0ELi2ELi2ELi2ELi2ELb1EEENS1_21CollectiveEpilogueBwdISB_SC_SE_Li256ELb1ELb0ELi4EEENS1_25SingleTileBwdLPTSchedulerILb1ELi96ELb0EEEEEEEEEvNT_6ParamsE --------------------------
	.section	.nv.constant0._ZN7cutlass13device_kernelIN5flash19enable_sm80_to_sm89INS1_16FlashAttnBwdSm80INS1_25CollectiveMainloopBwdSm80ILi2ELi1EN4cute5tupleIJNS5_1CILi64EEENS7_ILi96EEENS7_ILi128EEEEEENS_6half_tEfNS_4arch4Sm80ELb1ELb0ELb0ELb1ELb0ELb0ELb0ELb0ELi2ELi2ELi2ELi2ELb1EEENS1_21CollectiveEpilogueBwdISB_SC_SE_Li256ELb1ELb0ELi4EEENS1_25SingleTileBwdLPTSchedulerILb1ELi96ELb0EEEEEEEEEvNT_6ParamsE,"a",@progbits
	.sectionflags	@""
	.align	4
.nv.constant0._ZN7cutlass13device_kernelIN5flash19enable_sm80_to_sm89INS1_16FlashAttnBwdSm80INS1_25CollectiveMainloopBwdSm80ILi2ELi1EN4cute5tupleIJNS5_1CILi64EEENS7_ILi96EEENS7_ILi128EEEEEENS_6half_tEfNS_4arch4Sm80ELb1ELb0ELb0ELb1ELb0ELb0ELb0ELb0ELi2ELi2ELi2ELi2ELb1EEENS1_21CollectiveEpilogueBwdISB_SC_SE_Li256ELb1ELb0ELi4EEENS1_25SingleTileBwdLPTSchedulerILb1ELi96ELb0EEEEEEEEEvNT_6ParamsE:
	.zero		1176


//--------------------- .nv.constant0._ZN7cutlass13device_kernelIN5flash19enable_sm80_to_sm89INS1_16FlashAttnBwdSm80INS1_25CollectiveMainloopBwdSm80ILi2ELi1EN4cute5tupleIJNS5_1CILi64EEENS7_ILi96EEENS7_ILi128EEEEEENS_6half_tEfNS_4arch4Sm80ELb1ELb0ELb0ELb1ELb1ELb0ELb0ELb0ELi2ELi2ELi2ELi2ELb1EEENS1_21CollectiveEpilogueBwdISB_SC_SE_Li256ELb1ELb0ELi4EEENS1_25SingleTileBwdLPTSchedulerILb1ELi96ELb1EEEEEEEEEvNT_6ParamsE --------------------------
	.section	.nv.constant0._ZN7cutlass13device_kernelIN5flash19enable_sm80_to_sm89INS1_16FlashAttnBwdSm80INS1_25CollectiveMainloopBwdSm80ILi2ELi1EN4cute5tupleIJNS5_1CILi64EEENS7_ILi96EEENS7_ILi128EEEEEENS_6half_tEfNS_4arch4Sm80ELb1ELb0ELb0ELb1ELb1ELb0ELb0ELb0ELi2ELi2ELi2ELi2ELb1EEENS1_21CollectiveEpilogueBwdISB_SC_SE_Li256ELb1ELb0ELi4EEENS1_25SingleTileBwdLPTSchedulerILb1ELi96ELb1EEEEEEEEEvNT_6ParamsE,"a",@progbits
	.sectionflags	@""
	.align	4
.nv.constant0._ZN7cutlass13device_kernelIN5flash19enable_sm80_to_sm89INS1_16FlashAttnBwdSm80INS1_25CollectiveMainloopBwdSm80ILi2ELi1EN4cute5tupleIJNS5_1CILi64EEENS7_ILi96EEENS7_ILi128EEEEEENS_6half_tEfNS_4arch4Sm80ELb1ELb0ELb0ELb1ELb1ELb0ELb0ELb0ELi2ELi2ELi2ELi2ELb1EEENS1_21CollectiveEpilogueBwdISB_SC_SE_Li256ELb1ELb0ELi4EEENS1_25SingleTileBwdLPTSchedulerILb1ELi96ELb1EEEEEEEEEvNT_6ParamsE:
	.zero		1176


//--------------------- .nv.constant0._ZN7cutlass13device_kernelIN5flash19enable_sm80_to_sm89INS1_16FlashAttnBwdSm80INS1_25CollectiveMainloopBwdSm80ILi2ELi1EN4cute5tupleIJNS5_1CILi64EEENS7_ILi96EEENS7_ILi128EEEEEENS_6half_tEfNS_4arch4Sm80ELb1ELb0ELb0ELb1ELb0ELb0ELb0ELb0ELi2ELi2ELi2ELi2ELb1EEENS1_24CollectiveEpilogueBwdGQAISB_fSE_Li256ELb1ELb0EEENS1_25SingleTileBwdLPTSchedulerILb1ELi96ELb0EEEEEEEEEvNT_6ParamsE --------------------------
	.section	.nv.constant0._ZN7cutlass13device_kernelIN5flash19enable_sm80_to_sm89INS1_16FlashAttnBwdSm80INS1_25CollectiveMainloopBwdSm80ILi2ELi1EN4cute5tupleIJNS5_1CILi64EEENS7_ILi96EEENS7_ILi128EEEEEENS_6half_tEfNS_4arch4Sm80ELb1ELb0ELb0ELb1ELb0ELb0ELb0ELb0ELi2ELi2ELi2ELi2ELb1EEENS1_24CollectiveEpilogueBwdGQAISB_fSE_Li256ELb1ELb0EEENS1_25SingleTileBwdLPTSchedulerILb1ELi96ELb0EEEEEEEEEvNT_6ParamsE,"a",@progbits
	.sectionflags	@""
	.align	4
.nv.constant0._ZN7cutlass13device_kernelIN5flash19enable_sm80_to_sm89INS1_16FlashAttnBwdSm80INS1_25CollectiveMainloopBwdSm80ILi2ELi1EN4cute5tupleIJNS5_1CILi64EEENS7_ILi96EEENS7_ILi128EEEEEENS_6half_tEfNS_4arch4Sm80ELb1ELb0ELb0ELb1ELb0ELb0ELb0ELb0ELi2ELi2ELi2ELi2ELb1EEENS1_24CollectiveEpilogueBwdGQAISB_fSE_Li256ELb1ELb0EEENS1_25SingleTileBwdLPTSchedulerILb1ELi96ELb0EEEEEEEEEvNT_6ParamsE:
	.zero		1184


//--------------------- .nv.constant0._ZN7cutlass13device_kernelIN5flash32FlashAttnBwdPostprocessConvertdQIN4cute5tupleIJNS3_1CILi96EEENS5_ILi128EEEEEENS_6half_tEfNS_4arch4Sm80ELi256ENS3_8TiledMMAINS3_8MMA_AtomIJNS3_28SM80_16x8x16_F32F16F16F32_TNEEEENS3_6LayoutINS4_IJNS5_ILi2EEENS5_ILi4EEENS5_ILi1EEEEEENS4_IJSJ_SH_NS5_ILi0EEEEEEEENS4_IJNS5_ILi32EEENS5_ILi64EEENS5_ILi16EEEEEEEELb0EEEEEvNT_6ParamsE --------------------------
	.section	.nv.constant0._ZN7cutlass13device_kernelIN5flash32FlashAttnBwdPostprocessConvertdQIN4cute5tupleIJNS3_1CILi96EEENS5_ILi128EEEEEENS_6half_tEfNS_4arch4Sm80ELi256ENS3_8TiledMMAINS3_8MMA_AtomIJNS3_28SM80_16x8x16_F32F16F16F32_TNEEEENS3_6LayoutINS4_IJNS5_ILi2EEENS5_ILi4EEENS5_ILi1EEEEEENS4_IJSJ_SH_NS5_ILi0EEEEEEEENS4_IJNS5_ILi32EEENS5_ILi64EEENS5_ILi16EEEEEEEELb0EEEEEvNT_6ParamsE,"a",@progbits
	.sectionflags	@""
	.align	4
.nv.constant0._ZN7cutlass13device_kernelIN5flash32FlashAttnBwdPostprocessConvertdQIN4cute5tupleIJNS3_1CILi96EEENS5_ILi128EEEEEENS_6half_tEfNS_4arch4Sm80ELi256ENS3_8TiledMMAINS3_8MMA_AtomIJNS3_28SM80_16x8x16_F32F16F16F32_TNEEEENS3_6LayoutINS4_IJNS5_ILi2EEENS5_ILi4EEENS5_ILi1EEEEEENS4_IJSJ_SH_NS5_ILi0EEEEEEEENS4_IJNS5_ILi32EEENS5_ILi64EEENS5_ILi16EEEEEEEELb0EEEEEvNT_6ParamsE:
	.zero		640


//--------------------- .nv.constant0._ZN7cutlass13device_kernelIN5flash19enable_sm80_to_sm89INS1_16FlashAttnBwdSm80INS1_25CollectiveMainloopBwdSm80ILi2ELi1EN4cute5tupleIJNS5_1CILi64EEENS7_ILi96EEENS7_ILi128EEEEEENS_6half_tEfNS_4arch4Sm80ELb1ELb0ELb0ELb1ELb1ELb0ELb0ELb0ELi2ELi2ELi2ELi2ELb1EEENS1_24CollectiveEpilogueBwdGQAISB_fSE_Li256ELb1ELb1EEENS1_25SingleTileBwdLPTSchedulerILb1ELi96ELb1EEEEEEEEEvNT_6ParamsE --------------------------
	.section	.nv.constant0._ZN7cutlass13device_kernelIN5flash19enable_sm80_to_sm89INS1_16FlashAttnBwdSm80INS1_25CollectiveMainloopBwdSm80ILi2ELi1EN4cute5tupleIJNS5_1CILi64EEENS7_ILi96EEENS7_ILi128EEEEEENS_6half_tEfNS_4arch4Sm80ELb1ELb0ELb0ELb1ELb1ELb0ELb0ELb0ELi2ELi2ELi2ELi2ELb1EEENS1_24CollectiveEpilogueBwdGQAISB_fSE_Li256ELb1ELb1EEENS1_25SingleTileBwdLPTSchedulerILb1ELi96ELb1EEEEEEEEEvNT_6ParamsE,"a",@progbits
	.sectionflags	@""
	.align	4
.nv.constant0._ZN7cutlass13device_kernelIN5flash19enable_sm80_to_sm89INS1_16FlashAttnBwdSm80INS1_25CollectiveMainloopBwdSm80ILi2ELi1EN4cute5tupleIJNS5_1CILi64EEENS7_ILi96EEENS7_ILi128EEEEEENS_6half_tEfNS_4arch4Sm80ELb1ELb0ELb0ELb1ELb1ELb0ELb0ELb0ELi2ELi2ELi2ELi2ELb1EEENS1_24CollectiveEpilogueBwdGQAISB_fSE_Li256ELb1ELb1EEENS1_25SingleTileBwdLPTSchedulerILb1ELi96ELb1EEEEEEEEEvNT_6ParamsE:
	.zero		1184


//--------------------- .nv.constant0._ZN7cutlass13device_kernelIN5flash19enable_sm80_to_sm89INS1_16FlashAttnBwdSm80INS1_25CollectiveMainloopBwdSm80ILi2ELi2EN4cute5tupleIJNS5_1CILi64EEENS7_ILi128EEES9_EEENS_6half_tEfNS_4arch4Sm80ELb0ELb0ELb0ELb0ELb0ELb0ELb0ELb0ELi2ELi2ELi2ELi2ELb0EEENS1_21CollectiveEpilogueBwdISA_SB_SD_Li256ELb0ELb0ELi4EEENS1_19SingleTileSchedulerILb0ELb0ELb0ELi128EEEEEEEEEvNT_6ParamsE --------------------------
	.section	.nv.constant0._ZN7cutlass13device_kernelIN5flash19enable_sm80_to_sm89INS1_16FlashAttnBwdSm80INS1_25CollectiveMainloopBwdSm80ILi2ELi2EN4cute5tupleIJNS5_1CILi64EEENS7_ILi128EEES9_EEENS_6half_tEfNS_4arch4Sm80ELb0ELb0ELb0ELb0ELb0ELb0ELb0ELb0ELi2ELi2ELi2ELi2ELb0EEENS1_21CollectiveEpilogueBwdISA_SB_SD_Li256ELb0ELb0ELi4EEENS1_19SingleTileSchedulerILb0ELb0ELb0ELi128EEEEEEEEEvNT_6ParamsE,"a",@progbits
	.sectionflags	@""
	.align	4
.nv.constant0._ZN7cutlass13device_kernelIN5flash19enable_sm80_to_sm89INS1_16FlashAttnBwdSm80INS1_25CollectiveMainloopBwdSm80ILi2ELi2EN4cute5tupleIJNS5_1CILi64EEENS7_ILi128EEES9_EEENS_6half_tEfNS_4arch4Sm80ELb0ELb0ELb0ELb0ELb0ELb0ELb0ELb0ELi2ELi2ELi2ELi2ELb0EEENS1_21CollectiveEpilogueBwdISA_SB_SD_Li256ELb0ELb0ELi4EEENS1_19SingleTileSchedulerILb0ELb0ELb0ELi128EEEEEEEEEvNT_6ParamsE:
	.zero		1152


//--------------------- .nv.constant0._ZN7cutlass13device_kernelIN5flash19enable_sm80_to_sm89INS1_16FlashAttnBwdSm80INS1_25CollectiveMainloopBwdSm80ILi2ELi2EN4cute5tupleIJNS5_1CILi64EEENS7_ILi128EEES9_EEENS_6half_tEfNS_4arch4Sm80ELb0ELb0ELb0ELb0ELb1ELb0ELb0ELb0ELi2ELi2ELi2ELi2ELb0EEENS1_21CollectiveEpilogueBwdISA_SB_SD_Li256ELb0ELb0ELi4EEENS1_19SingleTileSchedulerILb0ELb0ELb0ELi128EEEEEEEEEvNT_6ParamsE --------------------------
	.section	.nv.constant0._ZN7cutlass13device_kernelIN5flash19enable_sm80_to_sm89INS1_16FlashAttnBwdSm80INS1_25CollectiveMainloopBwdSm80ILi2ELi2EN4cute5tupleIJNS5_1CILi64EEENS7_ILi128EEES9_EEENS_6half_tEfNS_4arch4Sm80ELb0ELb0ELb0ELb0ELb1ELb0ELb0ELb0ELi2ELi2ELi2ELi2ELb0EEENS1_21CollectiveEpilogueBwdISA_SB_SD_Li256ELb0ELb0ELi4EEENS1_19SingleTileSchedulerILb0ELb0ELb0ELi128EEEEEEEEEvNT_6ParamsE,"a",@progbits
	.sectionflags	@""
	.align	4
.nv.constant0._ZN7cutlass13device_kernelIN5flash19enable_sm80_to_sm89INS1_16FlashAttnBwdSm80INS1_25CollectiveMainloopBwdSm80ILi2ELi2EN4cute5tupleIJNS5_1CILi64EEENS7_ILi128EEES9_EEENS_6half_tEfNS_4arch4Sm80ELb0ELb0ELb0ELb0ELb1ELb0ELb0ELb0ELi2ELi2ELi2ELi2ELb0EEENS1_21CollectiveEpilogueBwdISA_SB_SD_Li256ELb0ELb0ELi4EEENS1_19SingleTileSchedulerILb0ELb0ELb0ELi128EEEEEEEEEvNT_6ParamsE:
	.zero		1152


//--------------------- .nv.constant0._ZN7cutlass13device_kernelIN5flash19enable_sm80_to_sm89INS1_16FlashAttnBwdSm80INS1_25CollectiveMainloopBwdSm80ILi2ELi2EN4cute5tupleIJNS5_1CILi64EEENS7_ILi128EEES9_EEENS_6half_tEfNS_4arch4Sm80ELb0ELb0ELb0ELb0ELb0ELb0ELb0ELb0ELi2ELi2ELi2ELi2ELb0EEENS1_24CollectiveEpilogueBwdGQAISA_fSD_Li256ELb0ELb0EEENS1_19SingleTileSchedulerILb0ELb0ELb0ELi128EEEEEEEEEvNT_6ParamsE --------------------------
	.section	.nv.constant0._ZN7cutlass13device_kernelIN5flash19enable_sm80_to_sm89INS1_16FlashAttnBwdSm80INS1_25CollectiveMainloopBwdSm80ILi2ELi2EN4cute5tupleIJNS5_1CILi64EEENS7_ILi128EEES9_EEENS_6half_tEfNS_4arch4Sm80ELb0ELb0ELb0ELb0ELb0ELb0ELb0ELb0ELi2ELi2ELi2ELi2ELb0EEENS1_24CollectiveEpilogueBwdGQAISA_fSD_Li256ELb0ELb0EEENS1_19SingleTileSchedulerILb0ELb0ELb0ELi128EEEEEEEEEvNT_6ParamsE,"a",@progbits
	.sectionflags	@""
	.align	4
.nv.constant0._ZN7cutlass13device_kernelIN5flash19enable_sm80_to_sm89INS1_16FlashAttnBwdSm80INS1_25CollectiveMainloopBwdSm80ILi2ELi2EN4cute5tupleIJNS5_1CILi64EEENS7_ILi128EEES9_EEENS_6half_tEfNS_4arch4Sm80ELb0ELb0ELb0ELb0ELb0ELb0ELb0ELb0ELi2ELi2ELi2ELi2ELb0EEENS1_24CollectiveEpilogueBwdGQAISA_fSD_Li256ELb0ELb0EEENS1_19SingleTileSchedulerILb0ELb0ELb0ELi128EEEEEEEEEvNT_6ParamsE:
	.zero		1160


//--------------------- .nv.constant0._ZN7cutlass13device_kernelIN5flash19enable_sm80_to_sm89INS1_16FlashAttnBwdSm80INS1_25CollectiveMainloopBwdSm80ILi2ELi2EN4cute5tupleIJNS5_1CILi64EEENS7_ILi128EEES9_EEENS_6half_tEfNS_4arch4Sm80ELb0ELb0ELb0ELb0ELb1ELb0ELb0ELb0ELi2ELi2ELi2ELi2ELb0EEENS1_24CollectiveEpilogueBwdGQAISA_fSD_Li256ELb0ELb1EEENS1_19SingleTileSchedulerILb0ELb0ELb0ELi128EEEEEEEEEvNT_6ParamsE --------------------------
	.section	.nv.constant0._ZN7cutlass13device_kernelIN5flash19enable_sm80_to_sm89INS1_16FlashAttnBwdSm80INS1_25CollectiveMainloopBwdSm80ILi2ELi2EN4cute5tupleIJNS5_1CILi64EEENS7_ILi128EEES9_EEENS_6half_tEfNS_4arch4Sm80ELb0ELb0ELb0ELb0ELb1ELb0ELb0ELb0ELi2ELi2ELi2ELi2ELb0EEENS1_24CollectiveEpilogueBwdGQAISA_fSD_Li256ELb0ELb1EEENS1_19SingleTileSchedulerILb0ELb0ELb0ELi128EEEEEEEEEvNT_6ParamsE,"a",@progbits
	.sectionflags	@""
	.align	4
.nv.constant0._ZN7cutlass13device_kernelIN5flash19enable_sm80_to_sm89INS1_16FlashAttnBwdSm80INS1_25CollectiveMainloopBwdSm80ILi2ELi2EN4cute5tupleIJNS5_1CILi64EEENS7_ILi128EEES9_EEENS_6half_tEfNS_4arch4Sm80ELb0ELb0ELb0ELb0ELb1ELb0ELb0ELb0ELi2ELi2ELi2ELi2ELb0EEENS1_24CollectiveEpilogueBwdGQAISA_fSD_Li256ELb0ELb1EEENS1_19SingleTileSchedulerILb0ELb0ELb0ELi128EEEEEEEEEvNT_6ParamsE:
	.zero		1160


//--------------------- .nv.constant0._ZN7cutlass13device_kernelIN5flash19enable_sm80_to_sm89INS1_16FlashAttnBwdSm80INS1_25CollectiveMainloopBwdSm80ILi2ELi2EN4cute5tupleIJNS5_1CILi64EEENS7_ILi128EEES9_EEENS_6half_tEfNS_4arch4Sm80ELb0ELb0ELb0ELb1ELb0ELb0ELb0ELb0ELi2ELi2ELi2ELi2ELb0EEENS1_21CollectiveEpilogueBwdISA_SB_SD_Li256ELb1ELb0ELi4EEENS1_19SingleTileSchedulerILb1ELb0ELb0ELi128EEEEEEEEEvNT_6ParamsE --------------------------
	.section	.nv.constant0._ZN7cutlass13device_kernelIN5flash19enable_sm80_to_sm89INS1_16FlashAttnBwdSm80INS1_25CollectiveMainloopBwdSm80ILi2ELi2EN4cute5tupleIJNS5_1CILi64EEENS7_ILi128EEES9_EEENS_6half_tEfNS_4arch4Sm80ELb0ELb0ELb0ELb1ELb0ELb0ELb0ELb0ELi2ELi2ELi2ELi2ELb0EEENS1_21CollectiveEpilogueBwdISA_SB_SD_Li256ELb1ELb0ELi4EEENS1_19SingleTileSchedulerILb1ELb0ELb0ELi128EEEEEEEEEvNT_6ParamsE,"a",@progbits
	.sectionflags	@""
	.align	4
.nv.constant0._ZN7cutlass13device_kernelIN5flash19enable_sm80_to_sm89INS1_16FlashAttnBwdSm80INS1_25CollectiveMainloopBwdSm80ILi2ELi2EN4cute5tupleIJNS5_1CILi64EEENS7_ILi128EEES9_EEENS_6half_tEfNS_4arch4Sm80ELb0ELb0ELb0ELb1ELb0ELb0ELb0ELb0ELi2ELi2ELi2ELi2ELb0EEENS1_21CollectiveEpilogueBwdISA_SB_SD_Li256ELb1ELb0ELi4EEENS1_19SingleTileSchedulerILb1ELb0ELb0ELi128EEEEEEEEEvNT_6ParamsE:
	.zero		1152


//--------------------- .nv.constant0._ZN7cutlass13device_kernelIN5flash19enable_sm80_to_sm89INS1_16FlashAttnBwdSm80INS1_25CollectiveMainloopBwdSm80ILi2ELi2EN4cute5tupleIJNS5_1CILi64EEENS7_ILi128EEES9_EEENS_6half_tEfNS_4arch4Sm80ELb0ELb0ELb0ELb1ELb1ELb0ELb0ELb0ELi2ELi2ELi2ELi2ELb0EEENS1_21CollectiveEpilogueBwdISA_SB_SD_Li256ELb1ELb0ELi4EEENS1_19SingleTileSchedulerILb1ELb0ELb0ELi128EEEEEEEEEvNT_6ParamsE --------------------------
	.section	.nv.constant0._ZN7cutlass13device_kernelIN5flash19enable_sm80_to_sm89INS1_16FlashAttnBwdSm80INS1_25CollectiveMainloopBwdSm80ILi2ELi2EN4cute5tupleIJNS5_1CILi64EEENS7_ILi128EEES9_EEENS_6half_tEfNS_4arch4Sm80ELb0ELb0ELb0ELb1ELb1ELb0ELb0ELb0ELi2ELi2ELi2ELi2ELb0EEENS1_21CollectiveEpilogueBwdISA_SB_SD_Li256ELb1ELb0ELi4EEENS1_19SingleTileSchedulerILb1ELb0ELb0ELi128EEEEEEEEEvNT_6ParamsE,"a",@progbits
	.sectionflags	@""
	.align	4
.nv.constant0._ZN7cutlass13device_kernelIN5flash19enable_sm80_to_sm89INS1_16FlashAttnBwdSm80INS1_25CollectiveMainloopBwdSm80ILi2ELi2EN4cute5tupleIJNS5_1CILi64EEENS7_ILi128EEES9_EEENS_6half_tEfNS_4arch4Sm80ELb0ELb0ELb0ELb1ELb1ELb0ELb0ELb0ELi2ELi2ELi2ELi2ELb0EEENS1_21CollectiveEpilogueBwdISA_SB_SD_Li256ELb1ELb0ELi4EEENS1_19SingleTileSchedulerILb1ELb0ELb0ELi128EEEEEEEEEvNT_6ParamsE:
	.zero		1152


//--------------------- .nv.constant0._ZN7cutlass13device_kernelIN5flash19enable_sm80_to_sm89INS1_16FlashAttnBwdSm80INS1_25CollectiveMainloopBwdSm80ILi2ELi2EN4cute5tupleIJNS5_1CILi64EEENS7_ILi128EEES9_EEENS_6half_tEfNS_4arch4Sm80ELb0ELb0ELb0ELb1ELb0ELb0ELb0ELb0ELi2ELi2ELi2ELi2ELb0EEENS1_24CollectiveEpilogueBwdGQAISA_fSD_Li256ELb1ELb0EEENS1_19SingleTileSchedulerILb1ELb0ELb0ELi128EEEEEEEEEvNT_6ParamsE --------------------------
	.section	.nv.constant0._ZN7cutlass13device_kernelIN5flash19enable_sm80_to_sm89INS1_16FlashAttnBwdSm80INS1_25CollectiveMainloopBwdSm80ILi2ELi2EN4cute5tupleIJNS5_1CILi64EEENS7_ILi128EEES9_EEENS_6half_tEfNS_4arch4Sm80ELb0ELb0ELb0ELb1ELb0ELb0ELb0ELb0ELi2ELi2ELi2ELi2ELb0EEENS1_24CollectiveEpilogueBwdGQAISA_fSD_Li256ELb1ELb0EEENS1_19SingleTileSchedulerILb1ELb0ELb0ELi128EEEEEEEEEvNT_6ParamsE,"a",@progbits
	.sectionflags	@""
	.align	4
.nv.constant0._ZN7cutlass13device_kernelIN5flash19enable_sm80_to_sm89INS1_16FlashAttnBwdSm80INS1_25CollectiveMainloopBwdSm80ILi2ELi2EN4cute5tupleIJNS5_1CILi64EEENS7_ILi128EEES9_EEENS_6half_tEfNS_4arch4Sm80ELb0ELb0ELb0ELb1ELb0ELb0ELb0ELb0ELi2ELi2ELi2ELi2ELb0EEENS1_24CollectiveEpilogueBwdGQAISA_fSD_Li256ELb1ELb0EEENS1_19SingleTileSchedulerILb1ELb0ELb0ELi128EEEEEEEEEvNT_6ParamsE:
	.zero		1160


//--------------------- .nv.constant0._ZN7cutlass13device_kernelIN5flash19enable_sm80_to_sm89INS1_16FlashAttnBwdSm80INS1_25CollectiveMainloopBwdSm80ILi2ELi2EN4cute5tupleIJNS5_1CILi64EEENS7_ILi128EEES9_EEENS_6half_tEfNS_4arch4Sm80ELb0ELb0ELb0ELb1ELb1ELb0ELb0ELb0ELi2ELi2ELi2ELi2ELb0EEENS1_24CollectiveEpilogueBwdGQAISA_fSD_Li256ELb1ELb1EEENS1_19SingleTileSchedulerILb1ELb0ELb0ELi128EEEEEEEEEvNT_6ParamsE --------------------------
	.section	.nv.constant0._ZN7cutlass13device_kernelIN5flash19enable_sm80_to_sm89INS1_16FlashAttnBwdSm80INS1_25CollectiveMainloopBwdSm80ILi2ELi2EN4cute5tupleIJNS5_1CILi64EEENS7_ILi128EEES9_EEENS_6half_tEfNS_4arch4Sm80ELb0ELb0ELb0ELb1ELb1ELb0ELb0ELb0ELi2ELi2ELi2ELi2ELb0EEENS1_24CollectiveEpilogueBwdGQAISA_fSD_Li256ELb1ELb1EEENS1_19SingleTileSchedulerILb1ELb0ELb0ELi128EEEEEEEEEvNT_6ParamsE,"a",@progbits
	.sectionflags	@""
	.align	4
.nv.constant0._ZN7cutlass13device_kernelIN5flash19enable_sm80_to_sm89INS1_16FlashAttnBwdSm80INS1_25CollectiveMainloopBwdSm80ILi2ELi2EN4cute5tupleIJNS5_1CILi64EEENS7_ILi128EEES9_EEENS_6half_tEfNS_4arch4Sm80ELb0ELb0ELb0ELb1ELb1ELb0ELb0ELb0ELi2ELi2ELi2ELi2ELb0EEENS1_24CollectiveEpilogueBwdGQAISA_fSD_Li256ELb1ELb1EEENS1_19SingleTileSchedulerILb1ELb0ELb0ELi128EEEEEEEEEvNT_6ParamsE:
	.zero		1160


//--------------------- .nv.constant0._ZN7cutlass13device_kernelIN5flash19enable_sm80_to_sm89INS1_16FlashAttnBwdSm80INS1_25CollectiveMainloopBwdSm80ILi2ELi2EN4cute5tupleIJNS5_1CILi64EEENS7_ILi128EEES9_EEENS_6half_tEfNS_4arch4Sm80ELb0ELb1ELb0ELb0ELb0ELb0ELb0ELb0ELi2ELi2ELi2ELi2ELb0EEENS1_21CollectiveEpilogueBwdISA_SB_SD_Li256ELb0ELb0ELi4EEENS1_19SingleTileSchedulerILb0ELb0ELb0ELi128EEEEEEEEEvNT_6ParamsE --------------------------
	.section	.nv.constant0._ZN7cutlass13device_kernelIN5flash19enable_sm80_to_sm89INS1_16FlashAttnBwdSm80INS1_25CollectiveMainloopBwdSm80ILi2ELi2EN4cute5tupleIJNS5_1CILi64EEENS7_ILi128EEES9_EEENS_6half_tEfNS_4arch4Sm80ELb0ELb1ELb0ELb0ELb0ELb0ELb0ELb0ELi2ELi2ELi2ELi2ELb0EEENS1_21CollectiveEpilogueBwdISA_SB_SD_Li256ELb0ELb0ELi4EEENS1_19SingleTileSchedulerILb0ELb0ELb0ELi128EEEEEEEEEvNT_6ParamsE,"a",@progbits
	.sectionflags	@""
	.align	4
.nv.constant0._ZN7cutlass13device_kernelIN5flash19enable_sm80_to_sm89INS1_16FlashAttnBwdSm80INS1_25CollectiveMainloopBwdSm80ILi2ELi2EN4cute5tupleIJNS5_1CILi64EEENS7_ILi128EEES9_EEENS_6half_tEfNS_4arch4Sm80ELb0ELb1ELb0ELb0ELb0ELb0ELb0ELb0ELi2ELi2ELi2ELi2ELb0EEENS1_21CollectiveEpilogueBwdISA_SB_SD_Li256ELb0ELb0ELi4EEENS1_19SingleTileSchedulerILb0ELb0ELb0ELi128EEEEEEEEEvNT_6ParamsE:
	.zero		1152


//--------------------- .nv.constant0._ZN7cutlass13device_kernelIN5flash19enable_sm80_to_sm89INS1_16FlashAttnBwdSm80INS1_25CollectiveMainloopBwdSm80ILi2ELi2EN4cute5tupleIJNS5_1CILi64EEENS7_ILi128EEES9_EEENS_6half_tEfNS_4arch4Sm80ELb0ELb1ELb0ELb0ELb1ELb0ELb0ELb0ELi2ELi2ELi2ELi2ELb0EEENS1_21CollectiveEpilogueBwdISA_SB_SD_Li256ELb0ELb0ELi4EEENS1_19SingleTileSchedulerILb0ELb0ELb0ELi128EEEEEEEEEvNT_6ParamsE --------------------------
	.section	.nv.constant0._ZN7cutlass13device_kernelIN5flash19enable_sm80_to_sm89INS1_16FlashAttnBwdSm80INS1_25CollectiveMainloopBwdSm80ILi2ELi2EN4cute5tupleIJNS5_1CILi64EEENS7_ILi128EEES9_EEENS_6half_tEfNS_4arch4Sm80ELb0ELb1ELb0ELb0ELb1ELb0ELb0ELb0ELi2ELi2ELi2ELi2ELb0EEENS1_21CollectiveEpilogueBwdISA_SB_SD_Li256ELb0ELb0ELi4EEENS1_19SingleTileSchedulerILb0ELb0ELb0ELi128EEEEEEEEEvNT_6ParamsE,"a",@progbits
	.sectionflags	@""
	.align	4
.nv.constant0._ZN7cutlass13device_kernelIN5flash19enable_sm80_to_sm89INS1_16FlashAttnBwdSm80INS1_25CollectiveMainloopBwdSm80ILi2ELi2EN4cute5tupleIJNS5_1CILi64EEENS7_ILi128EEES9_EEENS_6half_tEfNS_4arch4Sm80ELb0ELb1ELb0ELb0ELb1ELb0ELb0ELb0ELi2ELi2ELi2ELi2ELb0EEENS1_21CollectiveEpilogueBwdISA_SB_SD_Li256ELb0ELb0ELi4EEENS1_19SingleTileSchedulerILb0ELb0ELb0ELi128EEEEEEEEEvNT_6ParamsE:
	.zero		1152


//--------------------- .nv.constant0._ZN7cutlass13device_kernelIN5flash19enable_sm80_to_sm89INS1_16FlashAttnBwdSm80INS1_25CollectiveMainloopBwdSm80ILi2ELi2EN4cute5tupleIJNS5_1CILi64EEENS7_ILi128EEES9_EEENS_6half_tEfNS_4arch4Sm80ELb0ELb1ELb0ELb0ELb0ELb0ELb0ELb0ELi2ELi2ELi2ELi2ELb0EEENS1_24CollectiveEpilogueBwdGQAISA_fSD_Li256ELb0ELb0EEENS1_19SingleTileSchedulerILb0ELb0ELb0ELi128EEEEEEEEEvNT_6ParamsE --------------------------
	.section	.nv.constant0._ZN7cutlass13device_kernelIN5flash19enable_sm80_to_sm89INS1_16FlashAttnBwdSm80INS1_25CollectiveMainloopBwdSm80ILi2ELi2EN4cute5tupleIJNS5_1CILi64EEENS7_ILi128EEES9_EEENS_6half_tEfNS_4arch4Sm80ELb0ELb1ELb0ELb0ELb0ELb0ELb0ELb0ELi2ELi2ELi2ELi2ELb0EEENS1_24CollectiveEpilogueBwdGQAISA_fSD_Li256ELb0ELb0EEENS1_19SingleTileSchedulerILb0ELb0ELb0ELi128EEEEEEEEEvNT_6ParamsE,"a",@progbits
	.sectionflags	@""
	.align	4
.nv.constant0._ZN7cutlass13device_kernelIN5flash19enable_sm80_to_sm89INS1_16FlashAttnBwdSm80INS1_25CollectiveMainloopBwdSm80ILi2ELi2EN4cute5tupleIJNS5_1CILi64EEENS7_ILi128EEES9_EEENS_6half_tEfNS_4arch4Sm80ELb0ELb1ELb0ELb0ELb0ELb0ELb0ELb0ELi2ELi2ELi2ELi2ELb0EEENS1_24CollectiveEpilogueBwdGQAISA_fSD_Li256ELb0ELb0EEENS1_19SingleTileSchedulerILb0ELb0ELb0ELi128EEEEEEEEEvNT_6ParamsE:
	.zero		1160


//--------------------- .nv.constant0._ZN7cutlass13device_kernelIN5flash19enable_sm80_to_sm89INS1_16FlashAttnBwdSm80INS1_25CollectiveMainloopBwdSm80ILi2ELi2EN4cute5tupleIJNS5_1CILi64EEENS7_ILi128EEES9_EEENS_6half_tEfNS_4arch4Sm80ELb0ELb1ELb0ELb0ELb1ELb0ELb0ELb0ELi2ELi2ELi2ELi2ELb0EEENS1_24CollectiveEpilogueBwdGQAISA_fSD_Li256ELb0ELb1EEENS1_19SingleTileSchedulerILb0ELb0ELb0ELi128EEEEEEEEEvNT_6ParamsE --------------------------
	.section	.nv.constant0._ZN7cutlass13device_kernelIN5flash19enable_sm80_to_sm89INS1_16FlashAttnBwdSm80INS1_25CollectiveMainloopBwdSm80ILi2ELi2EN4cute5tupleIJNS5_1CILi64EEENS7_ILi128EEES9_EEENS_6half_tEfNS_4arch4Sm80ELb0ELb1ELb0ELb0ELb1ELb0ELb0ELb0ELi2ELi2ELi2ELi2ELb0EEENS1_24CollectiveEpilogueBwdGQAISA_fSD_Li256ELb0ELb1EEENS1_19SingleTileSchedulerILb0ELb0ELb0ELi128EEEEEEEEEvNT_6ParamsE,"a",@progbits
	.sectionflags	@""
	.align	4
.nv.constant0._ZN7cutlass13device_kernelIN5flash19enable_sm80_to_sm89INS1_16FlashAttnBwdSm80INS1_25CollectiveMainloopBwdSm80ILi2ELi2EN4cute5tupleIJNS5_1CILi64EEENS7_ILi128EEES9_EEENS_6half_tEfNS_4arch4Sm80ELb0ELb1ELb0ELb0ELb1ELb0ELb0ELb0ELi2ELi2ELi2ELi2ELb0EEENS1_24CollectiveEpilogueBwdGQAISA_fSD_Li256ELb0ELb1EEENS1_19SingleTileSchedulerILb0ELb0ELb0ELi128EEEEEEEEEvNT_6ParamsE:
	.zero		1160


//--------------------- .nv.constant0._ZN7cutlass13device_kernelIN5flash19enable_sm80_to_sm89INS1_16FlashAttnBwdSm80INS1_25CollectiveMainloopBwdSm80ILi2ELi2EN4cute5tupleIJNS5_1CILi64EEENS7_ILi128EEES9_EEENS_6half_tEfNS_4arch4Sm80ELb0ELb1ELb0ELb1ELb0ELb0ELb0ELb0ELi2ELi2ELi2ELi2ELb0EEENS1_21CollectiveEpilogueBwdISA_SB_SD_Li256ELb1ELb0ELi4EEENS1_19SingleTileSchedulerILb1ELb0ELb0ELi128EEEEEEEEEvNT_6ParamsE --------------------------
	.section	.nv.constant0._ZN7cutlass13device_kernelIN5flash19enable_sm80_to_sm89INS1_16FlashAttnBwdSm80INS1_25CollectiveMainloopBwdSm80ILi2ELi2EN4cute5tupleIJNS5_1CILi64EEENS7_ILi128EEES9_EEENS_6half_tEfNS_4arch4Sm80ELb0ELb1ELb0ELb1ELb0ELb0ELb0ELb0ELi2ELi2ELi2ELi2ELb0EEENS1_21CollectiveEpilogueBwdISA_SB_SD_Li256ELb1ELb0ELi4EEENS1_19SingleTileSchedulerILb1ELb0ELb0ELi128EEEEEEEEEvNT_6ParamsE,"a",@progbits
	.sectionflags	@""
	.align	4
.nv.constant0._ZN7cutlass13device_kernelIN5flash19enable_sm80_to_sm89INS1_16FlashAttnBwdSm80INS1_25CollectiveMainloopBwdSm80ILi2ELi2EN4cute5tupleIJNS5_1CILi64EEENS7_ILi128EEES9_EEENS_6half_tEfNS_4arch4Sm80ELb0ELb1ELb0ELb1ELb0ELb0ELb0ELb0ELi2ELi2ELi2ELi2ELb0EEENS1_21CollectiveEpilogueBwdISA_SB_SD_Li256ELb1ELb0ELi4EEENS1_19SingleTileSchedulerILb1ELb0ELb0ELi128EEEEEEEEEvNT_6ParamsE:
	.zero		1152


//--------------------- .nv.constant0._ZN7cutlass13device_kernelIN5flash19enable_sm80_to_sm89INS1_16FlashAttnBwdSm80INS1_25CollectiveMainloopBwdSm80ILi2ELi2EN4cute5tupleIJNS5_1CILi64EEENS7_ILi128EEES9_EEENS_6half_tEfNS_4arch4Sm80ELb0ELb1ELb0ELb1ELb1ELb0ELb0ELb0ELi2ELi2ELi2ELi2ELb0EEENS1_21CollectiveEpilogueBwdISA_SB_SD_Li256ELb1ELb0ELi4EEENS1_19SingleTileSchedulerILb1ELb0ELb0ELi128EEEEEEEEEvNT_6ParamsE --------------------------
	.section	.nv.constant0._ZN7cutlass13device_kernelIN5flash19enable_sm80_to_sm89INS1_16FlashAttnBwdSm80INS1_25CollectiveMainloopBwdSm80ILi2ELi2EN4cute5tupleIJNS5_1CILi64EEENS7_ILi128EEES9_EEENS_6half_tEfNS_4arch4Sm80ELb0ELb1ELb0ELb1ELb1ELb0ELb0ELb0ELi2ELi2ELi2ELi2ELb0EEENS1_21CollectiveEpilogueBwdISA_SB_SD_Li256ELb1ELb0ELi4EEENS1_19SingleTileSchedulerILb1ELb0ELb0ELi128EEEEEEEEEvNT_6ParamsE,"a",@progbits
	.sectionflags	@""
	.align	4
.nv.constant0._ZN7cutlass13device_kernelIN5flash19enable_sm80_to_sm89INS1_16FlashAttnBwdSm80INS1_25CollectiveMainloopBwdSm80ILi2ELi2EN4cute5tupleIJNS5_1CILi64EEENS7_ILi128EEES9_EEENS_6half_tEfNS_4arch4Sm80ELb0ELb1ELb0ELb1ELb1ELb0ELb0ELb0ELi2ELi2ELi2ELi2ELb0EEENS1_21CollectiveEpilogueBwdISA_SB_SD_Li256ELb1ELb0ELi4EEENS1_19SingleTileSchedulerILb1ELb0ELb0ELi128EEEEEEEEEvNT_6ParamsE:
	.zero		1152


//--------------------- .nv.constant0._ZN7cutlass13device_kernelIN5flash19enable_sm80_to_sm89INS1_16FlashAttnBwdSm80INS1_25CollectiveMainloopBwdSm80ILi2ELi2EN4cute5tupleIJNS5_1CILi64EEENS7_ILi128EEES9_EEENS_6half_tEfNS_4arch4Sm80ELb0ELb1ELb0ELb1ELb0ELb0ELb0ELb0ELi2ELi2ELi2ELi2ELb0EEENS1_24CollectiveEpilogueBwdGQAISA_fSD_Li256ELb1ELb0EEENS1_19SingleTileSchedulerILb1ELb0ELb0ELi128EEEEEEEEEvNT_6ParamsE --------------------------
	.section	.nv.constant0._ZN7cutlass13device_kernelIN5flash19enable_sm80_to_sm89INS1_16FlashAttnBwdSm80INS1_25CollectiveMainloopBwdSm80ILi2ELi2EN4cute5tupleIJNS5_1CILi64EEENS7_ILi128EEES9_EEENS_6half_tEfNS_4arch4Sm80ELb0ELb1ELb0ELb1ELb0ELb0ELb0ELb0ELi2ELi2ELi2ELi2ELb0EEENS1_24CollectiveEpilogueBwdGQAISA_fSD_Li256ELb1ELb0EEENS1_19SingleTileSchedulerILb1ELb0ELb0ELi128EEEEEEEEEvNT_6ParamsE,"a",@progbits
	.sectionflags	@""
	.align	4
.nv.constant0._ZN7cutlass13device_kernelIN5flash19enable_sm80_to_sm89INS1_16FlashAttnBwdSm80INS1_25CollectiveMainloopBwdSm80ILi2ELi2EN4cute5tupleIJNS5_1CILi64EEENS7_ILi128EEES9_EEENS_6half_tEfNS_4arch4Sm80ELb0ELb1ELb0ELb1ELb0ELb0ELb0ELb0ELi2ELi2ELi2ELi2ELb0EEENS1_24CollectiveEpilogueBwdGQAISA_fSD_Li256ELb1ELb0EEENS1_19SingleTileSchedulerILb1ELb0ELb0ELi128EEEEEEEEEvNT_6ParamsE:
	.zero		1160


//--------------------- .nv.constant0._ZN7cutlass13device_kernelIN5flash19enable_sm80_to_sm89INS1_16FlashAttnBwdSm80INS1_25CollectiveMainloopBwdSm80ILi2ELi2EN4cute5tupleIJNS5_1CILi64EEENS7_ILi128EEES9_EEENS_6half_tEfNS_4arch4Sm80ELb0ELb1ELb0ELb1ELb1ELb0ELb0ELb0ELi2ELi2ELi2ELi2ELb0EEENS1_24CollectiveEpilogueBwdGQAISA_fSD_Li256ELb1ELb1EEENS1_19SingleTileSchedulerILb1ELb0ELb0ELi128EEEEEEEEEvNT_6ParamsE --------------------------
	.section	.nv.constant0._ZN7cutlass13device_kernelIN5flash19enable_sm80_to_sm89INS1_16FlashAttnBwdSm80INS1_25CollectiveMainloopBwdSm80ILi2ELi2EN4cute5tupleIJNS5_1CILi64EEENS7_ILi128EEES9_EEENS_6half_tEfNS_4arch4Sm80ELb0ELb1ELb0ELb1ELb1ELb0ELb0ELb0ELi2ELi2ELi2ELi2ELb0EEENS1_24CollectiveEpilogueBwdGQAISA_fSD_Li256ELb1ELb1EEENS1_19SingleTileSchedulerILb1ELb0ELb0ELi128EEEEEEEEEvNT_6ParamsE,"a",@progbits
	.sectionflags	@""
	.align	4
.nv.constant0._ZN7cutlass13device_kernelIN5flash19enable_sm80_to_sm89INS1_16FlashAttnBwdSm80INS1_25CollectiveMainloopBwdSm80ILi2ELi2EN4cute5tupleIJNS5_1CILi64EEENS7_ILi128EEES9_EEENS_6half_tEfNS_4arch4Sm80ELb0ELb1ELb0ELb1ELb1ELb0ELb0ELb0ELi2ELi2ELi2ELi2ELb0EEENS1_24CollectiveEpilogueBwdGQAISA_fSD_Li256ELb1ELb1EEENS1_19SingleTileSchedulerILb1ELb0ELb0ELi128EEEEEEEEEvNT_6ParamsE:
	.zero		1160


//--------------------- .nv.constant0._ZN7cutlass13device_kernelIN5flash19enable_sm80_to_sm89INS1_16FlashAttnBwdSm80INS1_25CollectiveMainloopBwdSm80ILi2ELi2EN4cute5tupleIJNS5_1CILi64EEENS7_ILi128EEES9_EEENS_6half_tEfNS_4arch4Sm80ELb1ELb0ELb0ELb0ELb0ELb0ELb0ELb0ELi2ELi2ELi2ELi2ELb0EEENS1_21CollectiveEpilogueBwdISA_SB_SD_Li256ELb0ELb0ELi4EEENS1_25SingleTileBwdLPTSchedulerILb0ELi128ELb0EEEEEEEEEvNT_6ParamsE --------------------------
	.section	.nv.constant0._ZN7cutlass13device_kernelIN5flash19enable_sm80_to_sm89INS1_16FlashAttnBwdSm80INS1_25CollectiveMainloopBwdSm80ILi2ELi2EN4cute5tupleIJNS5_1CILi64EEENS7_ILi128EEES9_EEENS_6half_tEfNS_4arch4Sm80ELb1ELb0ELb0ELb0ELb0ELb0ELb0ELb0ELi2ELi2ELi2ELi2ELb0EEENS1_21CollectiveEpilogueBwdISA_SB_SD_Li256ELb0ELb0ELi4EEENS1_25SingleTileBwdLPTSchedulerILb0ELi128ELb0EEEEEEEEEvNT_6ParamsE,"a",@progbits
	.sectionflags	@""
	.align	4
.nv.constant0._ZN7cutlass13device_kernelIN5flash19enable_sm80_to_sm89INS1_16FlashAttnBwdSm80INS1_25CollectiveMainloopBwdSm80ILi2ELi2EN4cute5tupleIJNS5_1CILi64EEENS7_ILi128EEES9_EEENS_6half_tEfNS_4arch4Sm80ELb1ELb0ELb0ELb0ELb0ELb0ELb0ELb0ELi2ELi2ELi2ELi2ELb0EEENS1_21CollectiveEpilogueBwdISA_SB_SD_Li256ELb0ELb0ELi4EEENS1_25SingleTileBwdLPTSchedulerILb0ELi128ELb0EEEEEEEEEvNT_6ParamsE:
	.zero		1176


//--------------------- .nv.constant0._ZN7cutlass13device_kernelIN5flash19enable_sm80_to_sm89INS1_16FlashAttnBwdSm80INS1_25CollectiveMainloopBwdSm80ILi2ELi2EN4cute5tupleIJNS5_1CILi64EEENS7_ILi128EEES9_EEENS_6half_tEfNS_4arch4Sm80ELb1ELb0ELb0ELb0ELb1ELb0ELb0ELb0ELi2ELi2ELi2ELi2ELb0EEENS1_21CollectiveEpilogueBwdISA_SB_SD_Li256ELb0ELb0ELi4EEENS1_25SingleTileBwdLPTSchedulerILb0ELi128ELb1EEEEEEEEEvNT_6ParamsE --------------------------
	.section	.nv.constant0._ZN7cutlass13device_kernelIN5flash19enable_sm80_to_sm89INS1_16FlashAttnBwdSm80INS1_25CollectiveMainloopBwdSm80ILi2ELi2EN4cute5tupleIJNS5_1CILi64EEENS7_ILi128EEES9_EEENS_6half_tEfNS_4arch4Sm80ELb1ELb0ELb0ELb0ELb1ELb0ELb0ELb0ELi2ELi2ELi2ELi2ELb0EEENS1_21CollectiveEpilogueBwdISA_SB_SD_Li256ELb0ELb0ELi4EEENS1_25SingleTileBwdLPTSchedulerILb0ELi128ELb1EEEEEEEEEvNT_6ParamsE,"a",@progbits
	.sectionflags	@""
	.align	4
.nv.constant0._ZN7cutlass13device_kernelIN5flash19enable_sm80_to_sm89INS1_16FlashAttnBwdSm80INS1_25CollectiveMainloopBwdSm80ILi2ELi2EN4cute5tupleIJNS5_1CILi64EEENS7_ILi128EEES9_EEENS_6half_tEfNS_4arch4Sm80ELb1ELb0ELb0ELb0ELb1ELb0ELb0ELb0ELi2ELi2ELi2ELi2ELb0EEENS1_21CollectiveEpilogueBwdISA_SB_SD_Li256ELb0ELb0ELi4EEENS1_25SingleTileBwdLPTSchedulerILb0ELi128ELb1EEEEEEEEEvNT_6ParamsE:
	.zero		1176


//--------------------- .nv.constant0._ZN7cutlass13device_kernelIN5flash19enable_sm80_to_sm89INS1_16FlashAttnBwdSm80INS1_25CollectiveMainloopBwdSm80ILi2ELi2EN4cute5tupleIJNS5_1CILi64EEENS7_ILi128EEES9_EEENS_6half_tEfNS_4arch4Sm80ELb1ELb0ELb0ELb0ELb0ELb0ELb0ELb0ELi2ELi2ELi2ELi2ELb0EEENS1_24CollectiveEpilogueBwdGQAISA_fSD_Li256ELb0ELb0EEENS1_25SingleTileBwdLPTSchedulerILb0ELi128ELb0EEEEEEEEEvNT_6ParamsE --------------------------
	.section	.nv.constant0._ZN7cutlass13device_kernelIN5flash19enable_sm80_to_sm89INS1_16FlashAttnBwdSm80INS1_25CollectiveMainloopBwdSm80ILi2ELi2EN4cute5tupleIJNS5_1CILi64EEENS7_ILi128EEES9_EEENS_6half_tEfNS_4arch4Sm80ELb1ELb0ELb0ELb0ELb0ELb0ELb0ELb0ELi2ELi2ELi2ELi2ELb0EEENS1_24CollectiveEpilogueBwdGQAISA_fSD_Li256ELb0ELb0EEENS1_25SingleTileBwdLPTSchedulerILb0ELi128ELb0EEEEEEEEEvNT_6ParamsE,"a",@progbits
	.sectionflags	@""
	.align	4
.nv.constant0._ZN7cutlass13device_kernelIN5flash19enable_sm80_to_sm89INS1_16FlashAttnBwdSm80INS1_25CollectiveMainloopBwdSm80ILi2ELi2EN4cute5tupleIJNS5_1CILi64EEENS7_ILi128EEES9_EEENS_6half_tEfNS_4arch4Sm80ELb1ELb0ELb0ELb0ELb0ELb0ELb0ELb0ELi2ELi2ELi2ELi2ELb0EEENS1_24CollectiveEpilogueBwdGQAISA_fSD_Li256ELb0ELb0EEENS1_25SingleTileBwdLPTSchedulerILb0ELi128ELb0EEEEEEEEEvNT_6ParamsE:
	.zero		1184


//--------------------- .nv.constant0._ZN7cutlass13device_kernelIN5flash19enable_sm80_to_sm89INS1_16FlashAttnBwdSm80INS1_25CollectiveMainloopBwdSm80ILi2ELi2EN4cute5tupleIJNS5_1CILi64EEENS7_ILi128EEES9_EEENS_6half_tEfNS_4arch4Sm80ELb1ELb0ELb0ELb0ELb1ELb0ELb0ELb0ELi2ELi2ELi2ELi2ELb0EEENS1_24CollectiveEpilogueBwdGQAISA_fSD_Li256ELb0ELb1EEENS1_25SingleTileBwdLPTSchedulerILb0ELi128ELb1EEEEEEEEEvNT_6ParamsE --------------------------
	.section	.nv.constant0._ZN7cutlass13device_kernelIN5flash19enable_sm80_to_sm89INS1_16FlashAttnBwdSm80INS1_25CollectiveMainloopBwdSm80ILi2ELi2EN4cute5tupleIJNS5_1CILi64EEENS7_ILi128EEES9_EEENS_6half_tEfNS_4arch4Sm80ELb1ELb0ELb0ELb0ELb1ELb0ELb0ELb0ELi2ELi2ELi2ELi2ELb0EEENS1_24CollectiveEpilogueBwdGQAISA_fSD_Li256ELb0ELb1EEENS1_25SingleTileBwdLPTSchedulerILb0ELi128ELb1EEEEEEEEEvNT_6ParamsE,"a",@progbits
	.sectionflags	@""
	.align	4
.nv.constant0._ZN7cutlass13device_kernelIN5flash19enable_sm80_to_sm89INS1_16FlashAttnBwdSm80INS1_25CollectiveMainloopBwdSm80ILi2ELi2EN4cute5tupleIJNS5_1CILi64EEENS7_ILi128EEES9_EEENS_6half_tEfNS_4arch4Sm80ELb1ELb0ELb0ELb0ELb1ELb0ELb0ELb0ELi2ELi2ELi2ELi2ELb0EEENS1_24CollectiveEpilogueBwdGQAISA_fSD_Li256ELb0ELb1EEENS1_25SingleTileBwdLPTSchedulerILb0ELi128ELb1EEEEEEEEEvNT_6ParamsE:
	.zero		1184


//--------------------- .nv.constant0._ZN7cutlass13device_kernelIN5flash22FlashAttnBwdPreprocessIN4cute5tupleIJNS3_1CILi64EEENS5_ILi128EEEEEENS_6half_tEfNS_4arch4Sm80ELb1ELb0EEEEEvNT_6ParamsE --------------------------
	.section	.nv.constant0._ZN7cutlass13device_kernelIN5flash22FlashAttnBwdPreprocessIN4cute5tupleIJNS3_1CILi64EEENS5_ILi128EEEEEENS_6half_tEfNS_4arch4Sm80ELb1ELb0EEEEEvNT_6ParamsE,"a",@progbits
	.sectionflags	@""
	.align	4
.nv.constant0._ZN7cutlass13device_kernelIN5flash22FlashAttnBwdPreprocessIN4cute5tupleIJNS3_1CILi64EEENS5_ILi128EEEEEENS_6half_tEfNS_4arch4Sm80ELb1ELb0EEEEEvNT_6ParamsE:
	.zero		768


//--------------------- .nv.constant0._ZN7cutlass13device_kernelIN5flash19enable_sm80_to_sm89INS1_16FlashAttnBwdSm80INS1_25CollectiveMainloopBwdSm80ILi2ELi2EN4cute5tupleIJNS5_1CILi64EEENS7_ILi128EEES9_EEENS_6half_tEfNS_4arch4Sm80ELb1ELb0ELb0ELb1ELb0ELb0ELb0ELb0ELi2ELi2ELi2ELi2ELb0EEENS1_21CollectiveEpilogueBwdISA_SB_SD_Li256ELb1ELb0ELi4EEENS1_25SingleTileBwdLPTSchedulerILb1ELi128ELb0EEEEEEEEEvNT_6ParamsE --------------------------
	.section	.nv.constant0._ZN7cutlass13device_kernelIN5flash19enable_sm80_to_sm89INS1_16FlashAttnBwdSm80INS1_25CollectiveMainloopBwdSm80ILi2ELi2EN4cute5tupleIJNS5_1CILi64EEENS7_ILi128EEES9_EEENS_6half_tEfNS_4arch4Sm80ELb1ELb0ELb0ELb1ELb0ELb0ELb0ELb0ELi2ELi2ELi2ELi2ELb0EEENS1_21CollectiveEpilogueBwdISA_SB_SD_Li256ELb1ELb0ELi4EEENS1_25SingleTileBwdLPTSchedulerILb1ELi128ELb0EEEEEEEEEvNT_6ParamsE,"a",@progbits
	.sectionflags	@""
	.align	4
.nv.constant0._ZN7cutlass13device_kernelIN5flash19enable_sm80_to_sm89INS1_16FlashAttnBwdSm80INS1_25CollectiveMainloopBwdSm80ILi2ELi2EN4cute5tupleIJNS5_1CILi64EEENS7_ILi128EEES9_EEENS_6half_tEfNS_4arch4Sm80ELb1ELb0ELb0ELb1ELb0ELb0ELb0ELb0ELi2ELi2ELi2ELi2ELb0EEENS1_21CollectiveEpilogueBwdISA_SB_SD_Li256ELb1ELb0ELi4EEENS1_25SingleTileBwdLPTSchedulerILb1ELi128ELb0EEEEEEEEEvNT_6ParamsE:
	.zero		1176


//--------------------- .nv.constant0._ZN7cutlass13device_kernelIN5flash19enable_sm80_to_sm89INS1_16FlashAttnBwdSm80INS1_25CollectiveMainloopBwdSm80ILi2ELi2EN4cute5tupleIJNS5_1CILi64EEENS7_ILi128EEES9_EEENS_6half_tEfNS_4arch4Sm80ELb1ELb0ELb0ELb1ELb1ELb0ELb0ELb0ELi2ELi2ELi2ELi2ELb0EEENS1_21CollectiveEpilogueBwdISA_SB_SD_Li256ELb1ELb0ELi4EEENS1_25SingleTileBwdLPTSchedulerILb1ELi128ELb1EEEEEEEEEvNT_6ParamsE --------------------------
	.section	.nv.constant0._ZN7cutlass13device_kernelIN5flash19enable_sm80_to_sm89INS1_16FlashAttnBwdSm80INS1_25CollectiveMainloopBwdSm80ILi2ELi2EN4cute5tupleIJNS5_1CILi64EEENS7_ILi128EEES9_EEENS_6half_tEfNS_4arch4Sm80ELb1ELb0ELb0ELb1ELb1ELb0ELb0ELb0ELi2ELi2ELi2ELi2ELb0EEENS1_21CollectiveEpilogueBwdISA_SB_SD_Li256ELb1ELb0ELi4EEENS1_25SingleTileBwdLPTSchedulerILb1ELi128ELb1EEEEEEEEEvNT_6ParamsE,"a",@progbits
	.sectionflags	@""
	.align	4
.nv.constant0._ZN7cutlass13device_kernelIN5flash19enable_sm80_to_sm89INS1_16FlashAttnBwdSm80INS1_25CollectiveMainloopBwdSm80ILi2ELi2EN4cute5tupleIJNS5_1CILi64EEENS7_ILi128EEES9_EEENS_6half_tEfNS_4arch4Sm80ELb1ELb0ELb0ELb1ELb1ELb0ELb0ELb0ELi2ELi2ELi2ELi2ELb0EEENS1_21CollectiveEpilogueBwdISA_SB_SD_Li256ELb1ELb0ELi4EEENS1_25SingleTileBwdLPTSchedulerILb1ELi128ELb1EEEEEEEEEvNT_6ParamsE:
	.zero		1176


//--------------------- .nv.constant0._ZN7cutlass13device_kernelIN5flash19enable_sm80_to_sm89INS1_16FlashAttnBwdSm80INS1_25CollectiveMainloopBwdSm80ILi2ELi2EN4cute5tupleIJNS5_1CILi64EEENS7_ILi128EEES9_EEENS_6half_tEfNS_4arch4Sm80ELb1ELb0ELb0ELb1ELb0ELb0ELb0ELb0ELi2ELi2ELi2ELi2ELb0EEENS1_24CollectiveEpilogueBwdGQAISA_fSD_Li256ELb1ELb0EEENS1_25SingleTileBwdLPTSchedulerILb1ELi128ELb0EEEEEEEEEvNT_6ParamsE --------------------------
	.section	.nv.constant0._ZN7cutlass13device_kernelIN5flash19enable_sm80_to_sm89INS1_16FlashAttnBwdSm80INS1_25CollectiveMainloopBwdSm80ILi2ELi2EN4cute5tupleIJNS5_1CILi64EEENS7_ILi128EEES9_EEENS_6half_tEfNS_4arch4Sm80ELb1ELb0ELb0ELb1ELb0ELb0ELb0ELb0ELi2ELi2ELi2ELi2ELb0EEENS1_24CollectiveEpilogueBwdGQAISA_fSD_Li256ELb1ELb0EEENS1_25SingleTileBwdLPTSchedulerILb1ELi128ELb0EEEEEEEEEvNT_6ParamsE,"a",@progbits
	.sectionflags	@""
	.align	4
.nv.constant0._ZN7cutlass13device_kernelIN5flash19enable_sm80_to_sm89INS1_16FlashAttnBwdSm80INS1_25CollectiveMainloopBwdSm80ILi2ELi2EN4cute5tupleIJNS5_1CILi64EEENS7_ILi128EEES9_EEENS_6half_tEfNS_4arch4Sm80ELb1ELb0ELb0ELb1ELb0ELb0ELb0ELb0ELi2ELi2ELi2ELi2ELb0EEENS1_24CollectiveEpilogueBwdGQAISA_fSD_Li256ELb1ELb0EEENS1_25SingleTileBwdLPTSchedulerILb1ELi128ELb0EEEEEEEEEvNT_6ParamsE:
	.zero		1184


//--------------------- .nv.constant0._ZN7cutlass13device_kernelIN5flash32FlashAttnBwdPostprocessConvertdQIN4cute5tupleIJNS3_1CILi128EEES6_EEENS_6half_tEfNS_4arch4Sm80ELi256ENS3_8TiledMMAINS3_8MMA_AtomIJNS3_28SM80_16x8x16_F32F16F16F32_TNEEEENS3_6LayoutINS4_IJNS5_ILi2EEENS5_ILi4EEENS5_ILi1EEEEEENS4_IJSI_SG_NS5_ILi0EEEEEEEENS4_IJNS5_ILi32EEENS5_ILi64EEENS5_ILi16EEEEEEEELb0EEEEEvNT_6ParamsE --------------------------
	.section	.nv.constant0._ZN7cutlass13device_kernelIN5flash32FlashAttnBwdPostprocessConvertdQIN4cute5tupleIJNS3_1CILi128EEES6_EEENS_6half_tEfNS_4arch4Sm80ELi256ENS3_8TiledMMAINS3_8MMA_AtomIJNS3_28SM80_16x8x16_F32F16F16F32_TNEEEENS3_6LayoutINS4_IJNS5_ILi2EEENS5_ILi4EEENS5_ILi1EEEEEENS4_IJSI_SG_NS5_ILi0EEEEEEEENS4_IJNS5_ILi32EEENS5_ILi64EEENS5_ILi16EEEEEEEELb0EEEEEvNT_6ParamsE,"a",@progbits
	.sectionflags	@""
	.align	4
.nv.constant0._ZN7cutlass13device_kernelIN5flash32FlashAttnBwdPostprocessConvertdQIN4cute5tupleIJNS3_1CILi128EEES6_EEENS_6half_tEfNS_4arch4Sm80ELi256ENS3_8TiledMMAINS3_8MMA_AtomIJNS3_28SM80_16x8x16_F32F16F16F32_TNEEEENS3_6LayoutINS4_IJNS5_ILi2EEENS5_ILi4EEENS5_ILi1EEEEEENS4_IJSI_SG_NS5_ILi0EEEEEEEENS4_IJNS5_ILi32EEENS5_ILi64EEENS5_ILi16EEEEEEEELb0EEEEEvNT_6ParamsE:
	.zero		640


//--------------------- .nv.constant0._ZN7cutlass13device_kernelIN5flash32FlashAttnBwdPostprocessConvertdQIN4cute5tupleIJNS3_1CILi64EEENS5_ILi128EEEEEENS_6half_tEfNS_4arch4Sm80ELi256ENS3_8TiledMMAINS3_8MMA_AtomIJNS3_28SM80_16x8x16_F32F16F16F32_TNEEEENS3_6LayoutINS4_IJNS5_ILi2EEENS5_ILi4EEENS5_ILi1EEEEEENS4_IJSJ_SH_NS5_ILi0EEEEEEEENS4_IJNS5_ILi32EEES6_NS5_ILi16EEEEEEEELb0EEEEEvNT_6ParamsE --------------------------
	.section	.nv.constant0._ZN7cutlass13device_kernelIN5flash32FlashAttnBwdPostprocessConvertdQIN4cute5tupleIJNS3_1CILi64EEENS5_ILi128EEEEEENS_6half_tEfNS_4arch4Sm80ELi256ENS3_8TiledMMAINS3_8MMA_AtomIJNS3_28SM80_16x8x16_F32F16F16F32_TNEEEENS3_6LayoutINS4_IJNS5_ILi2EEENS5_ILi4EEENS5_ILi1EEEEEENS4_IJSJ_SH_NS5_ILi0EEEEEEEENS4_IJNS5_ILi32EEES6_NS5_ILi16EEEEEEEELb0EEEEEvNT_6ParamsE,"a",@progbits
	.sectionflags	@""
	.align	4
.nv.constant0._ZN7cutlass13device_kernelIN5flash32FlashAttnBwdPostprocessConvertdQIN4cute5tupleIJNS3_1CILi64EEENS5_ILi128EEEEEENS_6half_tEfNS_4arch4Sm80ELi256ENS3_8TiledMMAINS3_8MMA_AtomIJNS3_28SM80_16x8x16_F32F16F16F32_TNEEEENS3_6LayoutINS4_IJNS5_ILi2EEENS5_ILi4EEENS5_ILi1EEEEEENS4_IJSJ_SH_NS5_ILi0EEEEEEEENS4_IJNS5_ILi32EEES6_NS5_ILi16EEEEEEEELb0EEEEEvNT_6ParamsE:
	.zero		640


//--------------------- .nv.constant0._ZN7cutlass13device_kernelIN5flash19enable_sm80_to_sm89INS1_16FlashAttnBwdSm80INS1_25CollectiveMainloopBwdSm80ILi2ELi2EN4cute5tupleIJNS5_1CILi64EEENS7_ILi128EEES9_EEENS_6half_tEfNS_4arch4Sm80ELb1ELb0ELb0ELb1ELb1ELb0ELb0ELb0ELi2ELi2ELi2ELi2ELb0EEENS1_24CollectiveEpilogueBwdGQAISA_fSD_Li256ELb1ELb1EEENS1_25SingleTileBwdLPTSchedulerILb1ELi128ELb1EEEEEEEEEvNT_6ParamsE --------------------------
	.section	.nv.constant0._ZN7cutlass13device_kernelIN5flash19enable_sm80_to_sm89INS1_16FlashAttnBwdSm80INS1_25CollectiveMainloopBwdSm80ILi2ELi2EN4cute5tupleIJNS5_1CILi64EEENS7_ILi128EEES9_EEENS_6half_tEfNS_4arch4Sm80ELb1ELb0ELb0ELb1ELb1ELb0ELb0ELb0ELi2ELi2ELi2ELi2ELb0EEENS1_24CollectiveEpilogueBwdGQAISA_fSD_Li256ELb1ELb1EEENS1_25SingleTileBwdLPTSchedulerILb1ELi128ELb1EEEEEEEEEvNT_6ParamsE,"a",@progbits
	.sectionflags	@""
	.align	4
.nv.constant0._ZN7cutlass13device_kernelIN5flash19enable_sm80_to_sm89INS1_16FlashAttnBwdSm80INS1_25CollectiveMainloopBwdSm80ILi2ELi2EN4cute5tupleIJNS5_1CILi64EEENS7_ILi128EEES9_EEENS_6half_tEfNS_4arch4Sm80ELb1ELb0ELb0ELb1ELb1ELb0ELb0ELb0ELi2ELi2ELi2ELi2ELb0EEENS1_24CollectiveEpilogueBwdGQAISA_fSD_Li256ELb1ELb1EEENS1_25SingleTileBwdLPTSchedulerILb1ELi128ELb1EEEEEEEEEvNT_6ParamsE:
	.zero		1184


//--------------------- .nv.constant0._ZN7cutlass13device_kernelIN5flash22FlashAttnBwdPreprocessIN4cute5tupleIJNS3_1CILi64EEENS5_ILi128EEEEEENS_6half_tEfNS_4arch4Sm80ELb1ELb1EEEEEvNT_6ParamsE --------------------------
	.section	.nv.constant0._ZN7cutlass13device_kernelIN5flash22FlashAttnBwdPreprocessIN4cute5tupleIJNS3_1CILi64EEENS5_ILi128EEEEEENS_6half_tEfNS_4arch4Sm80ELb1ELb1EEEEEvNT_6ParamsE,"a",@progbits
	.sectionflags	@""
	.align	4
.nv.constant0._ZN7cutlass13device_kernelIN5flash22FlashAttnBwdPreprocessIN4cute5tupleIJNS3_1CILi64EEENS5_ILi128EEEEEENS_6half_tEfNS_4arch4Sm80ELb1ELb1EEEEEvNT_6ParamsE:
	.zero		768


//--------------------- SYMBOLS --------------------------

	.type		.nv.reservedSmem.offset0,@object
	.size		.nv.reservedSmem.offset0,0x4
